//
// Generated by NVIDIA NVVM Compiler
//
// Compiler Build ID: CL-36424714
// Cuda compilation tools, release 13.0, V13.0.88
// Based on NVVM 20.0.0
//

.version 9.0
.target sm_100
.address_size 64

	// .globl	fused_nn_global_avg_pool2d_cast_cast_left_shift_multiply_add_right_shift_cast_cl_10830175937736834516__kernel0
// _ZZ109fused_nn_conv2d_add_nn_relu_cast_cast_left_shift_multiply_add_right_shift_cast_c_3441552496575213188__kernel1E14compute_shared has been demoted
// _ZZ109fused_nn_conv2d_add_nn_relu_cast_cast_left_shift_multiply_add_right_shift_cast_c_3441552496575213188__kernel1E18placeholder_shared has been demoted
// _ZZ34fused_nn_conv2d_add_cast_3_kernel0E14compute_shared has been demoted
// _ZZ34fused_nn_conv2d_add_cast_3_kernel0E18placeholder_shared has been demoted
// _ZZ34fused_nn_conv2d_add_cast_3_kernel0E4Conv has been demoted
// _ZZ75fused_nn_conv2d_add_cast_cast_multiply_add_right_shift_cast_nn_relu_kernel1E23data_im2col_pack_shared has been demoted
// _ZZ75fused_nn_conv2d_add_cast_cast_multiply_add_right_shift_cast_nn_relu_kernel1E25kernel_im2col_pack_shared has been demoted
// _ZZ56fused_nn_conv2d_add_cast_add_clip_cast_nn_relu_1_kernel0E14compute_shared has been demoted
// _ZZ56fused_nn_conv2d_add_cast_add_clip_cast_nn_relu_1_kernel0E18placeholder_shared has been demoted
// _ZZ111fused_nn_conv2d_add_nn_relu_cast_cast_left_shift_multiply_add_right_shift_cast_c_3441552496575213188__5_kernel0E14compute_shared has been demoted
// _ZZ111fused_nn_conv2d_add_nn_relu_cast_cast_left_shift_multiply_add_right_shift_cast_c_3441552496575213188__5_kernel0E18placeholder_shared has been demoted
// _ZZ34fused_nn_conv2d_add_cast_2_kernel0E14compute_shared has been demoted
// _ZZ34fused_nn_conv2d_add_cast_2_kernel0E18placeholder_shared has been demoted
// _ZZ112fused_nn_conv2d_add_nn_relu_cast_cast_left_shift_multiply_add_right_shift_cast_c_3441552496575213188__10_kernel0E14compute_shared has been demoted
// _ZZ112fused_nn_conv2d_add_nn_relu_cast_cast_left_shift_multiply_add_right_shift_cast_c_3441552496575213188__10_kernel0E18placeholder_shared has been demoted
// _ZZ111fused_nn_conv2d_add_nn_relu_cast_cast_left_shift_multiply_add_right_shift_cast_c_3441552496575213188__7_kernel0E14compute_shared has been demoted
// _ZZ111fused_nn_conv2d_add_nn_relu_cast_cast_left_shift_multiply_add_right_shift_cast_c_3441552496575213188__7_kernel0E18placeholder_shared has been demoted
// _ZZ111fused_nn_conv2d_add_nn_relu_cast_cast_left_shift_multiply_add_right_shift_cast_c_3441552496575213188__4_kernel0E14compute_shared has been demoted
// _ZZ111fused_nn_conv2d_add_nn_relu_cast_cast_left_shift_multiply_add_right_shift_cast_c_3441552496575213188__4_kernel0E18placeholder_shared has been demoted
// _ZZ110fused_nn_conv2d_add_cast_cast_cast_multiply_add_right_shift_cast_add_clip_cast_n_16373524651668054328__kernel1E14compute_shared has been demoted
// _ZZ110fused_nn_conv2d_add_cast_cast_cast_multiply_add_right_shift_cast_add_clip_cast_n_16373524651668054328__kernel1E18placeholder_shared has been demoted
// _ZZ34fused_nn_conv2d_add_cast_1_kernel0E14compute_shared has been demoted
// _ZZ34fused_nn_conv2d_add_cast_1_kernel0E18placeholder_shared has been demoted
// _ZZ34fused_nn_conv2d_add_cast_1_kernel0E4Conv has been demoted
// _ZZ111fused_nn_conv2d_add_nn_relu_cast_cast_left_shift_multiply_add_right_shift_cast_c_3441552496575213188__1_kernel0E14compute_shared has been demoted
// _ZZ111fused_nn_conv2d_add_nn_relu_cast_cast_left_shift_multiply_add_right_shift_cast_c_3441552496575213188__1_kernel0E18placeholder_shared has been demoted
// _ZZ111fused_nn_conv2d_add_nn_relu_cast_cast_left_shift_multiply_add_right_shift_cast_c_3441552496575213188__1_kernel0E4Conv has been demoted
// _ZZ112fused_nn_conv2d_add_cast_cast_cast_multiply_add_right_shift_cast_add_clip_cast_n_16373524651668054328__3_kernel0E14compute_shared has been demoted
// _ZZ112fused_nn_conv2d_add_cast_cast_cast_multiply_add_right_shift_cast_add_clip_cast_n_16373524651668054328__3_kernel0E18placeholder_shared has been demoted
// _ZZ112fused_nn_conv2d_add_cast_cast_cast_multiply_add_right_shift_cast_add_clip_cast_n_16373524651668054328__3_kernel0E4Conv has been demoted
// _ZZ112fused_nn_conv2d_add_cast_cast_cast_multiply_add_right_shift_cast_add_clip_cast_n_16373524651668054328__1_kernel0E14compute_shared has been demoted
// _ZZ112fused_nn_conv2d_add_cast_cast_cast_multiply_add_right_shift_cast_add_clip_cast_n_16373524651668054328__1_kernel0E18placeholder_shared has been demoted
// _ZZ111fused_nn_conv2d_add_nn_relu_cast_cast_left_shift_multiply_add_right_shift_cast_c_3441552496575213188__8_kernel0E14compute_shared has been demoted
// _ZZ111fused_nn_conv2d_add_nn_relu_cast_cast_left_shift_multiply_add_right_shift_cast_c_3441552496575213188__8_kernel0E18placeholder_shared has been demoted
// _ZZ112fused_nn_conv2d_add_cast_cast_cast_multiply_add_right_shift_cast_add_clip_cast_n_16373524651668054328__2_kernel0E14compute_shared has been demoted
// _ZZ112fused_nn_conv2d_add_cast_cast_cast_multiply_add_right_shift_cast_add_clip_cast_n_16373524651668054328__2_kernel0E18placeholder_shared has been demoted
// _ZZ56fused_nn_conv2d_add_cast_add_clip_cast_nn_relu_3_kernel0E14compute_shared has been demoted
// _ZZ56fused_nn_conv2d_add_cast_add_clip_cast_nn_relu_3_kernel0E18placeholder_shared has been demoted
// _ZZ56fused_nn_conv2d_add_cast_add_clip_cast_nn_relu_3_kernel0E4Conv has been demoted
// _ZZ112fused_nn_conv2d_add_nn_relu_cast_cast_left_shift_multiply_add_right_shift_cast_c_3441552496575213188__11_kernel0E14compute_shared has been demoted
// _ZZ112fused_nn_conv2d_add_nn_relu_cast_cast_left_shift_multiply_add_right_shift_cast_c_3441552496575213188__11_kernel0E18placeholder_shared has been demoted
// _ZZ112fused_nn_conv2d_add_nn_relu_cast_cast_left_shift_multiply_add_right_shift_cast_c_3441552496575213188__11_kernel0E4Conv has been demoted
// _ZZ54fused_nn_dense_add_cast_subtract_cast_multiply_kernel0E18placeholder_shared has been demoted
// _ZZ54fused_nn_dense_add_cast_subtract_cast_multiply_kernel0E19placeholder_shared1 has been demoted
// _ZZ32fused_nn_conv2d_add_cast_kernel0E14compute_shared has been demoted
// _ZZ32fused_nn_conv2d_add_cast_kernel0E18placeholder_shared has been demoted
// _ZZ32fused_nn_conv2d_add_cast_kernel0E4Conv has been demoted
// _ZZ111fused_nn_conv2d_add_nn_relu_cast_cast_left_shift_multiply_add_right_shift_cast_c_3441552496575213188__2_kernel0E14compute_shared has been demoted
// _ZZ111fused_nn_conv2d_add_nn_relu_cast_cast_left_shift_multiply_add_right_shift_cast_c_3441552496575213188__2_kernel0E18placeholder_shared has been demoted
// _ZZ111fused_nn_conv2d_add_nn_relu_cast_cast_left_shift_multiply_add_right_shift_cast_c_3441552496575213188__2_kernel0E4Conv has been demoted
// _ZZ111fused_nn_conv2d_add_nn_relu_cast_cast_left_shift_multiply_add_right_shift_cast_c_3441552496575213188__3_kernel0E14compute_shared has been demoted
// _ZZ111fused_nn_conv2d_add_nn_relu_cast_cast_left_shift_multiply_add_right_shift_cast_c_3441552496575213188__3_kernel0E18placeholder_shared has been demoted
// _ZZ111fused_nn_conv2d_add_nn_relu_cast_cast_left_shift_multiply_add_right_shift_cast_c_3441552496575213188__6_kernel1E14compute_shared has been demoted
// _ZZ111fused_nn_conv2d_add_nn_relu_cast_cast_left_shift_multiply_add_right_shift_cast_c_3441552496575213188__6_kernel1E18placeholder_shared has been demoted
// _ZZ54fused_nn_conv2d_add_cast_add_clip_cast_nn_relu_kernel1E14compute_shared has been demoted
// _ZZ54fused_nn_conv2d_add_cast_add_clip_cast_nn_relu_kernel1E18placeholder_shared has been demoted
// _ZZ56fused_nn_conv2d_add_cast_add_clip_cast_nn_relu_2_kernel0E14compute_shared has been demoted
// _ZZ56fused_nn_conv2d_add_cast_add_clip_cast_nn_relu_2_kernel0E18placeholder_shared has been demoted
// _ZZ111fused_nn_conv2d_add_nn_relu_cast_cast_left_shift_multiply_add_right_shift_cast_c_3441552496575213188__9_kernel0E14compute_shared has been demoted
// _ZZ111fused_nn_conv2d_add_nn_relu_cast_cast_left_shift_multiply_add_right_shift_cast_c_3441552496575213188__9_kernel0E18placeholder_shared has been demoted

.visible .entry fused_nn_global_avg_pool2d_cast_cast_left_shift_multiply_add_right_shift_cast_cl_10830175937736834516__kernel0(
	.param .u64 .ptr .align 1 fused_nn_global_avg_pool2d_cast_cast_left_shift_multiply_add_right_shift_cast_cl_10830175937736834516__kernel0_param_0,
	.param .u64 .ptr .align 1 fused_nn_global_avg_pool2d_cast_cast_left_shift_multiply_add_right_shift_cast_cl_10830175937736834516__kernel0_param_1
)
{
	.reg .b32 	%r<115>;
	.reg .b64 	%rd<12>;

	ld.param.u64 	%rd1, [fused_nn_global_avg_pool2d_cast_cast_left_shift_multiply_add_right_shift_cast_cl_10830175937736834516__kernel0_param_0];
	ld.param.u64 	%rd2, [fused_nn_global_avg_pool2d_cast_cast_left_shift_multiply_add_right_shift_cast_cl_10830175937736834516__kernel0_param_1];
	cvta.to.global.u64 	%rd3, %rd1;
	mov.u32 	%r1, %tid.y;
	mul.lo.s32 	%r2, %r1, 100352;
	mov.u32 	%r3, %ctaid.x;
	shl.b32 	%r4, %r3, 3;
	mov.u32 	%r5, %tid.x;
	or.b32  	%r6, %r2, %r5;
	add.s32 	%r7, %r6, %r4;
	mul.wide.u32 	%rd4, %r7, 4;
	add.s64 	%rd5, %rd3, %rd4;
	ld.global.nc.u32 	%r8, [%rd5];
	ld.global.nc.u32 	%r9, [%rd5+8192];
	add.s32 	%r10, %r9, %r8;
	ld.global.nc.u32 	%r11, [%rd5+16384];
	add.s32 	%r12, %r11, %r10;
	ld.global.nc.u32 	%r13, [%rd5+24576];
	add.s32 	%r14, %r13, %r12;
	ld.global.nc.u32 	%r15, [%rd5+32768];
	add.s32 	%r16, %r15, %r14;
	ld.global.nc.u32 	%r17, [%rd5+40960];
	add.s32 	%r18, %r17, %r16;
	ld.global.nc.u32 	%r19, [%rd5+49152];
	add.s32 	%r20, %r19, %r18;
	ld.global.nc.u32 	%r21, [%rd5+57344];
	add.s32 	%r22, %r21, %r20;
	ld.global.nc.u32 	%r23, [%rd5+65536];
	add.s32 	%r24, %r23, %r22;
	ld.global.nc.u32 	%r25, [%rd5+73728];
	add.s32 	%r26, %r25, %r24;
	ld.global.nc.u32 	%r27, [%rd5+81920];
	add.s32 	%r28, %r27, %r26;
	ld.global.nc.u32 	%r29, [%rd5+90112];
	add.s32 	%r30, %r29, %r28;
	ld.global.nc.u32 	%r31, [%rd5+98304];
	add.s32 	%r32, %r31, %r30;
	ld.global.nc.u32 	%r33, [%rd5+106496];
	add.s32 	%r34, %r33, %r32;
	ld.global.nc.u32 	%r35, [%rd5+114688];
	add.s32 	%r36, %r35, %r34;
	ld.global.nc.u32 	%r37, [%rd5+122880];
	add.s32 	%r38, %r37, %r36;
	ld.global.nc.u32 	%r39, [%rd5+131072];
	add.s32 	%r40, %r39, %r38;
	ld.global.nc.u32 	%r41, [%rd5+139264];
	add.s32 	%r42, %r41, %r40;
	ld.global.nc.u32 	%r43, [%rd5+147456];
	add.s32 	%r44, %r43, %r42;
	ld.global.nc.u32 	%r45, [%rd5+155648];
	add.s32 	%r46, %r45, %r44;
	ld.global.nc.u32 	%r47, [%rd5+163840];
	add.s32 	%r48, %r47, %r46;
	ld.global.nc.u32 	%r49, [%rd5+172032];
	add.s32 	%r50, %r49, %r48;
	ld.global.nc.u32 	%r51, [%rd5+180224];
	add.s32 	%r52, %r51, %r50;
	ld.global.nc.u32 	%r53, [%rd5+188416];
	add.s32 	%r54, %r53, %r52;
	ld.global.nc.u32 	%r55, [%rd5+196608];
	add.s32 	%r56, %r55, %r54;
	ld.global.nc.u32 	%r57, [%rd5+204800];
	add.s32 	%r58, %r57, %r56;
	ld.global.nc.u32 	%r59, [%rd5+212992];
	add.s32 	%r60, %r59, %r58;
	ld.global.nc.u32 	%r61, [%rd5+221184];
	add.s32 	%r62, %r61, %r60;
	ld.global.nc.u32 	%r63, [%rd5+229376];
	add.s32 	%r64, %r63, %r62;
	ld.global.nc.u32 	%r65, [%rd5+237568];
	add.s32 	%r66, %r65, %r64;
	ld.global.nc.u32 	%r67, [%rd5+245760];
	add.s32 	%r68, %r67, %r66;
	ld.global.nc.u32 	%r69, [%rd5+253952];
	add.s32 	%r70, %r69, %r68;
	ld.global.nc.u32 	%r71, [%rd5+262144];
	add.s32 	%r72, %r71, %r70;
	ld.global.nc.u32 	%r73, [%rd5+270336];
	add.s32 	%r74, %r73, %r72;
	ld.global.nc.u32 	%r75, [%rd5+278528];
	add.s32 	%r76, %r75, %r74;
	ld.global.nc.u32 	%r77, [%rd5+286720];
	add.s32 	%r78, %r77, %r76;
	ld.global.nc.u32 	%r79, [%rd5+294912];
	add.s32 	%r80, %r79, %r78;
	ld.global.nc.u32 	%r81, [%rd5+303104];
	add.s32 	%r82, %r81, %r80;
	ld.global.nc.u32 	%r83, [%rd5+311296];
	add.s32 	%r84, %r83, %r82;
	ld.global.nc.u32 	%r85, [%rd5+319488];
	add.s32 	%r86, %r85, %r84;
	ld.global.nc.u32 	%r87, [%rd5+327680];
	add.s32 	%r88, %r87, %r86;
	ld.global.nc.u32 	%r89, [%rd5+335872];
	add.s32 	%r90, %r89, %r88;
	ld.global.nc.u32 	%r91, [%rd5+344064];
	add.s32 	%r92, %r91, %r90;
	ld.global.nc.u32 	%r93, [%rd5+352256];
	add.s32 	%r94, %r93, %r92;
	ld.global.nc.u32 	%r95, [%rd5+360448];
	add.s32 	%r96, %r95, %r94;
	ld.global.nc.u32 	%r97, [%rd5+368640];
	add.s32 	%r98, %r97, %r96;
	ld.global.nc.u32 	%r99, [%rd5+376832];
	add.s32 	%r100, %r99, %r98;
	ld.global.nc.u32 	%r101, [%rd5+385024];
	add.s32 	%r102, %r101, %r100;
	ld.global.nc.u32 	%r103, [%rd5+393216];
	add.s32 	%r104, %r103, %r102;
	cvta.to.global.u64 	%rd6, %rd2;
	mul.hi.s32 	%r105, %r104, 1402438301;
	shr.u32 	%r106, %r105, 31;
	shr.s32 	%r107, %r105, 4;
	add.s32 	%r108, %r107, %r106;
	cvt.s64.s32 	%rd7, %r108;
	mad.lo.s64 	%rd8, %rd7, 17448304640, 1073741824;
	shr.u64 	%rd9, %rd8, 31;
	cvt.u32.u64 	%r109, %rd9;
	min.s32 	%r110, %r109, 127;
	max.s32 	%r111, %r110, -128;
	shl.b32 	%r112, %r1, 11;
	add.s32 	%r113, %r4, %r5;
	add.s32 	%r114, %r113, %r112;
	cvt.u64.u32 	%rd10, %r114;
	add.s64 	%rd11, %rd6, %rd10;
	st.global.u8 	[%rd11], %r111;
	ret;

}
	// .globl	fused_nn_pad_kernel0
.visible .entry fused_nn_pad_kernel0(
	.param .u64 .ptr .align 1 fused_nn_pad_kernel0_param_0,
	.param .u64 .ptr .align 1 fused_nn_pad_kernel0_param_1
)
{
	.reg .pred 	%p<5>;
	.reg .b32 	%r<42>;
	.reg .b64 	%rd<9>;

	ld.param.u64 	%rd1, [fused_nn_pad_kernel0_param_0];
	ld.param.u64 	%rd2, [fused_nn_pad_kernel0_param_1];
	mov.u32 	%r1, %ctaid.x;
	shl.b32 	%r7, %r1, 13;
	mov.u32 	%r2, %tid.x;
	shl.b32 	%r8, %r2, 3;
	or.b32  	%r3, %r7, %r8;
	setp.gt.u32 	%p1, %r3, 331775;
	@%p1 bra 	$L__BB1_6;
	shl.b32 	%r9, %r1, 10;
	or.b32  	%r10, %r9, %r2;
	setp.gt.u32 	%p2, %r10, 41471;
	@%p2 bra 	$L__BB1_6;
	add.s32 	%r12, %r3, -36864;
	setp.gt.u32 	%p3, %r12, 258047;
	mov.b32 	%r41, 0;
	@%p3 bra 	$L__BB1_5;
	shl.b32 	%r14, %r1, 1;
	shr.u32 	%r15, %r2, 9;
	or.b32  	%r16, %r14, %r15;
	mul.hi.u32 	%r17, %r16, 954437177;
	shr.u32 	%r18, %r17, 1;
	mul.lo.s32 	%r19, %r18, 9;
	sub.s32 	%r4, %r16, %r19;
	add.s32 	%r20, %r4, -1;
	setp.gt.u32 	%p4, %r20, 6;
	@%p4 bra 	$L__BB1_5;
	mul.hi.u32 	%r21, %r3, 954437177;
	shr.u32 	%r22, %r21, 13;
	shl.b32 	%r23, %r4, 9;
	and.b32  	%r24, %r2, 511;
	or.b32  	%r25, %r24, %r23;
	mad.lo.s32 	%r26, %r22, 3584, %r25;
	add.s32 	%r27, %r26, -4096;
	cvta.to.global.u64 	%rd3, %rd2;
	mul.wide.u32 	%rd4, %r27, 4;
	add.s64 	%rd5, %rd3, %rd4;
	ld.global.nc.u32 	%r41, [%rd5];
$L__BB1_5:
	mul.hi.u32 	%r28, %r3, 954437177;
	shr.u32 	%r29, %r28, 13;
	shl.b32 	%r30, %r1, 1;
	shr.u32 	%r31, %r2, 9;
	or.b32  	%r32, %r30, %r31;
	mul.hi.u32 	%r33, %r32, 954437177;
	shr.u32 	%r34, %r33, 1;
	mul.lo.s32 	%r35, %r34, 9;
	sub.s32 	%r36, %r32, %r35;
	shl.b32 	%r37, %r36, 9;
	and.b32  	%r38, %r2, 511;
	or.b32  	%r39, %r37, %r38;
	mad.lo.s32 	%r40, %r29, 4608, %r39;
	cvta.to.global.u64 	%rd6, %rd1;
	mul.wide.u32 	%rd7, %r40, 4;
	add.s64 	%rd8, %rd6, %rd7;
	st.global.u32 	[%rd8], %r41;
$L__BB1_6:
	ret;

}
	// .globl	fused_nn_conv2d_add_nn_relu_cast_cast_left_shift_multiply_add_right_shift_cast_c_3441552496575213188__kernel1
.visible .entry fused_nn_conv2d_add_nn_relu_cast_cast_left_shift_multiply_add_right_shift_cast_c_3441552496575213188__kernel1(
	.param .u64 .ptr .align 1 fused_nn_conv2d_add_nn_relu_cast_cast_left_shift_multiply_add_right_shift_cast_c_3441552496575213188__kernel1_param_0,
	.param .u64 .ptr .align 1 fused_nn_conv2d_add_nn_relu_cast_cast_left_shift_multiply_add_right_shift_cast_c_3441552496575213188__kernel1_param_1,
	.param .u64 .ptr .align 1 fused_nn_conv2d_add_nn_relu_cast_cast_left_shift_multiply_add_right_shift_cast_c_3441552496575213188__kernel1_param_2,
	.param .u64 .ptr .align 1 fused_nn_conv2d_add_nn_relu_cast_cast_left_shift_multiply_add_right_shift_cast_c_3441552496575213188__kernel1_param_3
)
{
	.reg .pred 	%p<8>;
	.reg .b16 	%rs<10>;
	.reg .b32 	%r<597>;
	.reg .b64 	%rd<81>;
	// demoted variable
	.shared .align 4 .b8 _ZZ109fused_nn_conv2d_add_nn_relu_cast_cast_left_shift_multiply_add_right_shift_cast_c_3441552496575213188__kernel1E14compute_shared[1536];
	// demoted variable
	.shared .align 4 .b8 _ZZ109fused_nn_conv2d_add_nn_relu_cast_cast_left_shift_multiply_add_right_shift_cast_c_3441552496575213188__kernel1E18placeholder_shared[8192];
	ld.param.u64 	%rd12, [fused_nn_conv2d_add_nn_relu_cast_cast_left_shift_multiply_add_right_shift_cast_c_3441552496575213188__kernel1_param_1];
	cvta.to.global.u64 	%rd13, %rd12;
	mov.u32 	%r1, %tid.z;
	mov.u32 	%r104, %ctaid.z;
	cvt.u16.u32 	%rs1, %r104;
	mul.hi.u16 	%rs2, %rs1, 9363;
	sub.s16 	%rs3, %rs1, %rs2;
	shr.u16 	%rs4, %rs3, 1;
	add.s16 	%rs5, %rs4, %rs2;
	shr.u16 	%rs6, %rs5, 2;
	cvt.u32.u16 	%r2, %rs6;
	mul.lo.s16 	%rs7, %rs6, 7;
	sub.s16 	%rs8, %rs1, %rs7;
	mov.u32 	%r3, %tid.x;
	shl.b32 	%r105, %r1, 6;
	add.s32 	%r106, %r105, %r3;
	shl.b16 	%rs9, %rs8, 9;
	cvt.u32.u16 	%r4, %rs9;
	shl.b32 	%r107, %r106, 2;
	mov.u32 	%r108, _ZZ109fused_nn_conv2d_add_nn_relu_cast_cast_left_shift_multiply_add_right_shift_cast_c_3441552496575213188__kernel1E18placeholder_shared;
	add.s32 	%r5, %r108, %r107;
	shl.b32 	%r109, %r1, 12;
	add.s32 	%r6, %r108, %r109;
	add.s32 	%r7, %r6, 256;
	add.s32 	%r8, %r6, 384;
	add.s32 	%r9, %r6, 512;
	add.s32 	%r10, %r6, 640;
	add.s32 	%r11, %r6, 768;
	add.s32 	%r12, %r6, 896;
	add.s32 	%r13, %r6, 1024;
	add.s32 	%r14, %r6, 1152;
	add.s32 	%r15, %r6, 2304;
	add.s32 	%r16, %r6, 3072;
	add.s32 	%r17, %r6, 3200;
	add.s32 	%r18, %r6, 3328;
	add.s32 	%r19, %r6, 3712;
	add.s32 	%r20, %r6, 3840;
	add.s32 	%r21, %r6, 3968;
	add.s64 	%rd1, %rd13, 16384;
	mov.b32 	%r580, 0;
	mov.u32 	%r581, %r580;
	mov.u32 	%r582, %r580;
	mov.u32 	%r583, %r580;
	mov.u32 	%r584, %r580;
	mov.u32 	%r585, %r580;
	mov.u32 	%r586, %r580;
	mov.u32 	%r587, %r580;
	mov.u32 	%r588, %r580;
	mov.u32 	%r589, %r580;
	mov.u32 	%r590, %r580;
	mov.u32 	%r591, %r580;
	mov.u32 	%r592, %r580;
	mov.u32 	%r593, %r580;
	mov.u32 	%r594, %r580;
	mov.u32 	%r595, %r580;
	mov.u32 	%r559, %r580;
$L__BB2_1:
	mov.b32 	%r576, 0;
	add.s32 	%r113, %r559, %r2;
	mad.lo.s32 	%r114, %r113, 4608, %r3;
$L__BB2_2:
	ld.param.u64 	%rd76, [fused_nn_conv2d_add_nn_relu_cast_cast_left_shift_multiply_add_right_shift_cast_c_3441552496575213188__kernel1_param_0];
	cvta.to.global.u64 	%rd2, %rd76;
	shl.b32 	%r111, %r3, 2;
	mov.u32 	%r579, _ZZ109fused_nn_conv2d_add_nn_relu_cast_cast_left_shift_multiply_add_right_shift_cast_c_3441552496575213188__kernel1E14compute_shared;
	add.s32 	%r56, %r579, %r111;
	setp.ne.s32 	%p1, %r1, 0;
	shl.b32 	%r57, %r576, 7;
	add.s32 	%r115, %r114, %r57;
	add.s32 	%r58, %r115, %r4;
	@%p1 bra 	$L__BB2_4;
	mul.wide.u32 	%rd14, %r58, 4;
	add.s64 	%rd15, %rd2, %rd14;
	ld.global.nc.u32 	%r116, [%rd15];
	st.shared.u32 	[%r56], %r116;
	ld.global.nc.u32 	%r117, [%rd15+128];
	st.shared.u32 	[%r56+128], %r117;
	ld.global.nc.u32 	%r118, [%rd15+256];
	st.shared.u32 	[%r56+256], %r118;
	ld.global.nc.u32 	%r119, [%rd15+384];
	st.shared.u32 	[%r56+384], %r119;
$L__BB2_4:
	setp.ne.s32 	%p2, %r1, 0;
	@%p2 bra 	$L__BB2_6;
	add.s32 	%r120, %r58, 512;
	mul.wide.u32 	%rd16, %r120, 4;
	add.s64 	%rd17, %rd2, %rd16;
	ld.global.nc.u32 	%r121, [%rd17];
	st.shared.u32 	[%r56+512], %r121;
	ld.global.nc.u32 	%r122, [%rd17+128];
	st.shared.u32 	[%r56+640], %r122;
	ld.global.nc.u32 	%r123, [%rd17+256];
	st.shared.u32 	[%r56+768], %r123;
	ld.global.nc.u32 	%r124, [%rd17+384];
	st.shared.u32 	[%r56+896], %r124;
$L__BB2_6:
	setp.ne.s32 	%p3, %r1, 0;
	@%p3 bra 	$L__BB2_8;
	add.s32 	%r125, %r58, 1024;
	mul.wide.u32 	%rd18, %r125, 4;
	add.s64 	%rd19, %rd2, %rd18;
	ld.global.nc.u32 	%r126, [%rd19];
	st.shared.u32 	[%r56+1024], %r126;
	ld.global.nc.u32 	%r127, [%rd19+128];
	st.shared.u32 	[%r56+1152], %r127;
	ld.global.nc.u32 	%r128, [%rd19+256];
	st.shared.u32 	[%r56+1280], %r128;
	ld.global.nc.u32 	%r129, [%rd19+384];
	st.shared.u32 	[%r56+1408], %r129;
$L__BB2_8:
	bar.sync 	0;
	mov.u32 	%r132, %ctaid.y;
	shl.b32 	%r133, %r132, 13;
	or.b32  	%r134, %r3, %r133;
	shl.b32 	%r135, %r1, 6;
	add.s32 	%r136, %r134, %r135;
	mad.lo.s32 	%r137, %r559, 98304, %r136;
	add.s32 	%r577, %r137, %r57;
	mov.b32 	%r578, 256;
$L__BB2_9:
	mul.wide.u32 	%rd20, %r577, 4;
	add.s64 	%rd21, %rd1, %rd20;
	mov.b32 	%r330, 32;
	wmma.load.a.sync.aligned.row.m8n8k32.shared.u4 	{%r140}, [%r579], %r330;
	add.s32 	%r331, %r579, 128;
	wmma.load.a.sync.aligned.row.m8n8k32.shared.u4 	{%r188}, [%r331], %r330;
	add.s32 	%r332, %r579, 256;
	wmma.load.a.sync.aligned.row.m8n8k32.shared.u4 	{%r236}, [%r332], %r330;
	add.s32 	%r333, %r579, 384;
	wmma.load.a.sync.aligned.row.m8n8k32.shared.u4 	{%r284}, [%r333], %r330;
	bar.sync 	0;
	ld.global.nc.u32 	%r334, [%rd21+-16384];
	st.shared.u32 	[%r5], %r334;
	ld.global.nc.u32 	%r335, [%rd21+-16256];
	st.shared.u32 	[%r5+128], %r335;
	ld.global.nc.u32 	%r336, [%rd21+-14336];
	st.shared.u32 	[%r5+512], %r336;
	ld.global.nc.u32 	%r337, [%rd21+-14208];
	st.shared.u32 	[%r5+640], %r337;
	ld.global.nc.u32 	%r338, [%rd21+-12288];
	st.shared.u32 	[%r5+1024], %r338;
	ld.global.nc.u32 	%r339, [%rd21+-12160];
	st.shared.u32 	[%r5+1152], %r339;
	ld.global.nc.u32 	%r340, [%rd21+-10240];
	st.shared.u32 	[%r5+1536], %r340;
	ld.global.nc.u32 	%r341, [%rd21+-10112];
	st.shared.u32 	[%r5+1664], %r341;
	ld.global.nc.u32 	%r342, [%rd21+-8192];
	st.shared.u32 	[%r5+2048], %r342;
	ld.global.nc.u32 	%r343, [%rd21+-8064];
	st.shared.u32 	[%r5+2176], %r343;
	ld.global.nc.u32 	%r344, [%rd21+-6144];
	st.shared.u32 	[%r5+2560], %r344;
	ld.global.nc.u32 	%r345, [%rd21+-6016];
	st.shared.u32 	[%r5+2688], %r345;
	ld.global.nc.u32 	%r346, [%rd21+-4096];
	st.shared.u32 	[%r5+3072], %r346;
	ld.global.nc.u32 	%r347, [%rd21+-3968];
	st.shared.u32 	[%r5+3200], %r347;
	ld.global.nc.u32 	%r348, [%rd21+-2048];
	st.shared.u32 	[%r5+3584], %r348;
	ld.global.nc.u32 	%r349, [%rd21+-1920];
	st.shared.u32 	[%r5+3712], %r349;
	ld.global.nc.u32 	%r350, [%rd21];
	st.shared.u32 	[%r5+4096], %r350;
	ld.global.nc.u32 	%r351, [%rd21+128];
	st.shared.u32 	[%r5+4224], %r351;
	ld.global.nc.u32 	%r352, [%rd21+2048];
	st.shared.u32 	[%r5+4608], %r352;
	ld.global.nc.u32 	%r353, [%rd21+2176];
	st.shared.u32 	[%r5+4736], %r353;
	ld.global.nc.u32 	%r354, [%rd21+4096];
	st.shared.u32 	[%r5+5120], %r354;
	ld.global.nc.u32 	%r355, [%rd21+4224];
	st.shared.u32 	[%r5+5248], %r355;
	ld.global.nc.u32 	%r356, [%rd21+6144];
	st.shared.u32 	[%r5+5632], %r356;
	ld.global.nc.u32 	%r357, [%rd21+6272];
	st.shared.u32 	[%r5+5760], %r357;
	ld.global.nc.u32 	%r358, [%rd21+8192];
	st.shared.u32 	[%r5+6144], %r358;
	ld.global.nc.u32 	%r359, [%rd21+8320];
	st.shared.u32 	[%r5+6272], %r359;
	ld.global.nc.u32 	%r360, [%rd21+10240];
	st.shared.u32 	[%r5+6656], %r360;
	ld.global.nc.u32 	%r361, [%rd21+10368];
	st.shared.u32 	[%r5+6784], %r361;
	ld.global.nc.u32 	%r362, [%rd21+12288];
	st.shared.u32 	[%r5+7168], %r362;
	ld.global.nc.u32 	%r363, [%rd21+12416];
	st.shared.u32 	[%r5+7296], %r363;
	ld.global.nc.u32 	%r364, [%rd21+14336];
	st.shared.u32 	[%r5+7680], %r364;
	ld.global.nc.u32 	%r365, [%rd21+14464];
	st.shared.u32 	[%r5+7808], %r365;
	bar.sync 	0;
	wmma.load.b.sync.aligned.col.m8n8k32.shared.s4 	{%r141}, [%r6], %r330;
	add.s32 	%r366, %r6, 128;
	wmma.load.b.sync.aligned.col.m8n8k32.shared.s4 	{%r189}, [%r366], %r330;
	wmma.load.b.sync.aligned.col.m8n8k32.shared.s4 	{%r237}, [%r7], %r330;
	wmma.load.b.sync.aligned.col.m8n8k32.shared.s4 	{%r285}, [%r8], %r330;
	wmma.load.b.sync.aligned.col.m8n8k32.shared.s4 	{%r147}, [%r9], %r330;
	wmma.load.b.sync.aligned.col.m8n8k32.shared.s4 	{%r195}, [%r10], %r330;
	wmma.load.b.sync.aligned.col.m8n8k32.shared.s4 	{%r243}, [%r11], %r330;
	wmma.load.b.sync.aligned.col.m8n8k32.shared.s4 	{%r291}, [%r12], %r330;
	wmma.load.b.sync.aligned.col.m8n8k32.shared.s4 	{%r153}, [%r13], %r330;
	wmma.load.b.sync.aligned.col.m8n8k32.shared.s4 	{%r201}, [%r14], %r330;
	add.s32 	%r367, %r6, 1280;
	wmma.load.b.sync.aligned.col.m8n8k32.shared.s4 	{%r249}, [%r367], %r330;
	add.s32 	%r368, %r6, 1408;
	wmma.load.b.sync.aligned.col.m8n8k32.shared.s4 	{%r297}, [%r368], %r330;
	add.s32 	%r369, %r6, 1536;
	wmma.load.b.sync.aligned.col.m8n8k32.shared.s4 	{%r159}, [%r369], %r330;
	add.s32 	%r370, %r6, 1664;
	wmma.load.b.sync.aligned.col.m8n8k32.shared.s4 	{%r207}, [%r370], %r330;
	add.s32 	%r371, %r6, 1792;
	wmma.load.b.sync.aligned.col.m8n8k32.shared.s4 	{%r255}, [%r371], %r330;
	add.s32 	%r372, %r6, 1920;
	wmma.load.b.sync.aligned.col.m8n8k32.shared.s4 	{%r303}, [%r372], %r330;
	add.s32 	%r373, %r6, 2048;
	wmma.load.b.sync.aligned.col.m8n8k32.shared.s4 	{%r165}, [%r373], %r330;
	add.s32 	%r374, %r6, 2176;
	wmma.load.b.sync.aligned.col.m8n8k32.shared.s4 	{%r213}, [%r374], %r330;
	wmma.load.b.sync.aligned.col.m8n8k32.shared.s4 	{%r261}, [%r15], %r330;
	add.s32 	%r375, %r6, 2432;
	wmma.load.b.sync.aligned.col.m8n8k32.shared.s4 	{%r309}, [%r375], %r330;
	add.s32 	%r376, %r6, 2560;
	wmma.load.b.sync.aligned.col.m8n8k32.shared.s4 	{%r171}, [%r376], %r330;
	add.s32 	%r377, %r6, 2688;
	wmma.load.b.sync.aligned.col.m8n8k32.shared.s4 	{%r219}, [%r377], %r330;
	add.s32 	%r378, %r6, 2816;
	wmma.load.b.sync.aligned.col.m8n8k32.shared.s4 	{%r267}, [%r378], %r330;
	add.s32 	%r379, %r6, 2944;
	wmma.load.b.sync.aligned.col.m8n8k32.shared.s4 	{%r315}, [%r379], %r330;
	wmma.load.b.sync.aligned.col.m8n8k32.shared.s4 	{%r177}, [%r16], %r330;
	wmma.load.b.sync.aligned.col.m8n8k32.shared.s4 	{%r225}, [%r17], %r330;
	wmma.load.b.sync.aligned.col.m8n8k32.shared.s4 	{%r273}, [%r18], %r330;
	add.s32 	%r380, %r6, 3456;
	wmma.load.b.sync.aligned.col.m8n8k32.shared.s4 	{%r321}, [%r380], %r330;
	add.s32 	%r381, %r6, 3584;
	wmma.load.b.sync.aligned.col.m8n8k32.shared.s4 	{%r183}, [%r381], %r330;
	wmma.load.b.sync.aligned.col.m8n8k32.shared.s4 	{%r231}, [%r19], %r330;
	wmma.load.b.sync.aligned.col.m8n8k32.shared.s4 	{%r279}, [%r20], %r330;
	wmma.load.b.sync.aligned.col.m8n8k32.shared.s4 	{%r327}, [%r21], %r330;
	// begin inline asm
	mma.sync.aligned.m8n8k32.row.col.s32.u4.s4.s32 {%r138,%r139}, {%r140}, {%r141}, {%r580,%r581};

	// end inline asm
	// begin inline asm
	mma.sync.aligned.m8n8k32.row.col.s32.u4.s4.s32 {%r144,%r145}, {%r140}, {%r147}, {%r582,%r583};

	// end inline asm
	// begin inline asm
	mma.sync.aligned.m8n8k32.row.col.s32.u4.s4.s32 {%r150,%r151}, {%r140}, {%r153}, {%r584,%r585};

	// end inline asm
	// begin inline asm
	mma.sync.aligned.m8n8k32.row.col.s32.u4.s4.s32 {%r156,%r157}, {%r140}, {%r159}, {%r586,%r587};

	// end inline asm
	// begin inline asm
	mma.sync.aligned.m8n8k32.row.col.s32.u4.s4.s32 {%r162,%r163}, {%r140}, {%r165}, {%r588,%r589};

	// end inline asm
	// begin inline asm
	mma.sync.aligned.m8n8k32.row.col.s32.u4.s4.s32 {%r168,%r169}, {%r140}, {%r171}, {%r590,%r591};

	// end inline asm
	// begin inline asm
	mma.sync.aligned.m8n8k32.row.col.s32.u4.s4.s32 {%r174,%r175}, {%r140}, {%r177}, {%r592,%r593};

	// end inline asm
	// begin inline asm
	mma.sync.aligned.m8n8k32.row.col.s32.u4.s4.s32 {%r180,%r181}, {%r140}, {%r183}, {%r594,%r595};

	// end inline asm
	// begin inline asm
	mma.sync.aligned.m8n8k32.row.col.s32.u4.s4.s32 {%r186,%r187}, {%r188}, {%r189}, {%r138,%r139};

	// end inline asm
	// begin inline asm
	mma.sync.aligned.m8n8k32.row.col.s32.u4.s4.s32 {%r192,%r193}, {%r188}, {%r195}, {%r144,%r145};

	// end inline asm
	// begin inline asm
	mma.sync.aligned.m8n8k32.row.col.s32.u4.s4.s32 {%r198,%r199}, {%r188}, {%r201}, {%r150,%r151};

	// end inline asm
	// begin inline asm
	mma.sync.aligned.m8n8k32.row.col.s32.u4.s4.s32 {%r204,%r205}, {%r188}, {%r207}, {%r156,%r157};

	// end inline asm
	// begin inline asm
	mma.sync.aligned.m8n8k32.row.col.s32.u4.s4.s32 {%r210,%r211}, {%r188}, {%r213}, {%r162,%r163};

	// end inline asm
	// begin inline asm
	mma.sync.aligned.m8n8k32.row.col.s32.u4.s4.s32 {%r216,%r217}, {%r188}, {%r219}, {%r168,%r169};

	// end inline asm
	// begin inline asm
	mma.sync.aligned.m8n8k32.row.col.s32.u4.s4.s32 {%r222,%r223}, {%r188}, {%r225}, {%r174,%r175};

	// end inline asm
	// begin inline asm
	mma.sync.aligned.m8n8k32.row.col.s32.u4.s4.s32 {%r228,%r229}, {%r188}, {%r231}, {%r180,%r181};

	// end inline asm
	// begin inline asm
	mma.sync.aligned.m8n8k32.row.col.s32.u4.s4.s32 {%r234,%r235}, {%r236}, {%r237}, {%r186,%r187};

	// end inline asm
	// begin inline asm
	mma.sync.aligned.m8n8k32.row.col.s32.u4.s4.s32 {%r240,%r241}, {%r236}, {%r243}, {%r192,%r193};

	// end inline asm
	// begin inline asm
	mma.sync.aligned.m8n8k32.row.col.s32.u4.s4.s32 {%r246,%r247}, {%r236}, {%r249}, {%r198,%r199};

	// end inline asm
	// begin inline asm
	mma.sync.aligned.m8n8k32.row.col.s32.u4.s4.s32 {%r252,%r253}, {%r236}, {%r255}, {%r204,%r205};

	// end inline asm
	// begin inline asm
	mma.sync.aligned.m8n8k32.row.col.s32.u4.s4.s32 {%r258,%r259}, {%r236}, {%r261}, {%r210,%r211};

	// end inline asm
	// begin inline asm
	mma.sync.aligned.m8n8k32.row.col.s32.u4.s4.s32 {%r264,%r265}, {%r236}, {%r267}, {%r216,%r217};

	// end inline asm
	// begin inline asm
	mma.sync.aligned.m8n8k32.row.col.s32.u4.s4.s32 {%r270,%r271}, {%r236}, {%r273}, {%r222,%r223};

	// end inline asm
	// begin inline asm
	mma.sync.aligned.m8n8k32.row.col.s32.u4.s4.s32 {%r276,%r277}, {%r236}, {%r279}, {%r228,%r229};

	// end inline asm
	// begin inline asm
	mma.sync.aligned.m8n8k32.row.col.s32.u4.s4.s32 {%r580,%r581}, {%r284}, {%r285}, {%r234,%r235};

	// end inline asm
	// begin inline asm
	mma.sync.aligned.m8n8k32.row.col.s32.u4.s4.s32 {%r582,%r583}, {%r284}, {%r291}, {%r240,%r241};

	// end inline asm
	// begin inline asm
	mma.sync.aligned.m8n8k32.row.col.s32.u4.s4.s32 {%r584,%r585}, {%r284}, {%r297}, {%r246,%r247};

	// end inline asm
	// begin inline asm
	mma.sync.aligned.m8n8k32.row.col.s32.u4.s4.s32 {%r586,%r587}, {%r284}, {%r303}, {%r252,%r253};

	// end inline asm
	// begin inline asm
	mma.sync.aligned.m8n8k32.row.col.s32.u4.s4.s32 {%r588,%r589}, {%r284}, {%r309}, {%r258,%r259};

	// end inline asm
	// begin inline asm
	mma.sync.aligned.m8n8k32.row.col.s32.u4.s4.s32 {%r590,%r591}, {%r284}, {%r315}, {%r264,%r265};

	// end inline asm
	// begin inline asm
	mma.sync.aligned.m8n8k32.row.col.s32.u4.s4.s32 {%r592,%r593}, {%r284}, {%r321}, {%r270,%r271};

	// end inline asm
	// begin inline asm
	mma.sync.aligned.m8n8k32.row.col.s32.u4.s4.s32 {%r594,%r595}, {%r284}, {%r327}, {%r276,%r277};

	// end inline asm
	add.s32 	%r579, %r579, 512;
	add.s32 	%r578, %r578, 512;
	add.s32 	%r577, %r577, 32768;
	setp.ne.s32 	%p4, %r578, 1792;
	@%p4 bra 	$L__BB2_9;
	add.s32 	%r576, %r576, 1;
	setp.ne.s32 	%p5, %r576, 4;
	@%p5 bra 	$L__BB2_2;
	add.s32 	%r559, %r559, 1;
	setp.ne.s32 	%p6, %r559, 3;
	@%p6 bra 	$L__BB2_1;
	ld.param.u64 	%rd78, [fused_nn_conv2d_add_nn_relu_cast_cast_left_shift_multiply_add_right_shift_cast_c_3441552496575213188__kernel1_param_3];
	ld.param.u64 	%rd77, [fused_nn_conv2d_add_nn_relu_cast_cast_left_shift_multiply_add_right_shift_cast_c_3441552496575213188__kernel1_param_2];
	bar.sync 	0;
	shl.b32 	%r383, %r1, 11;
	sub.s32 	%r384, %r6, %r383;
	mov.b32 	%r385, 8;
	wmma.store.d.sync.aligned.row.m8n8k32.shared.s32 	[%r384], {%r580, %r581}, %r385;
	add.s32 	%r386, %r384, 256;
	wmma.store.d.sync.aligned.row.m8n8k32.shared.s32 	[%r386], {%r582, %r583}, %r385;
	add.s32 	%r387, %r384, 512;
	wmma.store.d.sync.aligned.row.m8n8k32.shared.s32 	[%r387], {%r584, %r585}, %r385;
	add.s32 	%r388, %r384, 768;
	wmma.store.d.sync.aligned.row.m8n8k32.shared.s32 	[%r388], {%r586, %r587}, %r385;
	add.s32 	%r389, %r384, 1024;
	wmma.store.d.sync.aligned.row.m8n8k32.shared.s32 	[%r389], {%r588, %r589}, %r385;
	add.s32 	%r390, %r384, 1280;
	wmma.store.d.sync.aligned.row.m8n8k32.shared.s32 	[%r390], {%r590, %r591}, %r385;
	add.s32 	%r391, %r384, 1536;
	wmma.store.d.sync.aligned.row.m8n8k32.shared.s32 	[%r391], {%r592, %r593}, %r385;
	add.s32 	%r392, %r384, 1792;
	wmma.store.d.sync.aligned.row.m8n8k32.shared.s32 	[%r392], {%r594, %r595}, %r385;
	bar.sync 	0;
	mov.u32 	%r393, %ctaid.y;
	shl.b32 	%r394, %r393, 7;
	shl.b32 	%r395, %r1, 6;
	add.s32 	%r396, %r394, %r395;
	mov.u32 	%r397, %ctaid.z;
	shl.b32 	%r398, %r397, 9;
	shl.b32 	%r399, %r3, 3;
	and.b32  	%r400, %r399, 8128;
	shl.b32 	%r401, %r393, 4;
	shl.b32 	%r402, %r1, 3;
	add.s32 	%r403, %r398, %r400;
	add.s32 	%r404, %r403, %r401;
	add.s32 	%r405, %r404, %r402;
	mul.wide.u32 	%rd22, %r405, 4;
	cvta.to.global.u64 	%rd23, %rd77;
	add.s64 	%rd24, %rd22, %rd23;
	add.s64 	%rd80, %rd24, 1024;
	mul.wide.u32 	%rd25, %r396, 4;
	cvta.to.global.u64 	%rd26, %rd78;
	add.s64 	%rd27, %rd25, %rd26;
	add.s64 	%rd79, %rd27, 16;
	shl.b32 	%r406, %r3, 2;
	and.b32  	%r407, %r406, 4064;
	add.s32 	%r408, %r383, %r407;
	mov.u32 	%r409, _ZZ109fused_nn_conv2d_add_nn_relu_cast_cast_left_shift_multiply_add_right_shift_cast_c_3441552496575213188__kernel1E18placeholder_shared;
	add.s32 	%r100, %r409, %r408;
	mov.b32 	%r596, 128;
$L__BB2_13:
	ld.global.nc.u32 	%r410, [%rd79+12];
	ld.global.nc.u32 	%r411, [%rd79+8];
	ld.global.nc.u32 	%r412, [%rd79+4];
	ld.global.nc.u32 	%r413, [%rd79];
	ld.global.nc.u32 	%r414, [%rd79+-4];
	ld.global.nc.u32 	%r415, [%rd79+-8];
	ld.global.nc.u32 	%r416, [%rd79+-12];
	ld.global.nc.u32 	%r417, [%rd79+-16];
	add.s32 	%r418, %r100, %r596;
	ld.shared.u32 	%r419, [%r418+-128];
	add.s32 	%r420, %r417, %r419;
	max.s32 	%r421, %r420, 0;
	cvt.u64.u32 	%rd28, %r421;
	mad.lo.s64 	%rd29, %rd28, 19864223744, 1073741824;
	shr.u64 	%rd30, %rd29, 31;
	cvt.u32.u64 	%r422, %rd30;
	min.s32 	%r423, %r422, 15;
	max.s32 	%r424, %r423, 0;
	shl.b32 	%r425, %r424, 28;
	ld.shared.u32 	%r426, [%r418+-124];
	add.s32 	%r427, %r416, %r426;
	max.s32 	%r428, %r427, 0;
	cvt.u64.u32 	%rd31, %r428;
	mad.lo.s64 	%rd32, %rd31, 19864223744, 1073741824;
	shr.u64 	%rd33, %rd32, 31;
	cvt.u32.u64 	%r429, %rd33;
	min.s32 	%r430, %r429, 15;
	max.s32 	%r431, %r430, 0;
	shl.b32 	%r432, %r431, 24;
	or.b32  	%r433, %r432, %r425;
	ld.shared.u32 	%r434, [%r418+-120];
	add.s32 	%r435, %r415, %r434;
	max.s32 	%r436, %r435, 0;
	cvt.u64.u32 	%rd34, %r436;
	mad.lo.s64 	%rd35, %rd34, 19864223744, 1073741824;
	shr.u64 	%rd36, %rd35, 31;
	cvt.u32.u64 	%r437, %rd36;
	min.s32 	%r438, %r437, 15;
	max.s32 	%r439, %r438, 0;
	shl.b32 	%r440, %r439, 20;
	or.b32  	%r441, %r440, %r433;
	ld.shared.u32 	%r442, [%r418+-116];
	add.s32 	%r443, %r414, %r442;
	max.s32 	%r444, %r443, 0;
	cvt.u64.u32 	%rd37, %r444;
	mad.lo.s64 	%rd38, %rd37, 19864223744, 1073741824;
	shr.u64 	%rd39, %rd38, 31;
	cvt.u32.u64 	%r445, %rd39;
	min.s32 	%r446, %r445, 15;
	max.s32 	%r447, %r446, 0;
	shl.b32 	%r448, %r447, 16;
	or.b32  	%r449, %r448, %r441;
	ld.shared.u32 	%r450, [%r418+-112];
	add.s32 	%r451, %r413, %r450;
	max.s32 	%r452, %r451, 0;
	cvt.u64.u32 	%rd40, %r452;
	mad.lo.s64 	%rd41, %rd40, 19864223744, 1073741824;
	shr.u64 	%rd42, %rd41, 31;
	cvt.u32.u64 	%r453, %rd42;
	min.s32 	%r454, %r453, 15;
	max.s32 	%r455, %r454, 0;
	shl.b32 	%r456, %r455, 12;
	or.b32  	%r457, %r456, %r449;
	ld.shared.u32 	%r458, [%r418+-108];
	add.s32 	%r459, %r412, %r458;
	max.s32 	%r460, %r459, 0;
	cvt.u64.u32 	%rd43, %r460;
	mad.lo.s64 	%rd44, %rd43, 19864223744, 1073741824;
	shr.u64 	%rd45, %rd44, 31;
	cvt.u32.u64 	%r461, %rd45;
	min.s32 	%r462, %r461, 15;
	max.s32 	%r463, %r462, 0;
	shl.b32 	%r464, %r463, 8;
	or.b32  	%r465, %r464, %r457;
	ld.shared.u32 	%r466, [%r418+-104];
	add.s32 	%r467, %r411, %r466;
	max.s32 	%r468, %r467, 0;
	cvt.u64.u32 	%rd46, %r468;
	mad.lo.s64 	%rd47, %rd46, 19864223744, 1073741824;
	shr.u64 	%rd48, %rd47, 31;
	cvt.u32.u64 	%r469, %rd48;
	min.s32 	%r470, %r469, 15;
	max.s32 	%r471, %r470, 0;
	shl.b32 	%r472, %r471, 4;
	or.b32  	%r473, %r472, %r465;
	ld.shared.u32 	%r474, [%r418+-100];
	add.s32 	%r475, %r410, %r474;
	max.s32 	%r476, %r475, 0;
	cvt.u64.u32 	%rd49, %r476;
	mad.lo.s64 	%rd50, %rd49, 19864223744, 1073741824;
	shr.u64 	%rd51, %rd50, 31;
	cvt.u32.u64 	%r477, %rd51;
	min.s32 	%r478, %r477, 15;
	max.s32 	%r479, %r478, 0;
	or.b32  	%r480, %r473, %r479;
	st.global.u32 	[%rd80+-1024], %r480;
	ld.shared.u32 	%r481, [%r418];
	add.s32 	%r482, %r417, %r481;
	max.s32 	%r483, %r482, 0;
	cvt.u64.u32 	%rd52, %r483;
	mad.lo.s64 	%rd53, %rd52, 19864223744, 1073741824;
	shr.u64 	%rd54, %rd53, 31;
	cvt.u32.u64 	%r484, %rd54;
	min.s32 	%r485, %r484, 15;
	max.s32 	%r486, %r485, 0;
	shl.b32 	%r487, %r486, 28;
	ld.shared.u32 	%r488, [%r418+4];
	add.s32 	%r489, %r416, %r488;
	max.s32 	%r490, %r489, 0;
	cvt.u64.u32 	%rd55, %r490;
	mad.lo.s64 	%rd56, %rd55, 19864223744, 1073741824;
	shr.u64 	%rd57, %rd56, 31;
	cvt.u32.u64 	%r491, %rd57;
	min.s32 	%r492, %r491, 15;
	max.s32 	%r493, %r492, 0;
	shl.b32 	%r494, %r493, 24;
	or.b32  	%r495, %r494, %r487;
	ld.shared.u32 	%r496, [%r418+8];
	add.s32 	%r497, %r415, %r496;
	max.s32 	%r498, %r497, 0;
	cvt.u64.u32 	%rd58, %r498;
	mad.lo.s64 	%rd59, %rd58, 19864223744, 1073741824;
	shr.u64 	%rd60, %rd59, 31;
	cvt.u32.u64 	%r499, %rd60;
	min.s32 	%r500, %r499, 15;
	max.s32 	%r501, %r500, 0;
	shl.b32 	%r502, %r501, 20;
	or.b32  	%r503, %r502, %r495;
	ld.shared.u32 	%r504, [%r418+12];
	add.s32 	%r505, %r414, %r504;
	max.s32 	%r506, %r505, 0;
	cvt.u64.u32 	%rd61, %r506;
	mad.lo.s64 	%rd62, %rd61, 19864223744, 1073741824;
	shr.u64 	%rd63, %rd62, 31;
	cvt.u32.u64 	%r507, %rd63;
	min.s32 	%r508, %r507, 15;
	max.s32 	%r509, %r508, 0;
	shl.b32 	%r510, %r509, 16;
	or.b32  	%r511, %r510, %r503;
	ld.shared.u32 	%r512, [%r418+16];
	add.s32 	%r513, %r413, %r512;
	max.s32 	%r514, %r513, 0;
	cvt.u64.u32 	%rd64, %r514;
	mad.lo.s64 	%rd65, %rd64, 19864223744, 1073741824;
	shr.u64 	%rd66, %rd65, 31;
	cvt.u32.u64 	%r515, %rd66;
	min.s32 	%r516, %r515, 15;
	max.s32 	%r517, %r516, 0;
	shl.b32 	%r518, %r517, 12;
	or.b32  	%r519, %r518, %r511;
	ld.shared.u32 	%r520, [%r418+20];
	add.s32 	%r521, %r412, %r520;
	max.s32 	%r522, %r521, 0;
	cvt.u64.u32 	%rd67, %r522;
	mad.lo.s64 	%rd68, %rd67, 19864223744, 1073741824;
	shr.u64 	%rd69, %rd68, 31;
	cvt.u32.u64 	%r523, %rd69;
	min.s32 	%r524, %r523, 15;
	max.s32 	%r525, %r524, 0;
	shl.b32 	%r526, %r525, 8;
	or.b32  	%r527, %r526, %r519;
	ld.shared.u32 	%r528, [%r418+24];
	add.s32 	%r529, %r411, %r528;
	max.s32 	%r530, %r529, 0;
	cvt.u64.u32 	%rd70, %r530;
	mad.lo.s64 	%rd71, %rd70, 19864223744, 1073741824;
	shr.u64 	%rd72, %rd71, 31;
	cvt.u32.u64 	%r531, %rd72;
	min.s32 	%r532, %r531, 15;
	max.s32 	%r533, %r532, 0;
	shl.b32 	%r534, %r533, 4;
	or.b32  	%r535, %r534, %r527;
	ld.shared.u32 	%r536, [%r418+28];
	add.s32 	%r537, %r410, %r536;
	max.s32 	%r538, %r537, 0;
	cvt.u64.u32 	%rd73, %r538;
	mad.lo.s64 	%rd74, %rd73, 19864223744, 1073741824;
	shr.u64 	%rd75, %rd74, 31;
	cvt.u32.u64 	%r539, %rd75;
	min.s32 	%r540, %r539, 15;
	max.s32 	%r541, %r540, 0;
	or.b32  	%r542, %r535, %r541;
	st.global.u32 	[%rd80], %r542;
	add.s32 	%r596, %r596, 256;
	add.s64 	%rd80, %rd80, 4;
	add.s64 	%rd79, %rd79, 32;
	setp.ne.s32 	%p7, %r596, 2176;
	@%p7 bra 	$L__BB2_13;
	ret;

}
	// .globl	fused_nn_conv2d_add_cast_3_kernel0
.visible .entry fused_nn_conv2d_add_cast_3_kernel0(
	.param .u64 .ptr .align 1 fused_nn_conv2d_add_cast_3_kernel0_param_0,
	.param .u64 .ptr .align 1 fused_nn_conv2d_add_cast_3_kernel0_param_1,
	.param .u64 .ptr .align 1 fused_nn_conv2d_add_cast_3_kernel0_param_2,
	.param .u64 .ptr .align 1 fused_nn_conv2d_add_cast_3_kernel0_param_3
)
{
	.reg .pred 	%p<2>;
	.reg .b16 	%rs<7>;
	.reg .b32 	%r<472>;
	.reg .b64 	%rd<26>;
	// demoted variable
	.shared .align 4 .b8 _ZZ34fused_nn_conv2d_add_cast_3_kernel0E14compute_shared[128];
	// demoted variable
	.shared .align 4 .b8 _ZZ34fused_nn_conv2d_add_cast_3_kernel0E18placeholder_shared[2048];
	// demoted variable
	.shared .align 4 .b8 _ZZ34fused_nn_conv2d_add_cast_3_kernel0E4Conv[4096];
	ld.param.u64 	%rd9, [fused_nn_conv2d_add_cast_3_kernel0_param_0];
	ld.param.u64 	%rd10, [fused_nn_conv2d_add_cast_3_kernel0_param_1];
	cvta.to.global.u64 	%rd11, %rd9;
	cvta.to.global.u64 	%rd12, %rd10;
	mov.u32 	%r69, %ctaid.z;
	cvt.u16.u32 	%rs1, %r69;
	mul.hi.u16 	%rs2, %rs1, 9363;
	sub.s16 	%rs3, %rs1, %rs2;
	shr.u16 	%rs4, %rs3, 1;
	add.s16 	%rs5, %rs4, %rs2;
	shr.u16 	%rs6, %rs5, 2;
	shl.b32 	%r70, %r69, 11;
	mul.wide.u16 	%r71, %rs6, 14336;
	mov.u32 	%r72, %tid.x;
	shl.b32 	%r73, %r72, 5;
	and.b32  	%r74, %r72, 3;
	mov.u32 	%r75, %ctaid.y;
	shl.b32 	%r76, %r75, 14;
	add.s32 	%r77, %r71, %r70;
	and.b32  	%r78, %r73, 32640;
	add.s32 	%r79, %r77, %r78;
	or.b32  	%r80, %r79, %r74;
	shl.b32 	%r81, %r80, 2;
	cvt.u64.u32 	%rd13, %r81;
	add.s64 	%rd25, %rd11, %rd13;
	or.b32  	%r82, %r72, %r76;
	mul.wide.u32 	%rd14, %r82, 4;
	add.s64 	%rd15, %rd14, %rd12;
	add.s64 	%rd24, %rd15, 32768;
	mov.b32 	%r439, 0;
	shl.b32 	%r276, %r72, 2;
	mov.u32 	%r277, _ZZ34fused_nn_conv2d_add_cast_3_kernel0E14compute_shared;
	add.s32 	%r278, %r277, %r276;
	mov.u32 	%r440, %r439;
	mov.u32 	%r441, %r439;
	mov.u32 	%r442, %r439;
	mov.u32 	%r443, %r439;
	mov.u32 	%r444, %r439;
	mov.u32 	%r445, %r439;
	mov.u32 	%r446, %r439;
	mov.u32 	%r447, %r439;
	mov.u32 	%r448, %r439;
	mov.u32 	%r449, %r439;
	mov.u32 	%r450, %r439;
	mov.u32 	%r451, %r439;
	mov.u32 	%r452, %r439;
	mov.u32 	%r453, %r439;
	mov.u32 	%r454, %r439;
	mov.u32 	%r455, %r439;
	mov.u32 	%r456, %r439;
	mov.u32 	%r457, %r439;
	mov.u32 	%r458, %r439;
	mov.u32 	%r459, %r439;
	mov.u32 	%r460, %r439;
	mov.u32 	%r461, %r439;
	mov.u32 	%r462, %r439;
	mov.u32 	%r463, %r439;
	mov.u32 	%r464, %r439;
	mov.u32 	%r465, %r439;
	mov.u32 	%r466, %r439;
	mov.u32 	%r467, %r439;
	mov.u32 	%r468, %r439;
	mov.u32 	%r469, %r439;
	mov.u32 	%r470, %r439;
	mov.u32 	%r471, %r439;
$L__BB3_1:
	ld.global.nc.u32 	%r275, [%rd25];
	st.shared.u32 	[%r278], %r275;
	bar.sync 	0;
	mov.b32 	%r279, 32;
	wmma.load.a.sync.aligned.row.m8n8k32.shared.u4 	{%r85}, [%r277], %r279;
	ld.global.nc.u32 	%r280, [%rd24+-32768];
	mov.u32 	%r281, _ZZ34fused_nn_conv2d_add_cast_3_kernel0E18placeholder_shared;
	add.s32 	%r282, %r281, %r276;
	st.shared.u32 	[%r282], %r280;
	ld.global.nc.u32 	%r283, [%rd24+-28672];
	st.shared.u32 	[%r282+128], %r283;
	ld.global.nc.u32 	%r284, [%rd24+-24576];
	st.shared.u32 	[%r282+256], %r284;
	ld.global.nc.u32 	%r285, [%rd24+-20480];
	st.shared.u32 	[%r282+384], %r285;
	ld.global.nc.u32 	%r286, [%rd24+-16384];
	st.shared.u32 	[%r282+512], %r286;
	ld.global.nc.u32 	%r287, [%rd24+-12288];
	st.shared.u32 	[%r282+640], %r287;
	ld.global.nc.u32 	%r288, [%rd24+-8192];
	st.shared.u32 	[%r282+768], %r288;
	ld.global.nc.u32 	%r289, [%rd24+-4096];
	st.shared.u32 	[%r282+896], %r289;
	ld.global.nc.u32 	%r290, [%rd24];
	st.shared.u32 	[%r282+1024], %r290;
	ld.global.nc.u32 	%r291, [%rd24+4096];
	st.shared.u32 	[%r282+1152], %r291;
	ld.global.nc.u32 	%r292, [%rd24+8192];
	st.shared.u32 	[%r282+1280], %r292;
	ld.global.nc.u32 	%r293, [%rd24+12288];
	st.shared.u32 	[%r282+1408], %r293;
	ld.global.nc.u32 	%r294, [%rd24+16384];
	st.shared.u32 	[%r282+1536], %r294;
	ld.global.nc.u32 	%r295, [%rd24+20480];
	st.shared.u32 	[%r282+1664], %r295;
	ld.global.nc.u32 	%r296, [%rd24+24576];
	st.shared.u32 	[%r282+1792], %r296;
	ld.global.nc.u32 	%r297, [%rd24+28672];
	st.shared.u32 	[%r282+1920], %r297;
	bar.sync 	0;
	wmma.load.b.sync.aligned.col.m8n8k32.shared.s4 	{%r86}, [%r281], %r279;
	add.s32 	%r298, %r281, 128;
	wmma.load.b.sync.aligned.col.m8n8k32.shared.s4 	{%r92}, [%r298], %r279;
	add.s32 	%r299, %r281, 256;
	wmma.load.b.sync.aligned.col.m8n8k32.shared.s4 	{%r98}, [%r299], %r279;
	add.s32 	%r300, %r281, 384;
	wmma.load.b.sync.aligned.col.m8n8k32.shared.s4 	{%r104}, [%r300], %r279;
	add.s32 	%r301, %r281, 512;
	wmma.load.b.sync.aligned.col.m8n8k32.shared.s4 	{%r110}, [%r301], %r279;
	add.s32 	%r302, %r281, 640;
	wmma.load.b.sync.aligned.col.m8n8k32.shared.s4 	{%r116}, [%r302], %r279;
	add.s32 	%r303, %r281, 768;
	wmma.load.b.sync.aligned.col.m8n8k32.shared.s4 	{%r122}, [%r303], %r279;
	add.s32 	%r304, %r281, 896;
	wmma.load.b.sync.aligned.col.m8n8k32.shared.s4 	{%r128}, [%r304], %r279;
	add.s32 	%r305, %r281, 1024;
	wmma.load.b.sync.aligned.col.m8n8k32.shared.s4 	{%r134}, [%r305], %r279;
	add.s32 	%r306, %r281, 1152;
	wmma.load.b.sync.aligned.col.m8n8k32.shared.s4 	{%r140}, [%r306], %r279;
	add.s32 	%r307, %r281, 1280;
	wmma.load.b.sync.aligned.col.m8n8k32.shared.s4 	{%r146}, [%r307], %r279;
	add.s32 	%r308, %r281, 1408;
	wmma.load.b.sync.aligned.col.m8n8k32.shared.s4 	{%r152}, [%r308], %r279;
	add.s32 	%r309, %r281, 1536;
	wmma.load.b.sync.aligned.col.m8n8k32.shared.s4 	{%r158}, [%r309], %r279;
	add.s32 	%r310, %r281, 1664;
	wmma.load.b.sync.aligned.col.m8n8k32.shared.s4 	{%r164}, [%r310], %r279;
	add.s32 	%r311, %r281, 1792;
	wmma.load.b.sync.aligned.col.m8n8k32.shared.s4 	{%r170}, [%r311], %r279;
	add.s32 	%r312, %r281, 1920;
	wmma.load.b.sync.aligned.col.m8n8k32.shared.s4 	{%r176}, [%r312], %r279;
	// begin inline asm
	mma.sync.aligned.m8n8k32.row.col.s32.u4.s4.s32 {%r83,%r84}, {%r85}, {%r86}, {%r454,%r453};

	// end inline asm
	// begin inline asm
	mma.sync.aligned.m8n8k32.row.col.s32.u4.s4.s32 {%r89,%r90}, {%r85}, {%r92}, {%r452,%r451};

	// end inline asm
	// begin inline asm
	mma.sync.aligned.m8n8k32.row.col.s32.u4.s4.s32 {%r95,%r96}, {%r85}, {%r98}, {%r450,%r449};

	// end inline asm
	// begin inline asm
	mma.sync.aligned.m8n8k32.row.col.s32.u4.s4.s32 {%r101,%r102}, {%r85}, {%r104}, {%r448,%r447};

	// end inline asm
	// begin inline asm
	mma.sync.aligned.m8n8k32.row.col.s32.u4.s4.s32 {%r107,%r108}, {%r85}, {%r110}, {%r446,%r445};

	// end inline asm
	// begin inline asm
	mma.sync.aligned.m8n8k32.row.col.s32.u4.s4.s32 {%r113,%r114}, {%r85}, {%r116}, {%r444,%r443};

	// end inline asm
	// begin inline asm
	mma.sync.aligned.m8n8k32.row.col.s32.u4.s4.s32 {%r119,%r120}, {%r85}, {%r122}, {%r442,%r441};

	// end inline asm
	// begin inline asm
	mma.sync.aligned.m8n8k32.row.col.s32.u4.s4.s32 {%r125,%r126}, {%r85}, {%r128}, {%r440,%r439};

	// end inline asm
	// begin inline asm
	mma.sync.aligned.m8n8k32.row.col.s32.u4.s4.s32 {%r131,%r132}, {%r85}, {%r134}, {%r455,%r456};

	// end inline asm
	// begin inline asm
	mma.sync.aligned.m8n8k32.row.col.s32.u4.s4.s32 {%r137,%r138}, {%r85}, {%r140}, {%r457,%r458};

	// end inline asm
	// begin inline asm
	mma.sync.aligned.m8n8k32.row.col.s32.u4.s4.s32 {%r143,%r144}, {%r85}, {%r146}, {%r459,%r460};

	// end inline asm
	// begin inline asm
	mma.sync.aligned.m8n8k32.row.col.s32.u4.s4.s32 {%r149,%r150}, {%r85}, {%r152}, {%r461,%r462};

	// end inline asm
	// begin inline asm
	mma.sync.aligned.m8n8k32.row.col.s32.u4.s4.s32 {%r155,%r156}, {%r85}, {%r158}, {%r463,%r464};

	// end inline asm
	// begin inline asm
	mma.sync.aligned.m8n8k32.row.col.s32.u4.s4.s32 {%r161,%r162}, {%r85}, {%r164}, {%r465,%r466};

	// end inline asm
	// begin inline asm
	mma.sync.aligned.m8n8k32.row.col.s32.u4.s4.s32 {%r167,%r168}, {%r85}, {%r170}, {%r467,%r468};

	// end inline asm
	// begin inline asm
	mma.sync.aligned.m8n8k32.row.col.s32.u4.s4.s32 {%r173,%r174}, {%r85}, {%r176}, {%r469,%r470};

	// end inline asm
	ld.global.nc.u32 	%r313, [%rd25+16];
	st.shared.u32 	[%r278], %r313;
	bar.sync 	0;
	wmma.load.a.sync.aligned.row.m8n8k32.shared.u4 	{%r181}, [%r277], %r279;
	ld.global.nc.u32 	%r314, [%rd24+-32640];
	st.shared.u32 	[%r282], %r314;
	ld.global.nc.u32 	%r315, [%rd24+-28544];
	st.shared.u32 	[%r282+128], %r315;
	ld.global.nc.u32 	%r316, [%rd24+-24448];
	st.shared.u32 	[%r282+256], %r316;
	ld.global.nc.u32 	%r317, [%rd24+-20352];
	st.shared.u32 	[%r282+384], %r317;
	ld.global.nc.u32 	%r318, [%rd24+-16256];
	st.shared.u32 	[%r282+512], %r318;
	ld.global.nc.u32 	%r319, [%rd24+-12160];
	st.shared.u32 	[%r282+640], %r319;
	ld.global.nc.u32 	%r320, [%rd24+-8064];
	st.shared.u32 	[%r282+768], %r320;
	ld.global.nc.u32 	%r321, [%rd24+-3968];
	st.shared.u32 	[%r282+896], %r321;
	ld.global.nc.u32 	%r322, [%rd24+128];
	st.shared.u32 	[%r282+1024], %r322;
	ld.global.nc.u32 	%r323, [%rd24+4224];
	st.shared.u32 	[%r282+1152], %r323;
	ld.global.nc.u32 	%r324, [%rd24+8320];
	st.shared.u32 	[%r282+1280], %r324;
	ld.global.nc.u32 	%r325, [%rd24+12416];
	st.shared.u32 	[%r282+1408], %r325;
	ld.global.nc.u32 	%r326, [%rd24+16512];
	st.shared.u32 	[%r282+1536], %r326;
	ld.global.nc.u32 	%r327, [%rd24+20608];
	st.shared.u32 	[%r282+1664], %r327;
	ld.global.nc.u32 	%r328, [%rd24+24704];
	st.shared.u32 	[%r282+1792], %r328;
	ld.global.nc.u32 	%r329, [%rd24+28800];
	st.shared.u32 	[%r282+1920], %r329;
	bar.sync 	0;
	wmma.load.b.sync.aligned.col.m8n8k32.shared.s4 	{%r182}, [%r281], %r279;
	wmma.load.b.sync.aligned.col.m8n8k32.shared.s4 	{%r188}, [%r298], %r279;
	wmma.load.b.sync.aligned.col.m8n8k32.shared.s4 	{%r194}, [%r299], %r279;
	wmma.load.b.sync.aligned.col.m8n8k32.shared.s4 	{%r200}, [%r300], %r279;
	wmma.load.b.sync.aligned.col.m8n8k32.shared.s4 	{%r206}, [%r301], %r279;
	wmma.load.b.sync.aligned.col.m8n8k32.shared.s4 	{%r212}, [%r302], %r279;
	wmma.load.b.sync.aligned.col.m8n8k32.shared.s4 	{%r218}, [%r303], %r279;
	wmma.load.b.sync.aligned.col.m8n8k32.shared.s4 	{%r224}, [%r304], %r279;
	wmma.load.b.sync.aligned.col.m8n8k32.shared.s4 	{%r230}, [%r305], %r279;
	wmma.load.b.sync.aligned.col.m8n8k32.shared.s4 	{%r236}, [%r306], %r279;
	wmma.load.b.sync.aligned.col.m8n8k32.shared.s4 	{%r242}, [%r307], %r279;
	wmma.load.b.sync.aligned.col.m8n8k32.shared.s4 	{%r248}, [%r308], %r279;
	wmma.load.b.sync.aligned.col.m8n8k32.shared.s4 	{%r254}, [%r309], %r279;
	wmma.load.b.sync.aligned.col.m8n8k32.shared.s4 	{%r260}, [%r310], %r279;
	wmma.load.b.sync.aligned.col.m8n8k32.shared.s4 	{%r266}, [%r311], %r279;
	wmma.load.b.sync.aligned.col.m8n8k32.shared.s4 	{%r272}, [%r312], %r279;
	// begin inline asm
	mma.sync.aligned.m8n8k32.row.col.s32.u4.s4.s32 {%r454,%r453}, {%r181}, {%r182}, {%r83,%r84};

	// end inline asm
	// begin inline asm
	mma.sync.aligned.m8n8k32.row.col.s32.u4.s4.s32 {%r452,%r451}, {%r181}, {%r188}, {%r89,%r90};

	// end inline asm
	// begin inline asm
	mma.sync.aligned.m8n8k32.row.col.s32.u4.s4.s32 {%r450,%r449}, {%r181}, {%r194}, {%r95,%r96};

	// end inline asm
	// begin inline asm
	mma.sync.aligned.m8n8k32.row.col.s32.u4.s4.s32 {%r448,%r447}, {%r181}, {%r200}, {%r101,%r102};

	// end inline asm
	// begin inline asm
	mma.sync.aligned.m8n8k32.row.col.s32.u4.s4.s32 {%r446,%r445}, {%r181}, {%r206}, {%r107,%r108};

	// end inline asm
	// begin inline asm
	mma.sync.aligned.m8n8k32.row.col.s32.u4.s4.s32 {%r444,%r443}, {%r181}, {%r212}, {%r113,%r114};

	// end inline asm
	// begin inline asm
	mma.sync.aligned.m8n8k32.row.col.s32.u4.s4.s32 {%r442,%r441}, {%r181}, {%r218}, {%r119,%r120};

	// end inline asm
	// begin inline asm
	mma.sync.aligned.m8n8k32.row.col.s32.u4.s4.s32 {%r440,%r439}, {%r181}, {%r224}, {%r125,%r126};

	// end inline asm
	// begin inline asm
	mma.sync.aligned.m8n8k32.row.col.s32.u4.s4.s32 {%r455,%r456}, {%r181}, {%r230}, {%r131,%r132};

	// end inline asm
	// begin inline asm
	mma.sync.aligned.m8n8k32.row.col.s32.u4.s4.s32 {%r457,%r458}, {%r181}, {%r236}, {%r137,%r138};

	// end inline asm
	// begin inline asm
	mma.sync.aligned.m8n8k32.row.col.s32.u4.s4.s32 {%r459,%r460}, {%r181}, {%r242}, {%r143,%r144};

	// end inline asm
	// begin inline asm
	mma.sync.aligned.m8n8k32.row.col.s32.u4.s4.s32 {%r461,%r462}, {%r181}, {%r248}, {%r149,%r150};

	// end inline asm
	// begin inline asm
	mma.sync.aligned.m8n8k32.row.col.s32.u4.s4.s32 {%r463,%r464}, {%r181}, {%r254}, {%r155,%r156};

	// end inline asm
	// begin inline asm
	mma.sync.aligned.m8n8k32.row.col.s32.u4.s4.s32 {%r465,%r466}, {%r181}, {%r260}, {%r161,%r162};

	// end inline asm
	// begin inline asm
	mma.sync.aligned.m8n8k32.row.col.s32.u4.s4.s32 {%r467,%r468}, {%r181}, {%r266}, {%r167,%r168};

	// end inline asm
	// begin inline asm
	mma.sync.aligned.m8n8k32.row.col.s32.u4.s4.s32 {%r469,%r470}, {%r181}, {%r272}, {%r173,%r174};

	// end inline asm
	add.s32 	%r471, %r471, 1;
	add.s64 	%rd25, %rd25, 32;
	add.s64 	%rd24, %rd24, 256;
	setp.ne.s32 	%p1, %r471, 16;
	@%p1 bra 	$L__BB3_1;
	ld.param.u64 	%rd23, [fused_nn_conv2d_add_cast_3_kernel0_param_3];
	ld.param.u64 	%rd22, [fused_nn_conv2d_add_cast_3_kernel0_param_2];
	cvta.to.global.u64 	%rd16, %rd23;
	cvta.to.global.u64 	%rd17, %rd22;
	mov.u32 	%r330, _ZZ34fused_nn_conv2d_add_cast_3_kernel0E4Conv;
	mov.b32 	%r331, 8;
	wmma.store.d.sync.aligned.row.m8n8k32.shared.s32 	[%r330], {%r454, %r453}, %r331;
	add.s32 	%r332, %r330, 256;
	wmma.store.d.sync.aligned.row.m8n8k32.shared.s32 	[%r332], {%r452, %r451}, %r331;
	add.s32 	%r333, %r330, 512;
	wmma.store.d.sync.aligned.row.m8n8k32.shared.s32 	[%r333], {%r450, %r449}, %r331;
	add.s32 	%r334, %r330, 768;
	wmma.store.d.sync.aligned.row.m8n8k32.shared.s32 	[%r334], {%r448, %r447}, %r331;
	add.s32 	%r335, %r330, 1024;
	wmma.store.d.sync.aligned.row.m8n8k32.shared.s32 	[%r335], {%r446, %r445}, %r331;
	add.s32 	%r336, %r330, 1280;
	wmma.store.d.sync.aligned.row.m8n8k32.shared.s32 	[%r336], {%r444, %r443}, %r331;
	add.s32 	%r337, %r330, 1536;
	wmma.store.d.sync.aligned.row.m8n8k32.shared.s32 	[%r337], {%r442, %r441}, %r331;
	add.s32 	%r338, %r330, 1792;
	wmma.store.d.sync.aligned.row.m8n8k32.shared.s32 	[%r338], {%r440, %r439}, %r331;
	add.s32 	%r339, %r330, 2048;
	wmma.store.d.sync.aligned.row.m8n8k32.shared.s32 	[%r339], {%r455, %r456}, %r331;
	add.s32 	%r340, %r330, 2304;
	wmma.store.d.sync.aligned.row.m8n8k32.shared.s32 	[%r340], {%r457, %r458}, %r331;
	add.s32 	%r341, %r330, 2560;
	wmma.store.d.sync.aligned.row.m8n8k32.shared.s32 	[%r341], {%r459, %r460}, %r331;
	add.s32 	%r342, %r330, 2816;
	wmma.store.d.sync.aligned.row.m8n8k32.shared.s32 	[%r342], {%r461, %r462}, %r331;
	add.s32 	%r343, %r330, 3072;
	wmma.store.d.sync.aligned.row.m8n8k32.shared.s32 	[%r343], {%r463, %r464}, %r331;
	add.s32 	%r344, %r330, 3328;
	wmma.store.d.sync.aligned.row.m8n8k32.shared.s32 	[%r344], {%r465, %r466}, %r331;
	add.s32 	%r345, %r330, 3584;
	wmma.store.d.sync.aligned.row.m8n8k32.shared.s32 	[%r345], {%r467, %r468}, %r331;
	add.s32 	%r346, %r330, 3840;
	wmma.store.d.sync.aligned.row.m8n8k32.shared.s32 	[%r346], {%r469, %r470}, %r331;
	bar.sync 	0;
	mov.u32 	%r347, %ctaid.y;
	shl.b32 	%r348, %r347, 7;
	and.b32  	%r349, %r72, 7;
	or.b32  	%r350, %r349, %r348;
	mov.u32 	%r351, %ctaid.z;
	shl.b32 	%r352, %r351, 14;
	shl.b32 	%r353, %r72, 8;
	and.b32  	%r354, %r353, 260096;
	add.s32 	%r355, %r350, %r352;
	add.s32 	%r356, %r355, %r354;
	mul.wide.u32 	%rd18, %r350, 4;
	add.s64 	%rd19, %rd16, %rd18;
	ld.global.nc.u32 	%r357, [%rd19];
	shl.b32 	%r358, %r72, 2;
	add.s32 	%r359, %r330, %r358;
	ld.shared.u32 	%r360, [%r359];
	add.s32 	%r361, %r357, %r360;
	mul.wide.u32 	%rd20, %r356, 4;
	add.s64 	%rd21, %rd17, %rd20;
	st.global.u32 	[%rd21], %r361;
	ld.shared.u32 	%r362, [%r359+128];
	add.s32 	%r363, %r357, %r362;
	st.global.u32 	[%rd21+32768], %r363;
	ld.global.nc.u32 	%r364, [%rd19+32];
	ld.shared.u32 	%r365, [%r359+256];
	add.s32 	%r366, %r364, %r365;
	st.global.u32 	[%rd21+32], %r366;
	ld.shared.u32 	%r367, [%r359+384];
	add.s32 	%r368, %r364, %r367;
	st.global.u32 	[%rd21+32800], %r368;
	ld.global.nc.u32 	%r369, [%rd19+64];
	ld.shared.u32 	%r370, [%r359+512];
	add.s32 	%r371, %r369, %r370;
	st.global.u32 	[%rd21+64], %r371;
	ld.shared.u32 	%r372, [%r359+640];
	add.s32 	%r373, %r369, %r372;
	st.global.u32 	[%rd21+32832], %r373;
	ld.global.nc.u32 	%r374, [%rd19+96];
	ld.shared.u32 	%r375, [%r359+768];
	add.s32 	%r376, %r374, %r375;
	st.global.u32 	[%rd21+96], %r376;
	ld.shared.u32 	%r377, [%r359+896];
	add.s32 	%r378, %r374, %r377;
	st.global.u32 	[%rd21+32864], %r378;
	ld.global.nc.u32 	%r379, [%rd19+128];
	ld.shared.u32 	%r380, [%r359+1024];
	add.s32 	%r381, %r379, %r380;
	st.global.u32 	[%rd21+128], %r381;
	ld.shared.u32 	%r382, [%r359+1152];
	add.s32 	%r383, %r379, %r382;
	st.global.u32 	[%rd21+32896], %r383;
	ld.global.nc.u32 	%r384, [%rd19+160];
	ld.shared.u32 	%r385, [%r359+1280];
	add.s32 	%r386, %r384, %r385;
	st.global.u32 	[%rd21+160], %r386;
	ld.shared.u32 	%r387, [%r359+1408];
	add.s32 	%r388, %r384, %r387;
	st.global.u32 	[%rd21+32928], %r388;
	ld.global.nc.u32 	%r389, [%rd19+192];
	ld.shared.u32 	%r390, [%r359+1536];
	add.s32 	%r391, %r389, %r390;
	st.global.u32 	[%rd21+192], %r391;
	ld.shared.u32 	%r392, [%r359+1664];
	add.s32 	%r393, %r389, %r392;
	st.global.u32 	[%rd21+32960], %r393;
	ld.global.nc.u32 	%r394, [%rd19+224];
	ld.shared.u32 	%r395, [%r359+1792];
	add.s32 	%r396, %r394, %r395;
	st.global.u32 	[%rd21+224], %r396;
	ld.shared.u32 	%r397, [%r359+1920];
	add.s32 	%r398, %r394, %r397;
	st.global.u32 	[%rd21+32992], %r398;
	ld.global.nc.u32 	%r399, [%rd19+256];
	ld.shared.u32 	%r400, [%r359+2048];
	add.s32 	%r401, %r399, %r400;
	st.global.u32 	[%rd21+256], %r401;
	ld.shared.u32 	%r402, [%r359+2176];
	add.s32 	%r403, %r399, %r402;
	st.global.u32 	[%rd21+33024], %r403;
	ld.global.nc.u32 	%r404, [%rd19+288];
	ld.shared.u32 	%r405, [%r359+2304];
	add.s32 	%r406, %r404, %r405;
	st.global.u32 	[%rd21+288], %r406;
	ld.shared.u32 	%r407, [%r359+2432];
	add.s32 	%r408, %r404, %r407;
	st.global.u32 	[%rd21+33056], %r408;
	ld.global.nc.u32 	%r409, [%rd19+320];
	ld.shared.u32 	%r410, [%r359+2560];
	add.s32 	%r411, %r409, %r410;
	st.global.u32 	[%rd21+320], %r411;
	ld.shared.u32 	%r412, [%r359+2688];
	add.s32 	%r413, %r409, %r412;
	st.global.u32 	[%rd21+33088], %r413;
	ld.global.nc.u32 	%r414, [%rd19+352];
	ld.shared.u32 	%r415, [%r359+2816];
	add.s32 	%r416, %r414, %r415;
	st.global.u32 	[%rd21+352], %r416;
	ld.shared.u32 	%r417, [%r359+2944];
	add.s32 	%r418, %r414, %r417;
	st.global.u32 	[%rd21+33120], %r418;
	ld.global.nc.u32 	%r419, [%rd19+384];
	ld.shared.u32 	%r420, [%r359+3072];
	add.s32 	%r421, %r419, %r420;
	st.global.u32 	[%rd21+384], %r421;
	ld.shared.u32 	%r422, [%r359+3200];
	add.s32 	%r423, %r419, %r422;
	st.global.u32 	[%rd21+33152], %r423;
	ld.global.nc.u32 	%r424, [%rd19+416];
	ld.shared.u32 	%r425, [%r359+3328];
	add.s32 	%r426, %r424, %r425;
	st.global.u32 	[%rd21+416], %r426;
	ld.shared.u32 	%r427, [%r359+3456];
	add.s32 	%r428, %r424, %r427;
	st.global.u32 	[%rd21+33184], %r428;
	ld.global.nc.u32 	%r429, [%rd19+448];
	ld.shared.u32 	%r430, [%r359+3584];
	add.s32 	%r431, %r429, %r430;
	st.global.u32 	[%rd21+448], %r431;
	ld.shared.u32 	%r432, [%r359+3712];
	add.s32 	%r433, %r429, %r432;
	st.global.u32 	[%rd21+33216], %r433;
	ld.global.nc.u32 	%r434, [%rd19+480];
	ld.shared.u32 	%r435, [%r359+3840];
	add.s32 	%r436, %r434, %r435;
	st.global.u32 	[%rd21+480], %r436;
	ld.shared.u32 	%r437, [%r359+3968];
	add.s32 	%r438, %r434, %r437;
	st.global.u32 	[%rd21+33248], %r438;
	ret;

}
	// .globl	fused_nn_conv2d_add_cast_cast_multiply_add_right_shift_cast_nn_relu_kernel1
.visible .entry fused_nn_conv2d_add_cast_cast_multiply_add_right_shift_cast_nn_relu_kernel1(
	.param .u64 .ptr .align 1 fused_nn_conv2d_add_cast_cast_multiply_add_right_shift_cast_nn_relu_kernel1_param_0,
	.param .u64 .ptr .align 1 fused_nn_conv2d_add_cast_cast_multiply_add_right_shift_cast_nn_relu_kernel1_param_1,
	.param .u64 .ptr .align 1 fused_nn_conv2d_add_cast_cast_multiply_add_right_shift_cast_nn_relu_kernel1_param_2
)
{
	.reg .pred 	%p<10>;
	.reg .b16 	%rs<149>;
	.reg .b32 	%r<340>;
	.reg .b64 	%rd<47>;
	// demoted variable
	.shared .align 1 .b8 _ZZ75fused_nn_conv2d_add_cast_cast_multiply_add_right_shift_cast_nn_relu_kernel1E23data_im2col_pack_shared[2048];
	// demoted variable
	.shared .align 1 .b8 _ZZ75fused_nn_conv2d_add_cast_cast_multiply_add_right_shift_cast_nn_relu_kernel1E25kernel_im2col_pack_shared[2048];
	ld.param.u64 	%rd6, [fused_nn_conv2d_add_cast_cast_multiply_add_right_shift_cast_nn_relu_kernel1_param_1];
	cvta.to.global.u64 	%rd7, %rd6;
	mov.u32 	%r65, %tid.z;
	shl.b32 	%r66, %r65, 4;
	mov.u32 	%r67, %tid.x;
	shl.b32 	%r68, %r67, 3;
	mov.u32 	%r69, %ctaid.x;
	shl.b32 	%r70, %r69, 6;
	mov.u32 	%r71, %tid.y;
	shl.b32 	%r72, %r71, 4;
	add.s32 	%r73, %r70, %r72;
	shl.b32 	%r74, %r71, 9;
	shl.b32 	%r75, %r65, 8;
	add.s32 	%r76, %r74, %r75;
	add.s32 	%r77, %r76, %r68;
	shl.b32 	%r78, %r71, 11;
	add.s32 	%r79, %r77, %r78;
	and.b32  	%r80, %r68, 8;
	shr.u32 	%r81, %r67, 1;
	add.s32 	%r82, %r73, %r81;
	mul.hi.u32 	%r83, %r82, 1402438301;
	shr.u32 	%r84, %r83, 12;
	mul.lo.s32 	%r1, %r84, 158700;
	mul.lo.s32 	%r85, %r84, 12544;
	sub.s32 	%r86, %r82, %r85;
	cvt.u16.u32 	%rs17, %r86;
	mul.hi.u16 	%rs18, %rs17, 18725;
	shr.u16 	%rs19, %rs18, 5;
	cvt.u32.u16 	%r2, %rs19;
	mul.hi.u32 	%r87, %r82, -1840700269;
	shr.u32 	%r88, %r87, 6;
	mul.lo.s32 	%r89, %r88, 112;
	sub.s32 	%r90, %r82, %r89;
	mul.lo.s32 	%r3, %r90, 6;
	shr.u32 	%r91, %r68, 4;
	add.s32 	%r92, %r73, %r91;
	mul.hi.u32 	%r93, %r92, 1402438301;
	shr.u32 	%r94, %r93, 12;
	mul.lo.s32 	%r4, %r94, 158700;
	mul.lo.s32 	%r95, %r94, 12544;
	sub.s32 	%r96, %r92, %r95;
	cvt.u16.u32 	%rs20, %r96;
	mul.hi.u16 	%rs21, %rs20, 18725;
	shr.u16 	%rs22, %rs21, 5;
	cvt.u32.u16 	%r5, %rs22;
	mul.hi.u32 	%r97, %r92, -1840700269;
	shr.u32 	%r98, %r97, 6;
	mul.lo.s32 	%r99, %r98, 112;
	sub.s32 	%r100, %r92, %r99;
	mul.lo.s32 	%r6, %r100, 6;
	cvt.u64.u32 	%rd8, %r79;
	add.s64 	%rd46, %rd7, %rd8;
	or.b32  	%r322, %r66, %r80;
	mov.b32 	%r323, 0;
	prmt.b32 	%r105, %r106, %r107, 0x3340U;
	prmt.b32 	%r127, %r128, %r129, 0x3340U;
	prmt.b32 	%r149, %r150, %r151, 0x3340U;
	prmt.b32 	%r171, %r172, %r173, 0x3340U;
	prmt.b32 	%r193, %r194, %r195, 0x3340U;
	prmt.b32 	%r215, %r216, %r217, 0x3340U;
	prmt.b32 	%r237, %r238, %r239, 0x3340U;
	prmt.b32 	%r259, %r260, %r261, 0x3340U;
	mov.u32 	%r324, %r323;
	mov.u32 	%r325, %r323;
	mov.u32 	%r326, %r323;
	mov.u32 	%r327, %r323;
	mov.u32 	%r328, %r323;
	mov.u32 	%r329, %r323;
	mov.u32 	%r330, %r323;
	mov.u32 	%r331, %r323;
	mov.u32 	%r332, %r323;
	mov.u32 	%r333, %r323;
	mov.u32 	%r334, %r323;
	mov.u32 	%r335, %r323;
	mov.u32 	%r336, %r323;
	mov.u32 	%r337, %r323;
	mov.u32 	%r338, %r323;
	mov.u32 	%r339, %r323;
$L__BB4_1:
	bar.sync 	0;
	setp.gt.u32 	%p1, %r322, 146;
	mov.b16 	%rs141, 0;
	@%p1 bra 	$L__BB4_3;
	ld.param.u64 	%rd37, [fused_nn_conv2d_add_cast_cast_multiply_add_right_shift_cast_nn_relu_kernel1_param_0];
	cvt.u16.u32 	%rs24, %r322;
	mul.lo.s16 	%rs25, %rs24, 135;
	shr.u16 	%rs26, %rs25, 8;
	sub.s16 	%rs27, %rs24, %rs26;
	and.b16  	%rs28, %rs27, 254;
	shr.u16 	%rs29, %rs28, 1;
	add.s16 	%rs30, %rs29, %rs26;
	and.b16  	%rs31, %rs30, 240;
	shr.u16 	%rs32, %rs31, 4;
	mul.lo.s16 	%rs33, %rs32, 21;
	sub.s16 	%rs34, %rs24, %rs33;
	cvt.u32.u16 	%r101, %rs34;
	and.b32  	%r102, %r101, 255;
	cvt.u32.u16 	%r103, %rs32;
	prmt.b32 	%r104, %r103, %r2, 0x3340U;
	prmt.b32 	%r108, %r104, %r105, 0x5410U;
	mov.b32 	%r109, 90440370;
	dp2a.lo.u32.u32 	%r110, %r109, %r108, %r102;
	add.s32 	%r111, %r110, %r1;
	add.s32 	%r112, %r111, %r3;
	cvt.u64.u32 	%rd9, %r112;
	cvta.to.global.u64 	%rd10, %rd37;
	add.s64 	%rd11, %rd10, %rd9;
	ld.global.nc.u8 	%rs35, [%rd11];
	cvt.u16.u8 	%rs141, %rs35;
$L__BB4_3:
	mov.u32 	%r113, %tid.y;
	shl.b32 	%r114, %r113, 9;
	mov.u32 	%r115, %tid.z;
	shl.b32 	%r116, %r115, 8;
	add.s32 	%r117, %r114, %r116;
	mov.u32 	%r118, %tid.x;
	shl.b32 	%r119, %r118, 3;
	add.s32 	%r120, %r117, %r119;
	mov.u32 	%r121, _ZZ75fused_nn_conv2d_add_cast_cast_multiply_add_right_shift_cast_nn_relu_kernel1E23data_im2col_pack_shared;
	add.s32 	%r122, %r121, %r120;
	st.shared.u8 	[%r122], %rs141;
	setp.gt.u32 	%p2, %r322, 145;
	mov.b16 	%rs142, 0;
	@%p2 bra 	$L__BB4_5;
	ld.param.u64 	%rd38, [fused_nn_conv2d_add_cast_cast_multiply_add_right_shift_cast_nn_relu_kernel1_param_0];
	cvt.u16.u32 	%rs37, %r322;
	add.s16 	%rs38, %rs37, 1;
	and.b16  	%rs39, %rs38, 255;
	mul.lo.s16 	%rs40, %rs39, 135;
	shr.u16 	%rs41, %rs40, 8;
	sub.s16 	%rs42, %rs38, %rs41;
	and.b16  	%rs43, %rs42, 254;
	shr.u16 	%rs44, %rs43, 1;
	add.s16 	%rs45, %rs44, %rs41;
	and.b16  	%rs46, %rs45, 240;
	shr.u16 	%rs47, %rs46, 4;
	mul.lo.s16 	%rs48, %rs47, 21;
	sub.s16 	%rs49, %rs38, %rs48;
	cvt.u32.u16 	%r123, %rs49;
	and.b32  	%r124, %r123, 255;
	cvt.u32.u16 	%r125, %rs47;
	prmt.b32 	%r126, %r125, %r5, 0x3340U;
	prmt.b32 	%r130, %r126, %r127, 0x5410U;
	mov.b32 	%r131, 90440370;
	dp2a.lo.u32.u32 	%r132, %r131, %r130, %r124;
	add.s32 	%r133, %r132, %r4;
	add.s32 	%r134, %r133, %r6;
	cvt.u64.u32 	%rd12, %r134;
	cvta.to.global.u64 	%rd13, %rd38;
	add.s64 	%rd14, %rd13, %rd12;
	ld.global.nc.u8 	%rs50, [%rd14];
	cvt.u16.u8 	%rs142, %rs50;
$L__BB4_5:
	st.shared.u8 	[%r122+1], %rs142;
	setp.gt.u32 	%p3, %r322, 144;
	mov.b16 	%rs143, 0;
	@%p3 bra 	$L__BB4_7;
	ld.param.u64 	%rd39, [fused_nn_conv2d_add_cast_cast_multiply_add_right_shift_cast_nn_relu_kernel1_param_0];
	cvt.u16.u32 	%rs52, %r322;
	add.s16 	%rs53, %rs52, 2;
	and.b16  	%rs54, %rs53, 255;
	mul.lo.s16 	%rs55, %rs54, 135;
	shr.u16 	%rs56, %rs55, 8;
	sub.s16 	%rs57, %rs53, %rs56;
	and.b16  	%rs58, %rs57, 254;
	shr.u16 	%rs59, %rs58, 1;
	add.s16 	%rs60, %rs59, %rs56;
	and.b16  	%rs61, %rs60, 240;
	shr.u16 	%rs62, %rs61, 4;
	mul.lo.s16 	%rs63, %rs62, 21;
	sub.s16 	%rs64, %rs53, %rs63;
	cvt.u32.u16 	%r145, %rs64;
	and.b32  	%r146, %r145, 255;
	cvt.u32.u16 	%r147, %rs62;
	prmt.b32 	%r148, %r147, %r5, 0x3340U;
	prmt.b32 	%r152, %r148, %r149, 0x5410U;
	mov.b32 	%r153, 90440370;
	dp2a.lo.u32.u32 	%r154, %r153, %r152, %r146;
	add.s32 	%r155, %r154, %r4;
	add.s32 	%r156, %r155, %r6;
	cvt.u64.u32 	%rd15, %r156;
	cvta.to.global.u64 	%rd16, %rd39;
	add.s64 	%rd17, %rd16, %rd15;
	ld.global.nc.u8 	%rs65, [%rd17];
	cvt.u16.u8 	%rs143, %rs65;
$L__BB4_7:
	st.shared.u8 	[%r122+2], %rs143;
	setp.gt.u32 	%p4, %r322, 143;
	mov.b16 	%rs144, 0;
	@%p4 bra 	$L__BB4_9;
	ld.param.u64 	%rd40, [fused_nn_conv2d_add_cast_cast_multiply_add_right_shift_cast_nn_relu_kernel1_param_0];
	cvt.u16.u32 	%rs67, %r322;
	add.s16 	%rs68, %rs67, 3;
	and.b16  	%rs69, %rs68, 255;
	mul.lo.s16 	%rs70, %rs69, 135;
	shr.u16 	%rs71, %rs70, 8;
	sub.s16 	%rs72, %rs68, %rs71;
	and.b16  	%rs73, %rs72, 254;
	shr.u16 	%rs74, %rs73, 1;
	add.s16 	%rs75, %rs74, %rs71;
	and.b16  	%rs76, %rs75, 240;
	shr.u16 	%rs77, %rs76, 4;
	mul.lo.s16 	%rs78, %rs77, 21;
	sub.s16 	%rs79, %rs68, %rs78;
	cvt.u32.u16 	%r167, %rs79;
	and.b32  	%r168, %r167, 255;
	cvt.u32.u16 	%r169, %rs77;
	prmt.b32 	%r170, %r169, %r5, 0x3340U;
	prmt.b32 	%r174, %r170, %r171, 0x5410U;
	mov.b32 	%r175, 90440370;
	dp2a.lo.u32.u32 	%r176, %r175, %r174, %r168;
	add.s32 	%r177, %r176, %r4;
	add.s32 	%r178, %r177, %r6;
	cvt.u64.u32 	%rd18, %r178;
	cvta.to.global.u64 	%rd19, %rd40;
	add.s64 	%rd20, %rd19, %rd18;
	ld.global.nc.u8 	%rs80, [%rd20];
	cvt.u16.u8 	%rs144, %rs80;
$L__BB4_9:
	st.shared.u8 	[%r122+3], %rs144;
	setp.gt.u32 	%p5, %r322, 142;
	mov.b16 	%rs145, 0;
	@%p5 bra 	$L__BB4_11;
	ld.param.u64 	%rd41, [fused_nn_conv2d_add_cast_cast_multiply_add_right_shift_cast_nn_relu_kernel1_param_0];
	cvt.u16.u32 	%rs82, %r322;
	add.s16 	%rs83, %rs82, 4;
	and.b16  	%rs84, %rs83, 255;
	mul.lo.s16 	%rs85, %rs84, 135;
	shr.u16 	%rs86, %rs85, 8;
	sub.s16 	%rs87, %rs83, %rs86;
	and.b16  	%rs88, %rs87, 254;
	shr.u16 	%rs89, %rs88, 1;
	add.s16 	%rs90, %rs89, %rs86;
	and.b16  	%rs91, %rs90, 240;
	shr.u16 	%rs92, %rs91, 4;
	mul.lo.s16 	%rs93, %rs92, 21;
	sub.s16 	%rs94, %rs83, %rs93;
	cvt.u32.u16 	%r189, %rs94;
	and.b32  	%r190, %r189, 255;
	cvt.u32.u16 	%r191, %rs92;
	prmt.b32 	%r192, %r191, %r5, 0x3340U;
	prmt.b32 	%r196, %r192, %r193, 0x5410U;
	mov.b32 	%r197, 90440370;
	dp2a.lo.u32.u32 	%r198, %r197, %r196, %r190;
	add.s32 	%r199, %r198, %r4;
	add.s32 	%r200, %r199, %r6;
	cvt.u64.u32 	%rd21, %r200;
	cvta.to.global.u64 	%rd22, %rd41;
	add.s64 	%rd23, %rd22, %rd21;
	ld.global.nc.u8 	%rs95, [%rd23];
	cvt.u16.u8 	%rs145, %rs95;
$L__BB4_11:
	st.shared.u8 	[%r122+4], %rs145;
	setp.gt.u32 	%p6, %r322, 141;
	mov.b16 	%rs146, 0;
	@%p6 bra 	$L__BB4_13;
	ld.param.u64 	%rd42, [fused_nn_conv2d_add_cast_cast_multiply_add_right_shift_cast_nn_relu_kernel1_param_0];
	cvt.u16.u32 	%rs97, %r322;
	add.s16 	%rs98, %rs97, 5;
	and.b16  	%rs99, %rs98, 255;
	mul.lo.s16 	%rs100, %rs99, 135;
	shr.u16 	%rs101, %rs100, 8;
	sub.s16 	%rs102, %rs98, %rs101;
	and.b16  	%rs103, %rs102, 254;
	shr.u16 	%rs104, %rs103, 1;
	add.s16 	%rs105, %rs104, %rs101;
	and.b16  	%rs106, %rs105, 240;
	shr.u16 	%rs107, %rs106, 4;
	mul.lo.s16 	%rs108, %rs107, 21;
	sub.s16 	%rs109, %rs98, %rs108;
	cvt.u32.u16 	%r211, %rs109;
	and.b32  	%r212, %r211, 255;
	cvt.u32.u16 	%r213, %rs107;
	prmt.b32 	%r214, %r213, %r5, 0x3340U;
	prmt.b32 	%r218, %r214, %r215, 0x5410U;
	mov.b32 	%r219, 90440370;
	dp2a.lo.u32.u32 	%r220, %r219, %r218, %r212;
	add.s32 	%r221, %r220, %r4;
	add.s32 	%r222, %r221, %r6;
	cvt.u64.u32 	%rd24, %r222;
	cvta.to.global.u64 	%rd25, %rd42;
	add.s64 	%rd26, %rd25, %rd24;
	ld.global.nc.u8 	%rs110, [%rd26];
	cvt.u16.u8 	%rs146, %rs110;
$L__BB4_13:
	st.shared.u8 	[%r122+5], %rs146;
	setp.gt.u32 	%p7, %r322, 140;
	mov.b16 	%rs147, 0;
	@%p7 bra 	$L__BB4_15;
	ld.param.u64 	%rd43, [fused_nn_conv2d_add_cast_cast_multiply_add_right_shift_cast_nn_relu_kernel1_param_0];
	cvt.u16.u32 	%rs112, %r322;
	add.s16 	%rs113, %rs112, 6;
	and.b16  	%rs114, %rs113, 255;
	mul.lo.s16 	%rs115, %rs114, 135;
	shr.u16 	%rs116, %rs115, 8;
	sub.s16 	%rs117, %rs113, %rs116;
	and.b16  	%rs118, %rs117, 254;
	shr.u16 	%rs119, %rs118, 1;
	add.s16 	%rs120, %rs119, %rs116;
	and.b16  	%rs121, %rs120, 240;
	shr.u16 	%rs122, %rs121, 4;
	mul.lo.s16 	%rs123, %rs122, 21;
	sub.s16 	%rs124, %rs113, %rs123;
	cvt.u32.u16 	%r233, %rs124;
	and.b32  	%r234, %r233, 255;
	cvt.u32.u16 	%r235, %rs122;
	prmt.b32 	%r236, %r235, %r5, 0x3340U;
	prmt.b32 	%r240, %r236, %r237, 0x5410U;
	mov.b32 	%r241, 90440370;
	dp2a.lo.u32.u32 	%r242, %r241, %r240, %r234;
	add.s32 	%r243, %r242, %r4;
	add.s32 	%r244, %r243, %r6;
	cvt.u64.u32 	%rd27, %r244;
	cvta.to.global.u64 	%rd28, %rd43;
	add.s64 	%rd29, %rd28, %rd27;
	ld.global.nc.u8 	%rs125, [%rd29];
	cvt.u16.u8 	%rs147, %rs125;
$L__BB4_15:
	st.shared.u8 	[%r122+6], %rs147;
	setp.gt.u32 	%p8, %r322, 139;
	mov.b16 	%rs148, 0;
	@%p8 bra 	$L__BB4_17;
	ld.param.u64 	%rd44, [fused_nn_conv2d_add_cast_cast_multiply_add_right_shift_cast_nn_relu_kernel1_param_0];
	cvt.u16.u32 	%rs127, %r322;
	add.s16 	%rs128, %rs127, 7;
	and.b16  	%rs129, %rs128, 255;
	mul.lo.s16 	%rs130, %rs129, 135;
	shr.u16 	%rs131, %rs130, 8;
	sub.s16 	%rs132, %rs128, %rs131;
	and.b16  	%rs133, %rs132, 254;
	shr.u16 	%rs134, %rs133, 1;
	add.s16 	%rs135, %rs134, %rs131;
	and.b16  	%rs136, %rs135, 240;
	shr.u16 	%rs137, %rs136, 4;
	mul.lo.s16 	%rs138, %rs137, 21;
	sub.s16 	%rs139, %rs128, %rs138;
	cvt.u32.u16 	%r255, %rs139;
	and.b32  	%r256, %r255, 255;
	cvt.u32.u16 	%r257, %rs137;
	prmt.b32 	%r258, %r257, %r5, 0x3340U;
	prmt.b32 	%r262, %r258, %r259, 0x5410U;
	mov.b32 	%r263, 90440370;
	dp2a.lo.u32.u32 	%r264, %r263, %r262, %r256;
	add.s32 	%r265, %r264, %r4;
	add.s32 	%r266, %r265, %r6;
	cvt.u64.u32 	%rd30, %r266;
	cvta.to.global.u64 	%rd31, %rd44;
	add.s64 	%rd32, %rd31, %rd30;
	ld.global.nc.u8 	%rs140, [%rd32];
	cvt.u16.u8 	%rs148, %rs140;
$L__BB4_17:
	mov.u32 	%r44, %tid.y;
	shl.b32 	%r267, %r44, 9;
	mov.u32 	%r45, %tid.z;
	shl.b32 	%r268, %r45, 8;
	add.s32 	%r269, %r267, %r268;
	mov.u32 	%r270, %tid.x;
	shl.b32 	%r271, %r270, 3;
	add.s32 	%r272, %r269, %r271;
	mov.u32 	%r273, _ZZ75fused_nn_conv2d_add_cast_cast_multiply_add_right_shift_cast_nn_relu_kernel1E23data_im2col_pack_shared;
	add.s32 	%r274, %r273, %r272;
	st.shared.u8 	[%r274+7], %rs148;
	ld.global.nc.v2.u32 	{%r275, %r276}, [%rd46];
	mov.u32 	%r277, _ZZ75fused_nn_conv2d_add_cast_cast_multiply_add_right_shift_cast_nn_relu_kernel1E25kernel_im2col_pack_shared;
	add.s32 	%r278, %r277, %r272;
	st.shared.v2.u32 	[%r278], {%r275, %r276};
	bar.sync 	0;
	add.s32 	%r279, %r273, %r267;
	mov.b32 	%r280, 16;
	wmma.load.a.sync.aligned.row.m16n16k16.shared.s8 	{%r281, %r282}, [%r279], %r280;
	shl.b32 	%r283, %r45, 10;
	add.s32 	%r284, %r277, %r283;
	wmma.load.b.sync.aligned.col.m16n16k16.shared.s8 	{%r285, %r286}, [%r284], %r280;
	add.s32 	%r287, %r284, 512;
	wmma.load.b.sync.aligned.col.m16n16k16.shared.s8 	{%r288, %r289}, [%r287], %r280;
	wmma.mma.sync.aligned.row.col.m16n16k16.s32.s8.s8.s32 {%r290, %r291, %r292, %r293, %r294, %r295, %r296, %r297}, {%r281, %r282}, {%r285, %r286}, {%r334, %r333, %r332, %r331, %r330, %r329, %r328, %r327};
	wmma.mma.sync.aligned.row.col.m16n16k16.s32.s8.s8.s32 {%r298, %r299, %r300, %r301, %r302, %r303, %r304, %r305}, {%r281, %r282}, {%r288, %r289}, {%r326, %r325, %r324, %r323, %r335, %r336, %r337, %r338};
	add.s32 	%r306, %r279, 256;
	wmma.load.a.sync.aligned.row.m16n16k16.shared.s8 	{%r307, %r308}, [%r306], %r280;
	add.s32 	%r309, %r284, 256;
	wmma.load.b.sync.aligned.col.m16n16k16.shared.s8 	{%r310, %r311}, [%r309], %r280;
	add.s32 	%r312, %r284, 768;
	wmma.load.b.sync.aligned.col.m16n16k16.shared.s8 	{%r313, %r314}, [%r312], %r280;
	wmma.mma.sync.aligned.row.col.m16n16k16.s32.s8.s8.s32 {%r334, %r333, %r332, %r331, %r330, %r329, %r328, %r327}, {%r307, %r308}, {%r310, %r311}, {%r290, %r291, %r292, %r293, %r294, %r295, %r296, %r297};
	wmma.mma.sync.aligned.row.col.m16n16k16.s32.s8.s8.s32 {%r326, %r325, %r324, %r323, %r335, %r336, %r337, %r338}, {%r307, %r308}, {%r313, %r314}, {%r298, %r299, %r300, %r301, %r302, %r303, %r304, %r305};
	add.s32 	%r339, %r339, 1;
	add.s64 	%rd46, %rd46, 512;
	add.s32 	%r322, %r322, 32;
	setp.ne.s32 	%p9, %r339, 5;
	@%p9 bra 	$L__BB4_1;
	ld.param.u64 	%rd45, [fused_nn_conv2d_add_cast_cast_multiply_add_right_shift_cast_nn_relu_kernel1_param_2];
	mov.u32 	%r315, %ctaid.x;
	shl.b32 	%r316, %r315, 12;
	shl.b32 	%r317, %r44, 10;
	add.s32 	%r318, %r316, %r317;
	shl.b32 	%r319, %r45, 9;
	add.s32 	%r320, %r318, %r319;
	cvta.to.global.u64 	%rd33, %rd45;
	mul.wide.u32 	%rd34, %r320, 4;
	add.s64 	%rd35, %rd33, %rd34;
	mov.b32 	%r321, 16;
	wmma.store.d.sync.aligned.row.m16n16k16.global.s32 	[%rd35], {%r334, %r333, %r332, %r331, %r330, %r329, %r328, %r327}, %r321;
	add.s64 	%rd36, %rd35, 1024;
	wmma.store.d.sync.aligned.row.m16n16k16.global.s32 	[%rd36], {%r326, %r325, %r324, %r323, %r335, %r336, %r337, %r338}, %r321;
	ret;

}
	// .globl	fused_transpose_kernel0
.visible .entry fused_transpose_kernel0(
	.param .u64 .ptr .align 1 fused_transpose_kernel0_param_0,
	.param .u64 .ptr .align 1 fused_transpose_kernel0_param_1
)
{
	.reg .pred 	%p<5>;
	.reg .b16 	%rs<40>;
	.reg .b32 	%r<27>;
	.reg .b64 	%rd<15>;

	ld.param.u64 	%rd3, [fused_transpose_kernel0_param_0];
	ld.param.u64 	%rd4, [fused_transpose_kernel0_param_1];
	cvta.to.global.u64 	%rd5, %rd3;
	cvta.to.global.u64 	%rd1, %rd4;
	mov.u32 	%r4, %ctaid.x;
	shl.b32 	%r5, %r4, 10;
	mov.u32 	%r6, %tid.x;
	or.b32  	%r1, %r5, %r6;
	shr.u32 	%r2, %r5, 11;
	and.b32  	%r3, %r1, 2047;
	setp.gt.u32 	%p1, %r1, 802815;
	mul.wide.u32 	%rd6, %r1, 4;
	add.s64 	%rd2, %rd5, %rd6;
	@%p1 bra 	$L__BB5_2;
	cvt.u16.u32 	%rs1, %r2;
	mul.hi.u16 	%rs2, %rs1, 20063;
	sub.s16 	%rs3, %rs1, %rs2;
	shr.u16 	%rs4, %rs3, 1;
	add.s16 	%rs5, %rs4, %rs2;
	shr.u16 	%rs6, %rs5, 5;
	mul.lo.s16 	%rs7, %rs6, 49;
	sub.s16 	%rs8, %rs1, %rs7;
	mul.wide.u16 	%r7, %rs8, 16384;
	shl.b16 	%rs9, %rs6, 11;
	cvt.u32.u16 	%r8, %rs9;
	or.b32  	%r9, %r3, %r8;
	add.s32 	%r10, %r9, %r7;
	mul.wide.u32 	%rd7, %r10, 4;
	add.s64 	%rd8, %rd1, %rd7;
	ld.global.nc.u32 	%r11, [%rd8];
	st.global.u32 	[%rd2], %r11;
$L__BB5_2:
	setp.gt.u32 	%p2, %r1, 540671;
	@%p2 bra 	$L__BB5_4;
	cvt.u16.u32 	%rs10, %r2;
	add.s16 	%rs11, %rs10, 128;
	mul.hi.u16 	%rs12, %rs11, 20063;
	sub.s16 	%rs13, %rs11, %rs12;
	shr.u16 	%rs14, %rs13, 1;
	add.s16 	%rs15, %rs14, %rs12;
	shr.u16 	%rs16, %rs15, 5;
	mul.lo.s16 	%rs17, %rs16, 49;
	sub.s16 	%rs18, %rs11, %rs17;
	mul.wide.u16 	%r12, %rs18, 16384;
	shl.b16 	%rs19, %rs16, 11;
	cvt.u32.u16 	%r13, %rs19;
	or.b32  	%r14, %r3, %r13;
	add.s32 	%r15, %r14, %r12;
	mul.wide.u32 	%rd9, %r15, 4;
	add.s64 	%rd10, %rd1, %rd9;
	ld.global.nc.u32 	%r16, [%rd10];
	st.global.u32 	[%rd2+1048576], %r16;
$L__BB5_4:
	setp.gt.u32 	%p3, %r1, 278527;
	@%p3 bra 	$L__BB5_6;
	cvt.u16.u32 	%rs20, %r2;
	add.s16 	%rs21, %rs20, 256;
	mul.hi.u16 	%rs22, %rs21, 20063;
	sub.s16 	%rs23, %rs21, %rs22;
	shr.u16 	%rs24, %rs23, 1;
	add.s16 	%rs25, %rs24, %rs22;
	shr.u16 	%rs26, %rs25, 5;
	mul.lo.s16 	%rs27, %rs26, 49;
	sub.s16 	%rs28, %rs21, %rs27;
	mul.wide.u16 	%r17, %rs28, 16384;
	shl.b16 	%rs29, %rs26, 11;
	cvt.u32.u16 	%r18, %rs29;
	or.b32  	%r19, %r3, %r18;
	add.s32 	%r20, %r19, %r17;
	mul.wide.u32 	%rd11, %r20, 4;
	add.s64 	%rd12, %rd1, %rd11;
	ld.global.nc.u32 	%r21, [%rd12];
	st.global.u32 	[%rd2+2097152], %r21;
$L__BB5_6:
	setp.gt.u32 	%p4, %r1, 16383;
	@%p4 bra 	$L__BB5_8;
	cvt.u16.u32 	%rs30, %r2;
	add.s16 	%rs31, %rs30, 384;
	mul.hi.u16 	%rs32, %rs31, 20063;
	sub.s16 	%rs33, %rs31, %rs32;
	shr.u16 	%rs34, %rs33, 1;
	add.s16 	%rs35, %rs34, %rs32;
	shr.u16 	%rs36, %rs35, 5;
	mul.lo.s16 	%rs37, %rs36, 49;
	sub.s16 	%rs38, %rs31, %rs37;
	mul.wide.u16 	%r22, %rs38, 16384;
	shl.b16 	%rs39, %rs36, 11;
	cvt.u32.u16 	%r23, %rs39;
	or.b32  	%r24, %r3, %r23;
	add.s32 	%r25, %r24, %r22;
	mul.wide.u32 	%rd13, %r25, 4;
	add.s64 	%rd14, %rd1, %rd13;
	ld.global.nc.u32 	%r26, [%rd14];
	st.global.u32 	[%rd2+3145728], %r26;
$L__BB5_8:
	ret;

}
	// .globl	fused_transpose_cast_cast_left_shift_multiply_add_right_shift_cast_clip_cast_kernel0
.visible .entry fused_transpose_cast_cast_left_shift_multiply_add_right_shift_cast_clip_cast_kernel0(
	.param .u64 .ptr .align 1 fused_transpose_cast_cast_left_shift_multiply_add_right_shift_cast_clip_cast_kernel0_param_0,
	.param .u64 .ptr .align 1 fused_transpose_cast_cast_left_shift_multiply_add_right_shift_cast_clip_cast_kernel0_param_1
)
{
	.reg .b32 	%r<73>;
	.reg .b64 	%rd<33>;

	ld.param.u64 	%rd1, [fused_transpose_cast_cast_left_shift_multiply_add_right_shift_cast_clip_cast_kernel0_param_0];
	ld.param.u64 	%rd2, [fused_transpose_cast_cast_left_shift_multiply_add_right_shift_cast_clip_cast_kernel0_param_1];
	cvta.to.global.u64 	%rd3, %rd1;
	cvta.to.global.u64 	%rd4, %rd2;
	mov.u32 	%r1, %tid.x;
	shr.u32 	%r2, %r1, 3;
	and.b32  	%r3, %r2, 7;
	mul.lo.s32 	%r4, %r3, 200704;
	mov.u32 	%r5, %ctaid.x;
	shl.b32 	%r6, %r5, 13;
	shl.b32 	%r7, %r1, 3;
	or.b32  	%r8, %r6, %r7;
	mul.hi.u32 	%r9, %r8, -1840700269;
	shr.u32 	%r10, %r9, 14;
	mul.lo.s32 	%r11, %r10, 3584;
	shl.b32 	%r12, %r5, 4;
	shr.u32 	%r13, %r1, 6;
	or.b32  	%r14, %r12, %r13;
	mul.hi.u32 	%r15, %r14, -1840700269;
	shr.u32 	%r16, %r15, 5;
	mul.lo.s32 	%r17, %r16, 56;
	sub.s32 	%r18, %r14, %r17;
	shl.b32 	%r19, %r18, 6;
	and.b32  	%r20, %r7, 56;
	or.b32  	%r21, %r4, %r20;
	add.s32 	%r22, %r21, %r11;
	add.s32 	%r23, %r22, %r19;
	mul.wide.u32 	%rd5, %r23, 4;
	add.s64 	%rd6, %rd4, %rd5;
	ld.global.nc.u32 	%r24, [%rd6];
	cvt.s64.s32 	%rd7, %r24;
	mad.lo.s64 	%rd8, %rd7, 17448304640, 1073741824;
	shr.u64 	%rd9, %rd8, 31;
	cvt.u32.u64 	%r25, %rd9;
	min.s32 	%r26, %r25, 15;
	max.s32 	%r27, %r26, 0;
	shl.b32 	%r28, %r27, 28;
	ld.global.nc.u32 	%r29, [%rd6+4];
	cvt.s64.s32 	%rd10, %r29;
	mad.lo.s64 	%rd11, %rd10, 17448304640, 1073741824;
	shr.u64 	%rd12, %rd11, 31;
	cvt.u32.u64 	%r30, %rd12;
	min.s32 	%r31, %r30, 15;
	max.s32 	%r32, %r31, 0;
	shl.b32 	%r33, %r32, 24;
	or.b32  	%r34, %r33, %r28;
	ld.global.nc.u32 	%r35, [%rd6+8];
	cvt.s64.s32 	%rd13, %r35;
	mad.lo.s64 	%rd14, %rd13, 17448304640, 1073741824;
	shr.u64 	%rd15, %rd14, 31;
	cvt.u32.u64 	%r36, %rd15;
	min.s32 	%r37, %r36, 15;
	max.s32 	%r38, %r37, 0;
	shl.b32 	%r39, %r38, 20;
	or.b32  	%r40, %r34, %r39;
	ld.global.nc.u32 	%r41, [%rd6+12];
	cvt.s64.s32 	%rd16, %r41;
	mad.lo.s64 	%rd17, %rd16, 17448304640, 1073741824;
	shr.u64 	%rd18, %rd17, 31;
	cvt.u32.u64 	%r42, %rd18;
	min.s32 	%r43, %r42, 15;
	max.s32 	%r44, %r43, 0;
	shl.b32 	%r45, %r44, 16;
	or.b32  	%r46, %r40, %r45;
	ld.global.nc.u32 	%r47, [%rd6+16];
	cvt.s64.s32 	%rd19, %r47;
	mad.lo.s64 	%rd20, %rd19, 17448304640, 1073741824;
	shr.u64 	%rd21, %rd20, 31;
	cvt.u32.u64 	%r48, %rd21;
	min.s32 	%r49, %r48, 15;
	max.s32 	%r50, %r49, 0;
	shl.b32 	%r51, %r50, 12;
	or.b32  	%r52, %r46, %r51;
	ld.global.nc.u32 	%r53, [%rd6+20];
	cvt.s64.s32 	%rd22, %r53;
	mad.lo.s64 	%rd23, %rd22, 17448304640, 1073741824;
	shr.u64 	%rd24, %rd23, 31;
	cvt.u32.u64 	%r54, %rd24;
	min.s32 	%r55, %r54, 15;
	max.s32 	%r56, %r55, 0;
	shl.b32 	%r57, %r56, 8;
	or.b32  	%r58, %r52, %r57;
	ld.global.nc.u32 	%r59, [%rd6+24];
	cvt.s64.s32 	%rd25, %r59;
	mad.lo.s64 	%rd26, %rd25, 17448304640, 1073741824;
	shr.u64 	%rd27, %rd26, 31;
	cvt.u32.u64 	%r60, %rd27;
	min.s32 	%r61, %r60, 15;
	max.s32 	%r62, %r61, 0;
	shl.b32 	%r63, %r62, 4;
	or.b32  	%r64, %r58, %r63;
	ld.global.nc.u32 	%r65, [%rd6+28];
	cvt.s64.s32 	%rd28, %r65;
	mad.lo.s64 	%rd29, %rd28, 17448304640, 1073741824;
	shr.u64 	%rd30, %rd29, 31;
	cvt.u32.u64 	%r66, %rd30;
	min.s32 	%r67, %r66, 15;
	max.s32 	%r68, %r67, 0;
	or.b32  	%r69, %r64, %r68;
	and.b32  	%r70, %r1, 63;
	or.b32  	%r71, %r19, %r70;
	add.s32 	%r72, %r71, %r11;
	mul.wide.u32 	%rd31, %r72, 4;
	add.s64 	%rd32, %rd3, %rd31;
	st.global.u32 	[%rd32], %r69;
	ret;

}
	// .globl	fused_nn_conv2d_add_cast_cast_multiply_add_right_shift_cast_nn_relu_kernel0
.visible .entry fused_nn_conv2d_add_cast_cast_multiply_add_right_shift_cast_nn_relu_kernel0(
	.param .u64 .ptr .align 1 fused_nn_conv2d_add_cast_cast_multiply_add_right_shift_cast_nn_relu_kernel0_param_0,
	.param .u64 .ptr .align 1 fused_nn_conv2d_add_cast_cast_multiply_add_right_shift_cast_nn_relu_kernel0_param_1
)
{
	.reg .pred 	%p<2>;
	.reg .b16 	%rs<11>;
	.reg .b32 	%r<26>;
	.reg .b64 	%rd<9>;

	ld.param.u64 	%rd1, [fused_nn_conv2d_add_cast_cast_multiply_add_right_shift_cast_nn_relu_kernel0_param_0];
	ld.param.u64 	%rd2, [fused_nn_conv2d_add_cast_cast_multiply_add_right_shift_cast_nn_relu_kernel0_param_1];
	mov.u32 	%r1, %ctaid.x;
	shl.b32 	%r5, %r1, 2;
	mov.u32 	%r2, %tid.x;
	shr.u32 	%r6, %r2, 8;
	or.b32  	%r3, %r5, %r6;
	mul.hi.u32 	%r7, %r3, 1717986919;
	shr.u32 	%r8, %r7, 2;
	mul.lo.s32 	%r9, %r8, 10;
	sub.s32 	%r10, %r3, %r9;
	shl.b32 	%r11, %r10, 4;
	and.b32  	%r12, %r2, 15;
	or.b32  	%r4, %r11, %r12;
	setp.gt.u32 	%p1, %r4, 146;
	mov.b16 	%rs10, 0;
	@%p1 bra 	$L__BB7_2;
	cvta.to.global.u64 	%rd3, %rd2;
	cvt.u16.u32 	%rs4, %r4;
	mul.lo.s16 	%rs5, %rs4, 171;
	shr.u16 	%rs6, %rs5, 9;
	mul.wide.u16 	%r13, %rs6, 192;
	shr.u32 	%r16, %r2, 4;
	and.b32  	%r17, %r16, 15;
	mul.lo.s32 	%r18, %r17, 3;
	mul.lo.s16 	%rs7, %rs6, 3;
	sub.s16 	%rs8, %rs4, %rs7;
	cvt.u32.u16 	%r19, %rs8;
	and.b32  	%r20, %r19, 255;
	mad.lo.s32 	%r21, %r8, 48, %r18;
	add.s32 	%r22, %r21, %r20;
	add.s32 	%r23, %r22, %r13;
	cvt.u64.u32 	%rd4, %r23;
	add.s64 	%rd5, %rd3, %rd4;
	ld.global.nc.u8 	%rs9, [%rd5];
	cvt.u16.u8 	%rs10, %rs9;
$L__BB7_2:
	cvta.to.global.u64 	%rd6, %rd1;
	shl.b32 	%r24, %r1, 10;
	or.b32  	%r25, %r24, %r2;
	cvt.u64.u32 	%rd7, %r25;
	add.s64 	%rd8, %rd6, %rd7;
	st.global.u8 	[%rd8], %rs10;
	ret;

}
	// .globl	fused_nn_conv2d_add_cast_add_clip_cast_nn_relu_1_kernel0
.visible .entry fused_nn_conv2d_add_cast_add_clip_cast_nn_relu_1_kernel0(
	.param .u64 .ptr .align 1 fused_nn_conv2d_add_cast_add_clip_cast_nn_relu_1_kernel0_param_0,
	.param .u64 .ptr .align 1 fused_nn_conv2d_add_cast_add_clip_cast_nn_relu_1_kernel0_param_1,
	.param .u64 .ptr .align 1 fused_nn_conv2d_add_cast_add_clip_cast_nn_relu_1_kernel0_param_2,
	.param .u64 .ptr .align 1 fused_nn_conv2d_add_cast_add_clip_cast_nn_relu_1_kernel0_param_3,
	.param .u64 .ptr .align 1 fused_nn_conv2d_add_cast_add_clip_cast_nn_relu_1_kernel0_param_4
)
{
	.reg .b32 	%r<2022>;
	.reg .b64 	%rd<20>;
	// demoted variable
	.shared .align 4 .b8 _ZZ56fused_nn_conv2d_add_cast_add_clip_cast_nn_relu_1_kernel0E14compute_shared[512];
	// demoted variable
	.shared .align 4 .b8 _ZZ56fused_nn_conv2d_add_cast_add_clip_cast_nn_relu_1_kernel0E18placeholder_shared[4096];
	ld.param.u64 	%rd1, [fused_nn_conv2d_add_cast_add_clip_cast_nn_relu_1_kernel0_param_0];
	ld.param.u64 	%rd2, [fused_nn_conv2d_add_cast_add_clip_cast_nn_relu_1_kernel0_param_1];
	ld.param.u64 	%rd3, [fused_nn_conv2d_add_cast_add_clip_cast_nn_relu_1_kernel0_param_2];
	ld.param.u64 	%rd4, [fused_nn_conv2d_add_cast_add_clip_cast_nn_relu_1_kernel0_param_3];
	ld.param.u64 	%rd5, [fused_nn_conv2d_add_cast_add_clip_cast_nn_relu_1_kernel0_param_4];
	cvta.to.global.u64 	%rd6, %rd1;
	cvta.to.global.u64 	%rd7, %rd2;
	cvta.to.global.u64 	%rd8, %rd3;
	cvta.to.global.u64 	%rd9, %rd5;
	cvta.to.global.u64 	%rd10, %rd4;
	mov.u32 	%r1537, %ctaid.z;
	shl.b32 	%r1538, %r1537, 10;
	mov.u32 	%r1539, %tid.x;
	shl.b32 	%r1540, %r1539, 3;
	and.b32  	%r1541, %r1539, 3;
	mov.u32 	%r1542, %ctaid.y;
	shl.b32 	%r1543, %r1542, 11;
	or.b32  	%r1544, %r1543, %r1539;
	shl.b32 	%r1545, %r1542, 6;
	and.b32  	%r1546, %r1539, 7;
	or.b32  	%r1547, %r1546, %r1545;
	shl.b32 	%r1548, %r1537, 15;
	shl.b32 	%r1549, %r1539, 7;
	and.b32  	%r1550, %r1549, 130048;
	add.s32 	%r1551, %r1547, %r1548;
	add.s32 	%r1552, %r1551, %r1550;
	and.b32  	%r1553, %r1540, 8160;
	add.s32 	%r1554, %r1538, %r1553;
	or.b32  	%r1555, %r1554, %r1541;
	shl.b32 	%r1556, %r1555, 2;
	cvt.u64.u32 	%rd11, %r1556;
	add.s64 	%rd12, %rd6, %rd11;
	shl.b32 	%r1557, %r1539, 2;
	mov.u32 	%r1558, _ZZ56fused_nn_conv2d_add_cast_add_clip_cast_nn_relu_1_kernel0E18placeholder_shared;
	add.s32 	%r1559, %r1558, %r1557;
	mov.u32 	%r1560, _ZZ56fused_nn_conv2d_add_cast_add_clip_cast_nn_relu_1_kernel0E14compute_shared;
	add.s32 	%r1561, %r1560, %r1557;
	ld.global.nc.u32 	%r1562, [%rd12];
	st.shared.u32 	[%r1561], %r1562;
	ld.global.nc.u32 	%r1563, [%rd12+16];
	st.shared.u32 	[%r1561+128], %r1563;
	ld.global.nc.u32 	%r1564, [%rd12+32];
	st.shared.u32 	[%r1561+256], %r1564;
	ld.global.nc.u32 	%r1565, [%rd12+48];
	st.shared.u32 	[%r1561+384], %r1565;
	bar.sync 	0;
	mov.b32 	%r1566, 32;
	wmma.load.a.sync.aligned.row.m8n8k32.shared.u4 	{%r3}, [%r1560], %r1566;
	add.s32 	%r1567, %r1560, 128;
	wmma.load.a.sync.aligned.row.m8n8k32.shared.u4 	{%r51}, [%r1567], %r1566;
	add.s32 	%r1568, %r1560, 256;
	wmma.load.a.sync.aligned.row.m8n8k32.shared.u4 	{%r99}, [%r1568], %r1566;
	add.s32 	%r1569, %r1560, 384;
	wmma.load.a.sync.aligned.row.m8n8k32.shared.u4 	{%r147}, [%r1569], %r1566;
	mul.wide.u32 	%rd13, %r1544, 4;
	add.s64 	%rd14, %rd7, %rd13;
	ld.global.nc.u32 	%r1570, [%rd14];
	st.shared.u32 	[%r1559], %r1570;
	ld.global.nc.u32 	%r1571, [%rd14+128];
	st.shared.u32 	[%r1559+128], %r1571;
	ld.global.nc.u32 	%r1572, [%rd14+256];
	st.shared.u32 	[%r1559+256], %r1572;
	ld.global.nc.u32 	%r1573, [%rd14+384];
	st.shared.u32 	[%r1559+384], %r1573;
	ld.global.nc.u32 	%r1574, [%rd14+1024];
	st.shared.u32 	[%r1559+512], %r1574;
	ld.global.nc.u32 	%r1575, [%rd14+1152];
	st.shared.u32 	[%r1559+640], %r1575;
	ld.global.nc.u32 	%r1576, [%rd14+1280];
	st.shared.u32 	[%r1559+768], %r1576;
	ld.global.nc.u32 	%r1577, [%rd14+1408];
	st.shared.u32 	[%r1559+896], %r1577;
	ld.global.nc.u32 	%r1578, [%rd14+2048];
	st.shared.u32 	[%r1559+1024], %r1578;
	ld.global.nc.u32 	%r1579, [%rd14+2176];
	st.shared.u32 	[%r1559+1152], %r1579;
	ld.global.nc.u32 	%r1580, [%rd14+2304];
	st.shared.u32 	[%r1559+1280], %r1580;
	ld.global.nc.u32 	%r1581, [%rd14+2432];
	st.shared.u32 	[%r1559+1408], %r1581;
	ld.global.nc.u32 	%r1582, [%rd14+3072];
	st.shared.u32 	[%r1559+1536], %r1582;
	ld.global.nc.u32 	%r1583, [%rd14+3200];
	st.shared.u32 	[%r1559+1664], %r1583;
	ld.global.nc.u32 	%r1584, [%rd14+3328];
	st.shared.u32 	[%r1559+1792], %r1584;
	ld.global.nc.u32 	%r1585, [%rd14+3456];
	st.shared.u32 	[%r1559+1920], %r1585;
	ld.global.nc.u32 	%r1586, [%rd14+4096];
	st.shared.u32 	[%r1559+2048], %r1586;
	ld.global.nc.u32 	%r1587, [%rd14+4224];
	st.shared.u32 	[%r1559+2176], %r1587;
	ld.global.nc.u32 	%r1588, [%rd14+4352];
	st.shared.u32 	[%r1559+2304], %r1588;
	ld.global.nc.u32 	%r1589, [%rd14+4480];
	st.shared.u32 	[%r1559+2432], %r1589;
	ld.global.nc.u32 	%r1590, [%rd14+5120];
	st.shared.u32 	[%r1559+2560], %r1590;
	ld.global.nc.u32 	%r1591, [%rd14+5248];
	st.shared.u32 	[%r1559+2688], %r1591;
	ld.global.nc.u32 	%r1592, [%rd14+5376];
	st.shared.u32 	[%r1559+2816], %r1592;
	ld.global.nc.u32 	%r1593, [%rd14+5504];
	st.shared.u32 	[%r1559+2944], %r1593;
	ld.global.nc.u32 	%r1594, [%rd14+6144];
	st.shared.u32 	[%r1559+3072], %r1594;
	ld.global.nc.u32 	%r1595, [%rd14+6272];
	st.shared.u32 	[%r1559+3200], %r1595;
	ld.global.nc.u32 	%r1596, [%rd14+6400];
	st.shared.u32 	[%r1559+3328], %r1596;
	ld.global.nc.u32 	%r1597, [%rd14+6528];
	st.shared.u32 	[%r1559+3456], %r1597;
	ld.global.nc.u32 	%r1598, [%rd14+7168];
	st.shared.u32 	[%r1559+3584], %r1598;
	ld.global.nc.u32 	%r1599, [%rd14+7296];
	st.shared.u32 	[%r1559+3712], %r1599;
	ld.global.nc.u32 	%r1600, [%rd14+7424];
	st.shared.u32 	[%r1559+3840], %r1600;
	ld.global.nc.u32 	%r1601, [%rd14+7552];
	st.shared.u32 	[%r1559+3968], %r1601;
	bar.sync 	0;
	wmma.load.b.sync.aligned.col.m8n8k32.shared.s4 	{%r4}, [%r1558], %r1566;
	add.s32 	%r1602, %r1558, 128;
	wmma.load.b.sync.aligned.col.m8n8k32.shared.s4 	{%r52}, [%r1602], %r1566;
	add.s32 	%r1603, %r1558, 256;
	wmma.load.b.sync.aligned.col.m8n8k32.shared.s4 	{%r100}, [%r1603], %r1566;
	add.s32 	%r1604, %r1558, 384;
	wmma.load.b.sync.aligned.col.m8n8k32.shared.s4 	{%r148}, [%r1604], %r1566;
	add.s32 	%r1605, %r1558, 512;
	wmma.load.b.sync.aligned.col.m8n8k32.shared.s4 	{%r10}, [%r1605], %r1566;
	add.s32 	%r1606, %r1558, 640;
	wmma.load.b.sync.aligned.col.m8n8k32.shared.s4 	{%r58}, [%r1606], %r1566;
	add.s32 	%r1607, %r1558, 768;
	wmma.load.b.sync.aligned.col.m8n8k32.shared.s4 	{%r106}, [%r1607], %r1566;
	add.s32 	%r1608, %r1558, 896;
	wmma.load.b.sync.aligned.col.m8n8k32.shared.s4 	{%r154}, [%r1608], %r1566;
	add.s32 	%r1609, %r1558, 1024;
	wmma.load.b.sync.aligned.col.m8n8k32.shared.s4 	{%r16}, [%r1609], %r1566;
	add.s32 	%r1610, %r1558, 1152;
	wmma.load.b.sync.aligned.col.m8n8k32.shared.s4 	{%r64}, [%r1610], %r1566;
	add.s32 	%r1611, %r1558, 1280;
	wmma.load.b.sync.aligned.col.m8n8k32.shared.s4 	{%r112}, [%r1611], %r1566;
	add.s32 	%r1612, %r1558, 1408;
	wmma.load.b.sync.aligned.col.m8n8k32.shared.s4 	{%r160}, [%r1612], %r1566;
	add.s32 	%r1613, %r1558, 1536;
	wmma.load.b.sync.aligned.col.m8n8k32.shared.s4 	{%r22}, [%r1613], %r1566;
	add.s32 	%r1614, %r1558, 1664;
	wmma.load.b.sync.aligned.col.m8n8k32.shared.s4 	{%r70}, [%r1614], %r1566;
	add.s32 	%r1615, %r1558, 1792;
	wmma.load.b.sync.aligned.col.m8n8k32.shared.s4 	{%r118}, [%r1615], %r1566;
	add.s32 	%r1616, %r1558, 1920;
	wmma.load.b.sync.aligned.col.m8n8k32.shared.s4 	{%r166}, [%r1616], %r1566;
	add.s32 	%r1617, %r1558, 2048;
	wmma.load.b.sync.aligned.col.m8n8k32.shared.s4 	{%r28}, [%r1617], %r1566;
	add.s32 	%r1618, %r1558, 2176;
	wmma.load.b.sync.aligned.col.m8n8k32.shared.s4 	{%r76}, [%r1618], %r1566;
	add.s32 	%r1619, %r1558, 2304;
	wmma.load.b.sync.aligned.col.m8n8k32.shared.s4 	{%r124}, [%r1619], %r1566;
	add.s32 	%r1620, %r1558, 2432;
	wmma.load.b.sync.aligned.col.m8n8k32.shared.s4 	{%r172}, [%r1620], %r1566;
	add.s32 	%r1621, %r1558, 2560;
	wmma.load.b.sync.aligned.col.m8n8k32.shared.s4 	{%r34}, [%r1621], %r1566;
	add.s32 	%r1622, %r1558, 2688;
	wmma.load.b.sync.aligned.col.m8n8k32.shared.s4 	{%r82}, [%r1622], %r1566;
	add.s32 	%r1623, %r1558, 2816;
	wmma.load.b.sync.aligned.col.m8n8k32.shared.s4 	{%r130}, [%r1623], %r1566;
	add.s32 	%r1624, %r1558, 2944;
	wmma.load.b.sync.aligned.col.m8n8k32.shared.s4 	{%r178}, [%r1624], %r1566;
	add.s32 	%r1625, %r1558, 3072;
	wmma.load.b.sync.aligned.col.m8n8k32.shared.s4 	{%r40}, [%r1625], %r1566;
	add.s32 	%r1626, %r1558, 3200;
	wmma.load.b.sync.aligned.col.m8n8k32.shared.s4 	{%r88}, [%r1626], %r1566;
	add.s32 	%r1627, %r1558, 3328;
	wmma.load.b.sync.aligned.col.m8n8k32.shared.s4 	{%r136}, [%r1627], %r1566;
	add.s32 	%r1628, %r1558, 3456;
	wmma.load.b.sync.aligned.col.m8n8k32.shared.s4 	{%r184}, [%r1628], %r1566;
	add.s32 	%r1629, %r1558, 3584;
	wmma.load.b.sync.aligned.col.m8n8k32.shared.s4 	{%r46}, [%r1629], %r1566;
	add.s32 	%r1630, %r1558, 3712;
	wmma.load.b.sync.aligned.col.m8n8k32.shared.s4 	{%r94}, [%r1630], %r1566;
	add.s32 	%r1631, %r1558, 3840;
	wmma.load.b.sync.aligned.col.m8n8k32.shared.s4 	{%r142}, [%r1631], %r1566;
	add.s32 	%r1632, %r1558, 3968;
	wmma.load.b.sync.aligned.col.m8n8k32.shared.s4 	{%r190}, [%r1632], %r1566;
	mov.b32 	%r1200, 0;
	// begin inline asm
	mma.sync.aligned.m8n8k32.row.col.s32.u4.s4.s32 {%r1,%r2}, {%r3}, {%r4}, {%r1200,%r1200};

	// end inline asm
	// begin inline asm
	mma.sync.aligned.m8n8k32.row.col.s32.u4.s4.s32 {%r7,%r8}, {%r3}, {%r10}, {%r1200,%r1200};

	// end inline asm
	// begin inline asm
	mma.sync.aligned.m8n8k32.row.col.s32.u4.s4.s32 {%r13,%r14}, {%r3}, {%r16}, {%r1200,%r1200};

	// end inline asm
	// begin inline asm
	mma.sync.aligned.m8n8k32.row.col.s32.u4.s4.s32 {%r19,%r20}, {%r3}, {%r22}, {%r1200,%r1200};

	// end inline asm
	// begin inline asm
	mma.sync.aligned.m8n8k32.row.col.s32.u4.s4.s32 {%r25,%r26}, {%r3}, {%r28}, {%r1200,%r1200};

	// end inline asm
	// begin inline asm
	mma.sync.aligned.m8n8k32.row.col.s32.u4.s4.s32 {%r31,%r32}, {%r3}, {%r34}, {%r1200,%r1200};

	// end inline asm
	// begin inline asm
	mma.sync.aligned.m8n8k32.row.col.s32.u4.s4.s32 {%r37,%r38}, {%r3}, {%r40}, {%r1200,%r1200};

	// end inline asm
	// begin inline asm
	mma.sync.aligned.m8n8k32.row.col.s32.u4.s4.s32 {%r43,%r44}, {%r3}, {%r46}, {%r1200,%r1200};

	// end inline asm
	// begin inline asm
	mma.sync.aligned.m8n8k32.row.col.s32.u4.s4.s32 {%r49,%r50}, {%r51}, {%r52}, {%r1,%r2};

	// end inline asm
	// begin inline asm
	mma.sync.aligned.m8n8k32.row.col.s32.u4.s4.s32 {%r55,%r56}, {%r51}, {%r58}, {%r7,%r8};

	// end inline asm
	// begin inline asm
	mma.sync.aligned.m8n8k32.row.col.s32.u4.s4.s32 {%r61,%r62}, {%r51}, {%r64}, {%r13,%r14};

	// end inline asm
	// begin inline asm
	mma.sync.aligned.m8n8k32.row.col.s32.u4.s4.s32 {%r67,%r68}, {%r51}, {%r70}, {%r19,%r20};

	// end inline asm
	// begin inline asm
	mma.sync.aligned.m8n8k32.row.col.s32.u4.s4.s32 {%r73,%r74}, {%r51}, {%r76}, {%r25,%r26};

	// end inline asm
	// begin inline asm
	mma.sync.aligned.m8n8k32.row.col.s32.u4.s4.s32 {%r79,%r80}, {%r51}, {%r82}, {%r31,%r32};

	// end inline asm
	// begin inline asm
	mma.sync.aligned.m8n8k32.row.col.s32.u4.s4.s32 {%r85,%r86}, {%r51}, {%r88}, {%r37,%r38};

	// end inline asm
	// begin inline asm
	mma.sync.aligned.m8n8k32.row.col.s32.u4.s4.s32 {%r91,%r92}, {%r51}, {%r94}, {%r43,%r44};

	// end inline asm
	// begin inline asm
	mma.sync.aligned.m8n8k32.row.col.s32.u4.s4.s32 {%r97,%r98}, {%r99}, {%r100}, {%r49,%r50};

	// end inline asm
	// begin inline asm
	mma.sync.aligned.m8n8k32.row.col.s32.u4.s4.s32 {%r103,%r104}, {%r99}, {%r106}, {%r55,%r56};

	// end inline asm
	// begin inline asm
	mma.sync.aligned.m8n8k32.row.col.s32.u4.s4.s32 {%r109,%r110}, {%r99}, {%r112}, {%r61,%r62};

	// end inline asm
	// begin inline asm
	mma.sync.aligned.m8n8k32.row.col.s32.u4.s4.s32 {%r115,%r116}, {%r99}, {%r118}, {%r67,%r68};

	// end inline asm
	// begin inline asm
	mma.sync.aligned.m8n8k32.row.col.s32.u4.s4.s32 {%r121,%r122}, {%r99}, {%r124}, {%r73,%r74};

	// end inline asm
	// begin inline asm
	mma.sync.aligned.m8n8k32.row.col.s32.u4.s4.s32 {%r127,%r128}, {%r99}, {%r130}, {%r79,%r80};

	// end inline asm
	// begin inline asm
	mma.sync.aligned.m8n8k32.row.col.s32.u4.s4.s32 {%r133,%r134}, {%r99}, {%r136}, {%r85,%r86};

	// end inline asm
	// begin inline asm
	mma.sync.aligned.m8n8k32.row.col.s32.u4.s4.s32 {%r139,%r140}, {%r99}, {%r142}, {%r91,%r92};

	// end inline asm
	// begin inline asm
	mma.sync.aligned.m8n8k32.row.col.s32.u4.s4.s32 {%r145,%r146}, {%r147}, {%r148}, {%r97,%r98};

	// end inline asm
	// begin inline asm
	mma.sync.aligned.m8n8k32.row.col.s32.u4.s4.s32 {%r151,%r152}, {%r147}, {%r154}, {%r103,%r104};

	// end inline asm
	// begin inline asm
	mma.sync.aligned.m8n8k32.row.col.s32.u4.s4.s32 {%r157,%r158}, {%r147}, {%r160}, {%r109,%r110};

	// end inline asm
	// begin inline asm
	mma.sync.aligned.m8n8k32.row.col.s32.u4.s4.s32 {%r163,%r164}, {%r147}, {%r166}, {%r115,%r116};

	// end inline asm
	// begin inline asm
	mma.sync.aligned.m8n8k32.row.col.s32.u4.s4.s32 {%r169,%r170}, {%r147}, {%r172}, {%r121,%r122};

	// end inline asm
	// begin inline asm
	mma.sync.aligned.m8n8k32.row.col.s32.u4.s4.s32 {%r175,%r176}, {%r147}, {%r178}, {%r127,%r128};

	// end inline asm
	// begin inline asm
	mma.sync.aligned.m8n8k32.row.col.s32.u4.s4.s32 {%r181,%r182}, {%r147}, {%r184}, {%r133,%r134};

	// end inline asm
	// begin inline asm
	mma.sync.aligned.m8n8k32.row.col.s32.u4.s4.s32 {%r187,%r188}, {%r147}, {%r190}, {%r139,%r140};

	// end inline asm
	ld.global.nc.u32 	%r1633, [%rd12+64];
	st.shared.u32 	[%r1561], %r1633;
	ld.global.nc.u32 	%r1634, [%rd12+80];
	st.shared.u32 	[%r1561+128], %r1634;
	ld.global.nc.u32 	%r1635, [%rd12+96];
	st.shared.u32 	[%r1561+256], %r1635;
	ld.global.nc.u32 	%r1636, [%rd12+112];
	st.shared.u32 	[%r1561+384], %r1636;
	bar.sync 	0;
	wmma.load.a.sync.aligned.row.m8n8k32.shared.u4 	{%r195}, [%r1560], %r1566;
	wmma.load.a.sync.aligned.row.m8n8k32.shared.u4 	{%r243}, [%r1567], %r1566;
	wmma.load.a.sync.aligned.row.m8n8k32.shared.u4 	{%r291}, [%r1568], %r1566;
	wmma.load.a.sync.aligned.row.m8n8k32.shared.u4 	{%r339}, [%r1569], %r1566;
	ld.global.nc.u32 	%r1637, [%rd14+512];
	st.shared.u32 	[%r1559], %r1637;
	ld.global.nc.u32 	%r1638, [%rd14+640];
	st.shared.u32 	[%r1559+128], %r1638;
	ld.global.nc.u32 	%r1639, [%rd14+768];
	st.shared.u32 	[%r1559+256], %r1639;
	ld.global.nc.u32 	%r1640, [%rd14+896];
	st.shared.u32 	[%r1559+384], %r1640;
	ld.global.nc.u32 	%r1641, [%rd14+1536];
	st.shared.u32 	[%r1559+512], %r1641;
	ld.global.nc.u32 	%r1642, [%rd14+1664];
	st.shared.u32 	[%r1559+640], %r1642;
	ld.global.nc.u32 	%r1643, [%rd14+1792];
	st.shared.u32 	[%r1559+768], %r1643;
	ld.global.nc.u32 	%r1644, [%rd14+1920];
	st.shared.u32 	[%r1559+896], %r1644;
	ld.global.nc.u32 	%r1645, [%rd14+2560];
	st.shared.u32 	[%r1559+1024], %r1645;
	ld.global.nc.u32 	%r1646, [%rd14+2688];
	st.shared.u32 	[%r1559+1152], %r1646;
	ld.global.nc.u32 	%r1647, [%rd14+2816];
	st.shared.u32 	[%r1559+1280], %r1647;
	ld.global.nc.u32 	%r1648, [%rd14+2944];
	st.shared.u32 	[%r1559+1408], %r1648;
	ld.global.nc.u32 	%r1649, [%rd14+3584];
	st.shared.u32 	[%r1559+1536], %r1649;
	ld.global.nc.u32 	%r1650, [%rd14+3712];
	st.shared.u32 	[%r1559+1664], %r1650;
	ld.global.nc.u32 	%r1651, [%rd14+3840];
	st.shared.u32 	[%r1559+1792], %r1651;
	ld.global.nc.u32 	%r1652, [%rd14+3968];
	st.shared.u32 	[%r1559+1920], %r1652;
	ld.global.nc.u32 	%r1653, [%rd14+4608];
	st.shared.u32 	[%r1559+2048], %r1653;
	ld.global.nc.u32 	%r1654, [%rd14+4736];
	st.shared.u32 	[%r1559+2176], %r1654;
	ld.global.nc.u32 	%r1655, [%rd14+4864];
	st.shared.u32 	[%r1559+2304], %r1655;
	ld.global.nc.u32 	%r1656, [%rd14+4992];
	st.shared.u32 	[%r1559+2432], %r1656;
	ld.global.nc.u32 	%r1657, [%rd14+5632];
	st.shared.u32 	[%r1559+2560], %r1657;
	ld.global.nc.u32 	%r1658, [%rd14+5760];
	st.shared.u32 	[%r1559+2688], %r1658;
	ld.global.nc.u32 	%r1659, [%rd14+5888];
	st.shared.u32 	[%r1559+2816], %r1659;
	ld.global.nc.u32 	%r1660, [%rd14+6016];
	st.shared.u32 	[%r1559+2944], %r1660;
	ld.global.nc.u32 	%r1661, [%rd14+6656];
	st.shared.u32 	[%r1559+3072], %r1661;
	ld.global.nc.u32 	%r1662, [%rd14+6784];
	st.shared.u32 	[%r1559+3200], %r1662;
	ld.global.nc.u32 	%r1663, [%rd14+6912];
	st.shared.u32 	[%r1559+3328], %r1663;
	ld.global.nc.u32 	%r1664, [%rd14+7040];
	st.shared.u32 	[%r1559+3456], %r1664;
	ld.global.nc.u32 	%r1665, [%rd14+7680];
	st.shared.u32 	[%r1559+3584], %r1665;
	ld.global.nc.u32 	%r1666, [%rd14+7808];
	st.shared.u32 	[%r1559+3712], %r1666;
	ld.global.nc.u32 	%r1667, [%rd14+7936];
	st.shared.u32 	[%r1559+3840], %r1667;
	ld.global.nc.u32 	%r1668, [%rd14+8064];
	st.shared.u32 	[%r1559+3968], %r1668;
	bar.sync 	0;
	wmma.load.b.sync.aligned.col.m8n8k32.shared.s4 	{%r196}, [%r1558], %r1566;
	wmma.load.b.sync.aligned.col.m8n8k32.shared.s4 	{%r244}, [%r1602], %r1566;
	wmma.load.b.sync.aligned.col.m8n8k32.shared.s4 	{%r292}, [%r1603], %r1566;
	wmma.load.b.sync.aligned.col.m8n8k32.shared.s4 	{%r340}, [%r1604], %r1566;
	wmma.load.b.sync.aligned.col.m8n8k32.shared.s4 	{%r202}, [%r1605], %r1566;
	wmma.load.b.sync.aligned.col.m8n8k32.shared.s4 	{%r250}, [%r1606], %r1566;
	wmma.load.b.sync.aligned.col.m8n8k32.shared.s4 	{%r298}, [%r1607], %r1566;
	wmma.load.b.sync.aligned.col.m8n8k32.shared.s4 	{%r346}, [%r1608], %r1566;
	wmma.load.b.sync.aligned.col.m8n8k32.shared.s4 	{%r208}, [%r1609], %r1566;
	wmma.load.b.sync.aligned.col.m8n8k32.shared.s4 	{%r256}, [%r1610], %r1566;
	wmma.load.b.sync.aligned.col.m8n8k32.shared.s4 	{%r304}, [%r1611], %r1566;
	wmma.load.b.sync.aligned.col.m8n8k32.shared.s4 	{%r352}, [%r1612], %r1566;
	wmma.load.b.sync.aligned.col.m8n8k32.shared.s4 	{%r214}, [%r1613], %r1566;
	wmma.load.b.sync.aligned.col.m8n8k32.shared.s4 	{%r262}, [%r1614], %r1566;
	wmma.load.b.sync.aligned.col.m8n8k32.shared.s4 	{%r310}, [%r1615], %r1566;
	wmma.load.b.sync.aligned.col.m8n8k32.shared.s4 	{%r358}, [%r1616], %r1566;
	wmma.load.b.sync.aligned.col.m8n8k32.shared.s4 	{%r220}, [%r1617], %r1566;
	wmma.load.b.sync.aligned.col.m8n8k32.shared.s4 	{%r268}, [%r1618], %r1566;
	wmma.load.b.sync.aligned.col.m8n8k32.shared.s4 	{%r316}, [%r1619], %r1566;
	wmma.load.b.sync.aligned.col.m8n8k32.shared.s4 	{%r364}, [%r1620], %r1566;
	wmma.load.b.sync.aligned.col.m8n8k32.shared.s4 	{%r226}, [%r1621], %r1566;
	wmma.load.b.sync.aligned.col.m8n8k32.shared.s4 	{%r274}, [%r1622], %r1566;
	wmma.load.b.sync.aligned.col.m8n8k32.shared.s4 	{%r322}, [%r1623], %r1566;
	wmma.load.b.sync.aligned.col.m8n8k32.shared.s4 	{%r370}, [%r1624], %r1566;
	wmma.load.b.sync.aligned.col.m8n8k32.shared.s4 	{%r232}, [%r1625], %r1566;
	wmma.load.b.sync.aligned.col.m8n8k32.shared.s4 	{%r280}, [%r1626], %r1566;
	wmma.load.b.sync.aligned.col.m8n8k32.shared.s4 	{%r328}, [%r1627], %r1566;
	wmma.load.b.sync.aligned.col.m8n8k32.shared.s4 	{%r376}, [%r1628], %r1566;
	wmma.load.b.sync.aligned.col.m8n8k32.shared.s4 	{%r238}, [%r1629], %r1566;
	wmma.load.b.sync.aligned.col.m8n8k32.shared.s4 	{%r286}, [%r1630], %r1566;
	wmma.load.b.sync.aligned.col.m8n8k32.shared.s4 	{%r334}, [%r1631], %r1566;
	wmma.load.b.sync.aligned.col.m8n8k32.shared.s4 	{%r382}, [%r1632], %r1566;
	// begin inline asm
	mma.sync.aligned.m8n8k32.row.col.s32.u4.s4.s32 {%r193,%r194}, {%r195}, {%r196}, {%r145,%r146};

	// end inline asm
	// begin inline asm
	mma.sync.aligned.m8n8k32.row.col.s32.u4.s4.s32 {%r199,%r200}, {%r195}, {%r202}, {%r151,%r152};

	// end inline asm
	// begin inline asm
	mma.sync.aligned.m8n8k32.row.col.s32.u4.s4.s32 {%r205,%r206}, {%r195}, {%r208}, {%r157,%r158};

	// end inline asm
	// begin inline asm
	mma.sync.aligned.m8n8k32.row.col.s32.u4.s4.s32 {%r211,%r212}, {%r195}, {%r214}, {%r163,%r164};

	// end inline asm
	// begin inline asm
	mma.sync.aligned.m8n8k32.row.col.s32.u4.s4.s32 {%r217,%r218}, {%r195}, {%r220}, {%r169,%r170};

	// end inline asm
	// begin inline asm
	mma.sync.aligned.m8n8k32.row.col.s32.u4.s4.s32 {%r223,%r224}, {%r195}, {%r226}, {%r175,%r176};

	// end inline asm
	// begin inline asm
	mma.sync.aligned.m8n8k32.row.col.s32.u4.s4.s32 {%r229,%r230}, {%r195}, {%r232}, {%r181,%r182};

	// end inline asm
	// begin inline asm
	mma.sync.aligned.m8n8k32.row.col.s32.u4.s4.s32 {%r235,%r236}, {%r195}, {%r238}, {%r187,%r188};

	// end inline asm
	// begin inline asm
	mma.sync.aligned.m8n8k32.row.col.s32.u4.s4.s32 {%r241,%r242}, {%r243}, {%r244}, {%r193,%r194};

	// end inline asm
	// begin inline asm
	mma.sync.aligned.m8n8k32.row.col.s32.u4.s4.s32 {%r247,%r248}, {%r243}, {%r250}, {%r199,%r200};

	// end inline asm
	// begin inline asm
	mma.sync.aligned.m8n8k32.row.col.s32.u4.s4.s32 {%r253,%r254}, {%r243}, {%r256}, {%r205,%r206};

	// end inline asm
	// begin inline asm
	mma.sync.aligned.m8n8k32.row.col.s32.u4.s4.s32 {%r259,%r260}, {%r243}, {%r262}, {%r211,%r212};

	// end inline asm
	// begin inline asm
	mma.sync.aligned.m8n8k32.row.col.s32.u4.s4.s32 {%r265,%r266}, {%r243}, {%r268}, {%r217,%r218};

	// end inline asm
	// begin inline asm
	mma.sync.aligned.m8n8k32.row.col.s32.u4.s4.s32 {%r271,%r272}, {%r243}, {%r274}, {%r223,%r224};

	// end inline asm
	// begin inline asm
	mma.sync.aligned.m8n8k32.row.col.s32.u4.s4.s32 {%r277,%r278}, {%r243}, {%r280}, {%r229,%r230};

	// end inline asm
	// begin inline asm
	mma.sync.aligned.m8n8k32.row.col.s32.u4.s4.s32 {%r283,%r284}, {%r243}, {%r286}, {%r235,%r236};

	// end inline asm
	// begin inline asm
	mma.sync.aligned.m8n8k32.row.col.s32.u4.s4.s32 {%r289,%r290}, {%r291}, {%r292}, {%r241,%r242};

	// end inline asm
	// begin inline asm
	mma.sync.aligned.m8n8k32.row.col.s32.u4.s4.s32 {%r295,%r296}, {%r291}, {%r298}, {%r247,%r248};

	// end inline asm
	// begin inline asm
	mma.sync.aligned.m8n8k32.row.col.s32.u4.s4.s32 {%r301,%r302}, {%r291}, {%r304}, {%r253,%r254};

	// end inline asm
	// begin inline asm
	mma.sync.aligned.m8n8k32.row.col.s32.u4.s4.s32 {%r307,%r308}, {%r291}, {%r310}, {%r259,%r260};

	// end inline asm
	// begin inline asm
	mma.sync.aligned.m8n8k32.row.col.s32.u4.s4.s32 {%r313,%r314}, {%r291}, {%r316}, {%r265,%r266};

	// end inline asm
	// begin inline asm
	mma.sync.aligned.m8n8k32.row.col.s32.u4.s4.s32 {%r319,%r320}, {%r291}, {%r322}, {%r271,%r272};

	// end inline asm
	// begin inline asm
	mma.sync.aligned.m8n8k32.row.col.s32.u4.s4.s32 {%r325,%r326}, {%r291}, {%r328}, {%r277,%r278};

	// end inline asm
	// begin inline asm
	mma.sync.aligned.m8n8k32.row.col.s32.u4.s4.s32 {%r331,%r332}, {%r291}, {%r334}, {%r283,%r284};

	// end inline asm
	// begin inline asm
	mma.sync.aligned.m8n8k32.row.col.s32.u4.s4.s32 {%r337,%r338}, {%r339}, {%r340}, {%r289,%r290};

	// end inline asm
	// begin inline asm
	mma.sync.aligned.m8n8k32.row.col.s32.u4.s4.s32 {%r343,%r344}, {%r339}, {%r346}, {%r295,%r296};

	// end inline asm
	// begin inline asm
	mma.sync.aligned.m8n8k32.row.col.s32.u4.s4.s32 {%r349,%r350}, {%r339}, {%r352}, {%r301,%r302};

	// end inline asm
	// begin inline asm
	mma.sync.aligned.m8n8k32.row.col.s32.u4.s4.s32 {%r355,%r356}, {%r339}, {%r358}, {%r307,%r308};

	// end inline asm
	// begin inline asm
	mma.sync.aligned.m8n8k32.row.col.s32.u4.s4.s32 {%r361,%r362}, {%r339}, {%r364}, {%r313,%r314};

	// end inline asm
	// begin inline asm
	mma.sync.aligned.m8n8k32.row.col.s32.u4.s4.s32 {%r367,%r368}, {%r339}, {%r370}, {%r319,%r320};

	// end inline asm
	// begin inline asm
	mma.sync.aligned.m8n8k32.row.col.s32.u4.s4.s32 {%r373,%r374}, {%r339}, {%r376}, {%r325,%r326};

	// end inline asm
	// begin inline asm
	mma.sync.aligned.m8n8k32.row.col.s32.u4.s4.s32 {%r379,%r380}, {%r339}, {%r382}, {%r331,%r332};

	// end inline asm
	bar.sync 	0;
	mov.b32 	%r1669, 8;
	wmma.store.d.sync.aligned.row.m8n8k32.shared.s32 	[%r1558], {%r337, %r338}, %r1669;
	wmma.store.d.sync.aligned.row.m8n8k32.shared.s32 	[%r1603], {%r343, %r344}, %r1669;
	wmma.store.d.sync.aligned.row.m8n8k32.shared.s32 	[%r1605], {%r349, %r350}, %r1669;
	wmma.store.d.sync.aligned.row.m8n8k32.shared.s32 	[%r1607], {%r355, %r356}, %r1669;
	wmma.store.d.sync.aligned.row.m8n8k32.shared.s32 	[%r1609], {%r361, %r362}, %r1669;
	wmma.store.d.sync.aligned.row.m8n8k32.shared.s32 	[%r1611], {%r367, %r368}, %r1669;
	wmma.store.d.sync.aligned.row.m8n8k32.shared.s32 	[%r1613], {%r373, %r374}, %r1669;
	wmma.store.d.sync.aligned.row.m8n8k32.shared.s32 	[%r1615], {%r379, %r380}, %r1669;
	bar.sync 	0;
	mul.wide.u32 	%rd15, %r1547, 4;
	add.s64 	%rd16, %rd10, %rd15;
	ld.global.nc.u32 	%r1670, [%rd16];
	ld.shared.u32 	%r1671, [%r1559];
	add.s32 	%r1672, %r1670, %r1671;
	mul.wide.u32 	%rd17, %r1552, 4;
	add.s64 	%rd18, %rd9, %rd17;
	ld.global.nc.u32 	%r1673, [%rd18];
	add.s32 	%r1674, %r1672, %r1673;
	max.s32 	%r1675, %r1674, 0;
	add.s64 	%rd19, %rd8, %rd17;
	st.global.u32 	[%rd19], %r1675;
	ld.shared.u32 	%r1676, [%r1559+128];
	add.s32 	%r1677, %r1670, %r1676;
	ld.global.nc.u32 	%r1678, [%rd18+16384];
	add.s32 	%r1679, %r1677, %r1678;
	max.s32 	%r1680, %r1679, 0;
	st.global.u32 	[%rd19+16384], %r1680;
	ld.global.nc.u32 	%r1681, [%rd16+32];
	ld.shared.u32 	%r1682, [%r1559+256];
	add.s32 	%r1683, %r1681, %r1682;
	ld.global.nc.u32 	%r1684, [%rd18+32];
	add.s32 	%r1685, %r1683, %r1684;
	max.s32 	%r1686, %r1685, 0;
	st.global.u32 	[%rd19+32], %r1686;
	ld.shared.u32 	%r1687, [%r1559+384];
	add.s32 	%r1688, %r1681, %r1687;
	ld.global.nc.u32 	%r1689, [%rd18+16416];
	add.s32 	%r1690, %r1688, %r1689;
	max.s32 	%r1691, %r1690, 0;
	st.global.u32 	[%rd19+16416], %r1691;
	ld.global.nc.u32 	%r1692, [%rd16+64];
	ld.shared.u32 	%r1693, [%r1559+512];
	add.s32 	%r1694, %r1692, %r1693;
	ld.global.nc.u32 	%r1695, [%rd18+64];
	add.s32 	%r1696, %r1694, %r1695;
	max.s32 	%r1697, %r1696, 0;
	st.global.u32 	[%rd19+64], %r1697;
	ld.shared.u32 	%r1698, [%r1559+640];
	add.s32 	%r1699, %r1692, %r1698;
	ld.global.nc.u32 	%r1700, [%rd18+16448];
	add.s32 	%r1701, %r1699, %r1700;
	max.s32 	%r1702, %r1701, 0;
	st.global.u32 	[%rd19+16448], %r1702;
	ld.global.nc.u32 	%r1703, [%rd16+96];
	ld.shared.u32 	%r1704, [%r1559+768];
	add.s32 	%r1705, %r1703, %r1704;
	ld.global.nc.u32 	%r1706, [%rd18+96];
	add.s32 	%r1707, %r1705, %r1706;
	max.s32 	%r1708, %r1707, 0;
	st.global.u32 	[%rd19+96], %r1708;
	ld.shared.u32 	%r1709, [%r1559+896];
	add.s32 	%r1710, %r1703, %r1709;
	ld.global.nc.u32 	%r1711, [%rd18+16480];
	add.s32 	%r1712, %r1710, %r1711;
	max.s32 	%r1713, %r1712, 0;
	st.global.u32 	[%rd19+16480], %r1713;
	ld.global.nc.u32 	%r1714, [%rd16+128];
	ld.shared.u32 	%r1715, [%r1559+1024];
	add.s32 	%r1716, %r1714, %r1715;
	ld.global.nc.u32 	%r1717, [%rd18+128];
	add.s32 	%r1718, %r1716, %r1717;
	max.s32 	%r1719, %r1718, 0;
	st.global.u32 	[%rd19+128], %r1719;
	ld.shared.u32 	%r1720, [%r1559+1152];
	add.s32 	%r1721, %r1714, %r1720;
	ld.global.nc.u32 	%r1722, [%rd18+16512];
	add.s32 	%r1723, %r1721, %r1722;
	max.s32 	%r1724, %r1723, 0;
	st.global.u32 	[%rd19+16512], %r1724;
	ld.global.nc.u32 	%r1725, [%rd16+160];
	ld.shared.u32 	%r1726, [%r1559+1280];
	add.s32 	%r1727, %r1725, %r1726;
	ld.global.nc.u32 	%r1728, [%rd18+160];
	add.s32 	%r1729, %r1727, %r1728;
	max.s32 	%r1730, %r1729, 0;
	st.global.u32 	[%rd19+160], %r1730;
	ld.shared.u32 	%r1731, [%r1559+1408];
	add.s32 	%r1732, %r1725, %r1731;
	ld.global.nc.u32 	%r1733, [%rd18+16544];
	add.s32 	%r1734, %r1732, %r1733;
	max.s32 	%r1735, %r1734, 0;
	st.global.u32 	[%rd19+16544], %r1735;
	ld.global.nc.u32 	%r1736, [%rd16+192];
	ld.shared.u32 	%r1737, [%r1559+1536];
	add.s32 	%r1738, %r1736, %r1737;
	ld.global.nc.u32 	%r1739, [%rd18+192];
	add.s32 	%r1740, %r1738, %r1739;
	max.s32 	%r1741, %r1740, 0;
	st.global.u32 	[%rd19+192], %r1741;
	ld.shared.u32 	%r1742, [%r1559+1664];
	add.s32 	%r1743, %r1736, %r1742;
	ld.global.nc.u32 	%r1744, [%rd18+16576];
	add.s32 	%r1745, %r1743, %r1744;
	max.s32 	%r1746, %r1745, 0;
	st.global.u32 	[%rd19+16576], %r1746;
	ld.global.nc.u32 	%r1747, [%rd16+224];
	ld.shared.u32 	%r1748, [%r1559+1792];
	add.s32 	%r1749, %r1747, %r1748;
	ld.global.nc.u32 	%r1750, [%rd18+224];
	add.s32 	%r1751, %r1749, %r1750;
	max.s32 	%r1752, %r1751, 0;
	st.global.u32 	[%rd19+224], %r1752;
	ld.shared.u32 	%r1753, [%r1559+1920];
	add.s32 	%r1754, %r1747, %r1753;
	ld.global.nc.u32 	%r1755, [%rd18+16608];
	add.s32 	%r1756, %r1754, %r1755;
	max.s32 	%r1757, %r1756, 0;
	st.global.u32 	[%rd19+16608], %r1757;
	ld.global.nc.u32 	%r1758, [%rd12+1024];
	st.shared.u32 	[%r1561], %r1758;
	ld.global.nc.u32 	%r1759, [%rd12+1040];
	st.shared.u32 	[%r1561+128], %r1759;
	ld.global.nc.u32 	%r1760, [%rd12+1056];
	st.shared.u32 	[%r1561+256], %r1760;
	ld.global.nc.u32 	%r1761, [%rd12+1072];
	st.shared.u32 	[%r1561+384], %r1761;
	bar.sync 	0;
	wmma.load.a.sync.aligned.row.m8n8k32.shared.u4 	{%r387}, [%r1560], %r1566;
	wmma.load.a.sync.aligned.row.m8n8k32.shared.u4 	{%r435}, [%r1567], %r1566;
	wmma.load.a.sync.aligned.row.m8n8k32.shared.u4 	{%r483}, [%r1568], %r1566;
	wmma.load.a.sync.aligned.row.m8n8k32.shared.u4 	{%r531}, [%r1569], %r1566;
	st.shared.u32 	[%r1559], %r1570;
	st.shared.u32 	[%r1559+128], %r1571;
	st.shared.u32 	[%r1559+256], %r1572;
	st.shared.u32 	[%r1559+384], %r1573;
	st.shared.u32 	[%r1559+512], %r1574;
	st.shared.u32 	[%r1559+640], %r1575;
	st.shared.u32 	[%r1559+768], %r1576;
	st.shared.u32 	[%r1559+896], %r1577;
	st.shared.u32 	[%r1559+1024], %r1578;
	st.shared.u32 	[%r1559+1152], %r1579;
	st.shared.u32 	[%r1559+1280], %r1580;
	st.shared.u32 	[%r1559+1408], %r1581;
	st.shared.u32 	[%r1559+1536], %r1582;
	st.shared.u32 	[%r1559+1664], %r1583;
	st.shared.u32 	[%r1559+1792], %r1584;
	st.shared.u32 	[%r1559+1920], %r1585;
	st.shared.u32 	[%r1559+2048], %r1586;
	st.shared.u32 	[%r1559+2176], %r1587;
	st.shared.u32 	[%r1559+2304], %r1588;
	st.shared.u32 	[%r1559+2432], %r1589;
	st.shared.u32 	[%r1559+2560], %r1590;
	st.shared.u32 	[%r1559+2688], %r1591;
	st.shared.u32 	[%r1559+2816], %r1592;
	st.shared.u32 	[%r1559+2944], %r1593;
	st.shared.u32 	[%r1559+3072], %r1594;
	st.shared.u32 	[%r1559+3200], %r1595;
	st.shared.u32 	[%r1559+3328], %r1596;
	st.shared.u32 	[%r1559+3456], %r1597;
	st.shared.u32 	[%r1559+3584], %r1598;
	st.shared.u32 	[%r1559+3712], %r1599;
	st.shared.u32 	[%r1559+3840], %r1600;
	st.shared.u32 	[%r1559+3968], %r1601;
	bar.sync 	0;
	wmma.load.b.sync.aligned.col.m8n8k32.shared.s4 	{%r388}, [%r1558], %r1566;
	wmma.load.b.sync.aligned.col.m8n8k32.shared.s4 	{%r436}, [%r1602], %r1566;
	wmma.load.b.sync.aligned.col.m8n8k32.shared.s4 	{%r484}, [%r1603], %r1566;
	wmma.load.b.sync.aligned.col.m8n8k32.shared.s4 	{%r532}, [%r1604], %r1566;
	wmma.load.b.sync.aligned.col.m8n8k32.shared.s4 	{%r394}, [%r1605], %r1566;
	wmma.load.b.sync.aligned.col.m8n8k32.shared.s4 	{%r442}, [%r1606], %r1566;
	wmma.load.b.sync.aligned.col.m8n8k32.shared.s4 	{%r490}, [%r1607], %r1566;
	wmma.load.b.sync.aligned.col.m8n8k32.shared.s4 	{%r538}, [%r1608], %r1566;
	wmma.load.b.sync.aligned.col.m8n8k32.shared.s4 	{%r400}, [%r1609], %r1566;
	wmma.load.b.sync.aligned.col.m8n8k32.shared.s4 	{%r448}, [%r1610], %r1566;
	wmma.load.b.sync.aligned.col.m8n8k32.shared.s4 	{%r496}, [%r1611], %r1566;
	wmma.load.b.sync.aligned.col.m8n8k32.shared.s4 	{%r544}, [%r1612], %r1566;
	wmma.load.b.sync.aligned.col.m8n8k32.shared.s4 	{%r406}, [%r1613], %r1566;
	wmma.load.b.sync.aligned.col.m8n8k32.shared.s4 	{%r454}, [%r1614], %r1566;
	wmma.load.b.sync.aligned.col.m8n8k32.shared.s4 	{%r502}, [%r1615], %r1566;
	wmma.load.b.sync.aligned.col.m8n8k32.shared.s4 	{%r550}, [%r1616], %r1566;
	wmma.load.b.sync.aligned.col.m8n8k32.shared.s4 	{%r412}, [%r1617], %r1566;
	wmma.load.b.sync.aligned.col.m8n8k32.shared.s4 	{%r460}, [%r1618], %r1566;
	wmma.load.b.sync.aligned.col.m8n8k32.shared.s4 	{%r508}, [%r1619], %r1566;
	wmma.load.b.sync.aligned.col.m8n8k32.shared.s4 	{%r556}, [%r1620], %r1566;
	wmma.load.b.sync.aligned.col.m8n8k32.shared.s4 	{%r418}, [%r1621], %r1566;
	wmma.load.b.sync.aligned.col.m8n8k32.shared.s4 	{%r466}, [%r1622], %r1566;
	wmma.load.b.sync.aligned.col.m8n8k32.shared.s4 	{%r514}, [%r1623], %r1566;
	wmma.load.b.sync.aligned.col.m8n8k32.shared.s4 	{%r562}, [%r1624], %r1566;
	wmma.load.b.sync.aligned.col.m8n8k32.shared.s4 	{%r424}, [%r1625], %r1566;
	wmma.load.b.sync.aligned.col.m8n8k32.shared.s4 	{%r472}, [%r1626], %r1566;
	wmma.load.b.sync.aligned.col.m8n8k32.shared.s4 	{%r520}, [%r1627], %r1566;
	wmma.load.b.sync.aligned.col.m8n8k32.shared.s4 	{%r568}, [%r1628], %r1566;
	wmma.load.b.sync.aligned.col.m8n8k32.shared.s4 	{%r430}, [%r1629], %r1566;
	wmma.load.b.sync.aligned.col.m8n8k32.shared.s4 	{%r478}, [%r1630], %r1566;
	wmma.load.b.sync.aligned.col.m8n8k32.shared.s4 	{%r526}, [%r1631], %r1566;
	wmma.load.b.sync.aligned.col.m8n8k32.shared.s4 	{%r574}, [%r1632], %r1566;
	// begin inline asm
	mma.sync.aligned.m8n8k32.row.col.s32.u4.s4.s32 {%r385,%r386}, {%r387}, {%r388}, {%r1200,%r1200};

	// end inline asm
	// begin inline asm
	mma.sync.aligned.m8n8k32.row.col.s32.u4.s4.s32 {%r391,%r392}, {%r387}, {%r394}, {%r1200,%r1200};

	// end inline asm
	// begin inline asm
	mma.sync.aligned.m8n8k32.row.col.s32.u4.s4.s32 {%r397,%r398}, {%r387}, {%r400}, {%r1200,%r1200};

	// end inline asm
	// begin inline asm
	mma.sync.aligned.m8n8k32.row.col.s32.u4.s4.s32 {%r403,%r404}, {%r387}, {%r406}, {%r1200,%r1200};

	// end inline asm
	// begin inline asm
	mma.sync.aligned.m8n8k32.row.col.s32.u4.s4.s32 {%r409,%r410}, {%r387}, {%r412}, {%r1200,%r1200};

	// end inline asm
	// begin inline asm
	mma.sync.aligned.m8n8k32.row.col.s32.u4.s4.s32 {%r415,%r416}, {%r387}, {%r418}, {%r1200,%r1200};

	// end inline asm
	// begin inline asm
	mma.sync.aligned.m8n8k32.row.col.s32.u4.s4.s32 {%r421,%r422}, {%r387}, {%r424}, {%r1200,%r1200};

	// end inline asm
	// begin inline asm
	mma.sync.aligned.m8n8k32.row.col.s32.u4.s4.s32 {%r427,%r428}, {%r387}, {%r430}, {%r1200,%r1200};

	// end inline asm
	// begin inline asm
	mma.sync.aligned.m8n8k32.row.col.s32.u4.s4.s32 {%r433,%r434}, {%r435}, {%r436}, {%r385,%r386};

	// end inline asm
	// begin inline asm
	mma.sync.aligned.m8n8k32.row.col.s32.u4.s4.s32 {%r439,%r440}, {%r435}, {%r442}, {%r391,%r392};

	// end inline asm
	// begin inline asm
	mma.sync.aligned.m8n8k32.row.col.s32.u4.s4.s32 {%r445,%r446}, {%r435}, {%r448}, {%r397,%r398};

	// end inline asm
	// begin inline asm
	mma.sync.aligned.m8n8k32.row.col.s32.u4.s4.s32 {%r451,%r452}, {%r435}, {%r454}, {%r403,%r404};

	// end inline asm
	// begin inline asm
	mma.sync.aligned.m8n8k32.row.col.s32.u4.s4.s32 {%r457,%r458}, {%r435}, {%r460}, {%r409,%r410};

	// end inline asm
	// begin inline asm
	mma.sync.aligned.m8n8k32.row.col.s32.u4.s4.s32 {%r463,%r464}, {%r435}, {%r466}, {%r415,%r416};

	// end inline asm
	// begin inline asm
	mma.sync.aligned.m8n8k32.row.col.s32.u4.s4.s32 {%r469,%r470}, {%r435}, {%r472}, {%r421,%r422};

	// end inline asm
	// begin inline asm
	mma.sync.aligned.m8n8k32.row.col.s32.u4.s4.s32 {%r475,%r476}, {%r435}, {%r478}, {%r427,%r428};

	// end inline asm
	// begin inline asm
	mma.sync.aligned.m8n8k32.row.col.s32.u4.s4.s32 {%r481,%r482}, {%r483}, {%r484}, {%r433,%r434};

	// end inline asm
	// begin inline asm
	mma.sync.aligned.m8n8k32.row.col.s32.u4.s4.s32 {%r487,%r488}, {%r483}, {%r490}, {%r439,%r440};

	// end inline asm
	// begin inline asm
	mma.sync.aligned.m8n8k32.row.col.s32.u4.s4.s32 {%r493,%r494}, {%r483}, {%r496}, {%r445,%r446};

	// end inline asm
	// begin inline asm
	mma.sync.aligned.m8n8k32.row.col.s32.u4.s4.s32 {%r499,%r500}, {%r483}, {%r502}, {%r451,%r452};

	// end inline asm
	// begin inline asm
	mma.sync.aligned.m8n8k32.row.col.s32.u4.s4.s32 {%r505,%r506}, {%r483}, {%r508}, {%r457,%r458};

	// end inline asm
	// begin inline asm
	mma.sync.aligned.m8n8k32.row.col.s32.u4.s4.s32 {%r511,%r512}, {%r483}, {%r514}, {%r463,%r464};

	// end inline asm
	// begin inline asm
	mma.sync.aligned.m8n8k32.row.col.s32.u4.s4.s32 {%r517,%r518}, {%r483}, {%r520}, {%r469,%r470};

	// end inline asm
	// begin inline asm
	mma.sync.aligned.m8n8k32.row.col.s32.u4.s4.s32 {%r523,%r524}, {%r483}, {%r526}, {%r475,%r476};

	// end inline asm
	// begin inline asm
	mma.sync.aligned.m8n8k32.row.col.s32.u4.s4.s32 {%r529,%r530}, {%r531}, {%r532}, {%r481,%r482};

	// end inline asm
	// begin inline asm
	mma.sync.aligned.m8n8k32.row.col.s32.u4.s4.s32 {%r535,%r536}, {%r531}, {%r538}, {%r487,%r488};

	// end inline asm
	// begin inline asm
	mma.sync.aligned.m8n8k32.row.col.s32.u4.s4.s32 {%r541,%r542}, {%r531}, {%r544}, {%r493,%r494};

	// end inline asm
	// begin inline asm
	mma.sync.aligned.m8n8k32.row.col.s32.u4.s4.s32 {%r547,%r548}, {%r531}, {%r550}, {%r499,%r500};

	// end inline asm
	// begin inline asm
	mma.sync.aligned.m8n8k32.row.col.s32.u4.s4.s32 {%r553,%r554}, {%r531}, {%r556}, {%r505,%r506};

	// end inline asm
	// begin inline asm
	mma.sync.aligned.m8n8k32.row.col.s32.u4.s4.s32 {%r559,%r560}, {%r531}, {%r562}, {%r511,%r512};

	// end inline asm
	// begin inline asm
	mma.sync.aligned.m8n8k32.row.col.s32.u4.s4.s32 {%r565,%r566}, {%r531}, {%r568}, {%r517,%r518};

	// end inline asm
	// begin inline asm
	mma.sync.aligned.m8n8k32.row.col.s32.u4.s4.s32 {%r571,%r572}, {%r531}, {%r574}, {%r523,%r524};

	// end inline asm
	ld.global.nc.u32 	%r1762, [%rd12+1088];
	st.shared.u32 	[%r1561], %r1762;
	ld.global.nc.u32 	%r1763, [%rd12+1104];
	st.shared.u32 	[%r1561+128], %r1763;
	ld.global.nc.u32 	%r1764, [%rd12+1120];
	st.shared.u32 	[%r1561+256], %r1764;
	ld.global.nc.u32 	%r1765, [%rd12+1136];
	st.shared.u32 	[%r1561+384], %r1765;
	bar.sync 	0;
	wmma.load.a.sync.aligned.row.m8n8k32.shared.u4 	{%r579}, [%r1560], %r1566;
	wmma.load.a.sync.aligned.row.m8n8k32.shared.u4 	{%r627}, [%r1567], %r1566;
	wmma.load.a.sync.aligned.row.m8n8k32.shared.u4 	{%r675}, [%r1568], %r1566;
	wmma.load.a.sync.aligned.row.m8n8k32.shared.u4 	{%r723}, [%r1569], %r1566;
	st.shared.u32 	[%r1559], %r1637;
	st.shared.u32 	[%r1559+128], %r1638;
	st.shared.u32 	[%r1559+256], %r1639;
	st.shared.u32 	[%r1559+384], %r1640;
	st.shared.u32 	[%r1559+512], %r1641;
	st.shared.u32 	[%r1559+640], %r1642;
	st.shared.u32 	[%r1559+768], %r1643;
	st.shared.u32 	[%r1559+896], %r1644;
	st.shared.u32 	[%r1559+1024], %r1645;
	st.shared.u32 	[%r1559+1152], %r1646;
	st.shared.u32 	[%r1559+1280], %r1647;
	st.shared.u32 	[%r1559+1408], %r1648;
	st.shared.u32 	[%r1559+1536], %r1649;
	st.shared.u32 	[%r1559+1664], %r1650;
	st.shared.u32 	[%r1559+1792], %r1651;
	st.shared.u32 	[%r1559+1920], %r1652;
	st.shared.u32 	[%r1559+2048], %r1653;
	st.shared.u32 	[%r1559+2176], %r1654;
	st.shared.u32 	[%r1559+2304], %r1655;
	st.shared.u32 	[%r1559+2432], %r1656;
	st.shared.u32 	[%r1559+2560], %r1657;
	st.shared.u32 	[%r1559+2688], %r1658;
	st.shared.u32 	[%r1559+2816], %r1659;
	st.shared.u32 	[%r1559+2944], %r1660;
	st.shared.u32 	[%r1559+3072], %r1661;
	st.shared.u32 	[%r1559+3200], %r1662;
	st.shared.u32 	[%r1559+3328], %r1663;
	st.shared.u32 	[%r1559+3456], %r1664;
	st.shared.u32 	[%r1559+3584], %r1665;
	st.shared.u32 	[%r1559+3712], %r1666;
	st.shared.u32 	[%r1559+3840], %r1667;
	st.shared.u32 	[%r1559+3968], %r1668;
	bar.sync 	0;
	wmma.load.b.sync.aligned.col.m8n8k32.shared.s4 	{%r580}, [%r1558], %r1566;
	wmma.load.b.sync.aligned.col.m8n8k32.shared.s4 	{%r628}, [%r1602], %r1566;
	wmma.load.b.sync.aligned.col.m8n8k32.shared.s4 	{%r676}, [%r1603], %r1566;
	wmma.load.b.sync.aligned.col.m8n8k32.shared.s4 	{%r724}, [%r1604], %r1566;
	wmma.load.b.sync.aligned.col.m8n8k32.shared.s4 	{%r586}, [%r1605], %r1566;
	wmma.load.b.sync.aligned.col.m8n8k32.shared.s4 	{%r634}, [%r1606], %r1566;
	wmma.load.b.sync.aligned.col.m8n8k32.shared.s4 	{%r682}, [%r1607], %r1566;
	wmma.load.b.sync.aligned.col.m8n8k32.shared.s4 	{%r730}, [%r1608], %r1566;
	wmma.load.b.sync.aligned.col.m8n8k32.shared.s4 	{%r592}, [%r1609], %r1566;
	wmma.load.b.sync.aligned.col.m8n8k32.shared.s4 	{%r640}, [%r1610], %r1566;
	wmma.load.b.sync.aligned.col.m8n8k32.shared.s4 	{%r688}, [%r1611], %r1566;
	wmma.load.b.sync.aligned.col.m8n8k32.shared.s4 	{%r736}, [%r1612], %r1566;
	wmma.load.b.sync.aligned.col.m8n8k32.shared.s4 	{%r598}, [%r1613], %r1566;
	wmma.load.b.sync.aligned.col.m8n8k32.shared.s4 	{%r646}, [%r1614], %r1566;
	wmma.load.b.sync.aligned.col.m8n8k32.shared.s4 	{%r694}, [%r1615], %r1566;
	wmma.load.b.sync.aligned.col.m8n8k32.shared.s4 	{%r742}, [%r1616], %r1566;
	wmma.load.b.sync.aligned.col.m8n8k32.shared.s4 	{%r604}, [%r1617], %r1566;
	wmma.load.b.sync.aligned.col.m8n8k32.shared.s4 	{%r652}, [%r1618], %r1566;
	wmma.load.b.sync.aligned.col.m8n8k32.shared.s4 	{%r700}, [%r1619], %r1566;
	wmma.load.b.sync.aligned.col.m8n8k32.shared.s4 	{%r748}, [%r1620], %r1566;
	wmma.load.b.sync.aligned.col.m8n8k32.shared.s4 	{%r610}, [%r1621], %r1566;
	wmma.load.b.sync.aligned.col.m8n8k32.shared.s4 	{%r658}, [%r1622], %r1566;
	wmma.load.b.sync.aligned.col.m8n8k32.shared.s4 	{%r706}, [%r1623], %r1566;
	wmma.load.b.sync.aligned.col.m8n8k32.shared.s4 	{%r754}, [%r1624], %r1566;
	wmma.load.b.sync.aligned.col.m8n8k32.shared.s4 	{%r616}, [%r1625], %r1566;
	wmma.load.b.sync.aligned.col.m8n8k32.shared.s4 	{%r664}, [%r1626], %r1566;
	wmma.load.b.sync.aligned.col.m8n8k32.shared.s4 	{%r712}, [%r1627], %r1566;
	wmma.load.b.sync.aligned.col.m8n8k32.shared.s4 	{%r760}, [%r1628], %r1566;
	wmma.load.b.sync.aligned.col.m8n8k32.shared.s4 	{%r622}, [%r1629], %r1566;
	wmma.load.b.sync.aligned.col.m8n8k32.shared.s4 	{%r670}, [%r1630], %r1566;
	wmma.load.b.sync.aligned.col.m8n8k32.shared.s4 	{%r718}, [%r1631], %r1566;
	wmma.load.b.sync.aligned.col.m8n8k32.shared.s4 	{%r766}, [%r1632], %r1566;
	// begin inline asm
	mma.sync.aligned.m8n8k32.row.col.s32.u4.s4.s32 {%r577,%r578}, {%r579}, {%r580}, {%r529,%r530};

	// end inline asm
	// begin inline asm
	mma.sync.aligned.m8n8k32.row.col.s32.u4.s4.s32 {%r583,%r584}, {%r579}, {%r586}, {%r535,%r536};

	// end inline asm
	// begin inline asm
	mma.sync.aligned.m8n8k32.row.col.s32.u4.s4.s32 {%r589,%r590}, {%r579}, {%r592}, {%r541,%r542};

	// end inline asm
	// begin inline asm
	mma.sync.aligned.m8n8k32.row.col.s32.u4.s4.s32 {%r595,%r596}, {%r579}, {%r598}, {%r547,%r548};

	// end inline asm
	// begin inline asm
	mma.sync.aligned.m8n8k32.row.col.s32.u4.s4.s32 {%r601,%r602}, {%r579}, {%r604}, {%r553,%r554};

	// end inline asm
	// begin inline asm
	mma.sync.aligned.m8n8k32.row.col.s32.u4.s4.s32 {%r607,%r608}, {%r579}, {%r610}, {%r559,%r560};

	// end inline asm
	// begin inline asm
	mma.sync.aligned.m8n8k32.row.col.s32.u4.s4.s32 {%r613,%r614}, {%r579}, {%r616}, {%r565,%r566};

	// end inline asm
	// begin inline asm
	mma.sync.aligned.m8n8k32.row.col.s32.u4.s4.s32 {%r619,%r620}, {%r579}, {%r622}, {%r571,%r572};

	// end inline asm
	// begin inline asm
	mma.sync.aligned.m8n8k32.row.col.s32.u4.s4.s32 {%r625,%r626}, {%r627}, {%r628}, {%r577,%r578};

	// end inline asm
	// begin inline asm
	mma.sync.aligned.m8n8k32.row.col.s32.u4.s4.s32 {%r631,%r632}, {%r627}, {%r634}, {%r583,%r584};

	// end inline asm
	// begin inline asm
	mma.sync.aligned.m8n8k32.row.col.s32.u4.s4.s32 {%r637,%r638}, {%r627}, {%r640}, {%r589,%r590};

	// end inline asm
	// begin inline asm
	mma.sync.aligned.m8n8k32.row.col.s32.u4.s4.s32 {%r643,%r644}, {%r627}, {%r646}, {%r595,%r596};

	// end inline asm
	// begin inline asm
	mma.sync.aligned.m8n8k32.row.col.s32.u4.s4.s32 {%r649,%r650}, {%r627}, {%r652}, {%r601,%r602};

	// end inline asm
	// begin inline asm
	mma.sync.aligned.m8n8k32.row.col.s32.u4.s4.s32 {%r655,%r656}, {%r627}, {%r658}, {%r607,%r608};

	// end inline asm
	// begin inline asm
	mma.sync.aligned.m8n8k32.row.col.s32.u4.s4.s32 {%r661,%r662}, {%r627}, {%r664}, {%r613,%r614};

	// end inline asm
	// begin inline asm
	mma.sync.aligned.m8n8k32.row.col.s32.u4.s4.s32 {%r667,%r668}, {%r627}, {%r670}, {%r619,%r620};

	// end inline asm
	// begin inline asm
	mma.sync.aligned.m8n8k32.row.col.s32.u4.s4.s32 {%r673,%r674}, {%r675}, {%r676}, {%r625,%r626};

	// end inline asm
	// begin inline asm
	mma.sync.aligned.m8n8k32.row.col.s32.u4.s4.s32 {%r679,%r680}, {%r675}, {%r682}, {%r631,%r632};

	// end inline asm
	// begin inline asm
	mma.sync.aligned.m8n8k32.row.col.s32.u4.s4.s32 {%r685,%r686}, {%r675}, {%r688}, {%r637,%r638};

	// end inline asm
	// begin inline asm
	mma.sync.aligned.m8n8k32.row.col.s32.u4.s4.s32 {%r691,%r692}, {%r675}, {%r694}, {%r643,%r644};

	// end inline asm
	// begin inline asm
	mma.sync.aligned.m8n8k32.row.col.s32.u4.s4.s32 {%r697,%r698}, {%r675}, {%r700}, {%r649,%r650};

	// end inline asm
	// begin inline asm
	mma.sync.aligned.m8n8k32.row.col.s32.u4.s4.s32 {%r703,%r704}, {%r675}, {%r706}, {%r655,%r656};

	// end inline asm
	// begin inline asm
	mma.sync.aligned.m8n8k32.row.col.s32.u4.s4.s32 {%r709,%r710}, {%r675}, {%r712}, {%r661,%r662};

	// end inline asm
	// begin inline asm
	mma.sync.aligned.m8n8k32.row.col.s32.u4.s4.s32 {%r715,%r716}, {%r675}, {%r718}, {%r667,%r668};

	// end inline asm
	// begin inline asm
	mma.sync.aligned.m8n8k32.row.col.s32.u4.s4.s32 {%r721,%r722}, {%r723}, {%r724}, {%r673,%r674};

	// end inline asm
	// begin inline asm
	mma.sync.aligned.m8n8k32.row.col.s32.u4.s4.s32 {%r727,%r728}, {%r723}, {%r730}, {%r679,%r680};

	// end inline asm
	// begin inline asm
	mma.sync.aligned.m8n8k32.row.col.s32.u4.s4.s32 {%r733,%r734}, {%r723}, {%r736}, {%r685,%r686};

	// end inline asm
	// begin inline asm
	mma.sync.aligned.m8n8k32.row.col.s32.u4.s4.s32 {%r739,%r740}, {%r723}, {%r742}, {%r691,%r692};

	// end inline asm
	// begin inline asm
	mma.sync.aligned.m8n8k32.row.col.s32.u4.s4.s32 {%r745,%r746}, {%r723}, {%r748}, {%r697,%r698};

	// end inline asm
	// begin inline asm
	mma.sync.aligned.m8n8k32.row.col.s32.u4.s4.s32 {%r751,%r752}, {%r723}, {%r754}, {%r703,%r704};

	// end inline asm
	// begin inline asm
	mma.sync.aligned.m8n8k32.row.col.s32.u4.s4.s32 {%r757,%r758}, {%r723}, {%r760}, {%r709,%r710};

	// end inline asm
	// begin inline asm
	mma.sync.aligned.m8n8k32.row.col.s32.u4.s4.s32 {%r763,%r764}, {%r723}, {%r766}, {%r715,%r716};

	// end inline asm
	bar.sync 	0;
	wmma.store.d.sync.aligned.row.m8n8k32.shared.s32 	[%r1558], {%r721, %r722}, %r1669;
	wmma.store.d.sync.aligned.row.m8n8k32.shared.s32 	[%r1603], {%r727, %r728}, %r1669;
	wmma.store.d.sync.aligned.row.m8n8k32.shared.s32 	[%r1605], {%r733, %r734}, %r1669;
	wmma.store.d.sync.aligned.row.m8n8k32.shared.s32 	[%r1607], {%r739, %r740}, %r1669;
	wmma.store.d.sync.aligned.row.m8n8k32.shared.s32 	[%r1609], {%r745, %r746}, %r1669;
	wmma.store.d.sync.aligned.row.m8n8k32.shared.s32 	[%r1611], {%r751, %r752}, %r1669;
	wmma.store.d.sync.aligned.row.m8n8k32.shared.s32 	[%r1613], {%r757, %r758}, %r1669;
	wmma.store.d.sync.aligned.row.m8n8k32.shared.s32 	[%r1615], {%r763, %r764}, %r1669;
	bar.sync 	0;
	ld.shared.u32 	%r1766, [%r1559];
	add.s32 	%r1767, %r1670, %r1766;
	ld.global.nc.u32 	%r1768, [%rd18+32768];
	add.s32 	%r1769, %r1767, %r1768;
	max.s32 	%r1770, %r1769, 0;
	st.global.u32 	[%rd19+32768], %r1770;
	ld.shared.u32 	%r1771, [%r1559+128];
	add.s32 	%r1772, %r1670, %r1771;
	ld.global.nc.u32 	%r1773, [%rd18+49152];
	add.s32 	%r1774, %r1772, %r1773;
	max.s32 	%r1775, %r1774, 0;
	st.global.u32 	[%rd19+49152], %r1775;
	ld.shared.u32 	%r1776, [%r1559+256];
	add.s32 	%r1777, %r1681, %r1776;
	ld.global.nc.u32 	%r1778, [%rd18+32800];
	add.s32 	%r1779, %r1777, %r1778;
	max.s32 	%r1780, %r1779, 0;
	st.global.u32 	[%rd19+32800], %r1780;
	ld.shared.u32 	%r1781, [%r1559+384];
	add.s32 	%r1782, %r1681, %r1781;
	ld.global.nc.u32 	%r1783, [%rd18+49184];
	add.s32 	%r1784, %r1782, %r1783;
	max.s32 	%r1785, %r1784, 0;
	st.global.u32 	[%rd19+49184], %r1785;
	ld.shared.u32 	%r1786, [%r1559+512];
	add.s32 	%r1787, %r1692, %r1786;
	ld.global.nc.u32 	%r1788, [%rd18+32832];
	add.s32 	%r1789, %r1787, %r1788;
	max.s32 	%r1790, %r1789, 0;
	st.global.u32 	[%rd19+32832], %r1790;
	ld.shared.u32 	%r1791, [%r1559+640];
	add.s32 	%r1792, %r1692, %r1791;
	ld.global.nc.u32 	%r1793, [%rd18+49216];
	add.s32 	%r1794, %r1792, %r1793;
	max.s32 	%r1795, %r1794, 0;
	st.global.u32 	[%rd19+49216], %r1795;
	ld.shared.u32 	%r1796, [%r1559+768];
	add.s32 	%r1797, %r1703, %r1796;
	ld.global.nc.u32 	%r1798, [%rd18+32864];
	add.s32 	%r1799, %r1797, %r1798;
	max.s32 	%r1800, %r1799, 0;
	st.global.u32 	[%rd19+32864], %r1800;
	ld.shared.u32 	%r1801, [%r1559+896];
	add.s32 	%r1802, %r1703, %r1801;
	ld.global.nc.u32 	%r1803, [%rd18+49248];
	add.s32 	%r1804, %r1802, %r1803;
	max.s32 	%r1805, %r1804, 0;
	st.global.u32 	[%rd19+49248], %r1805;
	ld.shared.u32 	%r1806, [%r1559+1024];
	add.s32 	%r1807, %r1714, %r1806;
	ld.global.nc.u32 	%r1808, [%rd18+32896];
	add.s32 	%r1809, %r1807, %r1808;
	max.s32 	%r1810, %r1809, 0;
	st.global.u32 	[%rd19+32896], %r1810;
	ld.shared.u32 	%r1811, [%r1559+1152];
	add.s32 	%r1812, %r1714, %r1811;
	ld.global.nc.u32 	%r1813, [%rd18+49280];
	add.s32 	%r1814, %r1812, %r1813;
	max.s32 	%r1815, %r1814, 0;
	st.global.u32 	[%rd19+49280], %r1815;
	ld.shared.u32 	%r1816, [%r1559+1280];
	add.s32 	%r1817, %r1725, %r1816;
	ld.global.nc.u32 	%r1818, [%rd18+32928];
	add.s32 	%r1819, %r1817, %r1818;
	max.s32 	%r1820, %r1819, 0;
	st.global.u32 	[%rd19+32928], %r1820;
	ld.shared.u32 	%r1821, [%r1559+1408];
	add.s32 	%r1822, %r1725, %r1821;
	ld.global.nc.u32 	%r1823, [%rd18+49312];
	add.s32 	%r1824, %r1822, %r1823;
	max.s32 	%r1825, %r1824, 0;
	st.global.u32 	[%rd19+49312], %r1825;
	ld.shared.u32 	%r1826, [%r1559+1536];
	add.s32 	%r1827, %r1736, %r1826;
	ld.global.nc.u32 	%r1828, [%rd18+32960];
	add.s32 	%r1829, %r1827, %r1828;
	max.s32 	%r1830, %r1829, 0;
	st.global.u32 	[%rd19+32960], %r1830;
	ld.shared.u32 	%r1831, [%r1559+1664];
	add.s32 	%r1832, %r1736, %r1831;
	ld.global.nc.u32 	%r1833, [%rd18+49344];
	add.s32 	%r1834, %r1832, %r1833;
	max.s32 	%r1835, %r1834, 0;
	st.global.u32 	[%rd19+49344], %r1835;
	ld.shared.u32 	%r1836, [%r1559+1792];
	add.s32 	%r1837, %r1747, %r1836;
	ld.global.nc.u32 	%r1838, [%rd18+32992];
	add.s32 	%r1839, %r1837, %r1838;
	max.s32 	%r1840, %r1839, 0;
	st.global.u32 	[%rd19+32992], %r1840;
	ld.shared.u32 	%r1841, [%r1559+1920];
	add.s32 	%r1842, %r1747, %r1841;
	ld.global.nc.u32 	%r1843, [%rd18+49376];
	add.s32 	%r1844, %r1842, %r1843;
	max.s32 	%r1845, %r1844, 0;
	st.global.u32 	[%rd19+49376], %r1845;
	ld.global.nc.u32 	%r1846, [%rd12+2048];
	st.shared.u32 	[%r1561], %r1846;
	ld.global.nc.u32 	%r1847, [%rd12+2064];
	st.shared.u32 	[%r1561+128], %r1847;
	ld.global.nc.u32 	%r1848, [%rd12+2080];
	st.shared.u32 	[%r1561+256], %r1848;
	ld.global.nc.u32 	%r1849, [%rd12+2096];
	st.shared.u32 	[%r1561+384], %r1849;
	bar.sync 	0;
	wmma.load.a.sync.aligned.row.m8n8k32.shared.u4 	{%r771}, [%r1560], %r1566;
	wmma.load.a.sync.aligned.row.m8n8k32.shared.u4 	{%r819}, [%r1567], %r1566;
	wmma.load.a.sync.aligned.row.m8n8k32.shared.u4 	{%r867}, [%r1568], %r1566;
	wmma.load.a.sync.aligned.row.m8n8k32.shared.u4 	{%r915}, [%r1569], %r1566;
	st.shared.u32 	[%r1559], %r1570;
	st.shared.u32 	[%r1559+128], %r1571;
	st.shared.u32 	[%r1559+256], %r1572;
	st.shared.u32 	[%r1559+384], %r1573;
	st.shared.u32 	[%r1559+512], %r1574;
	st.shared.u32 	[%r1559+640], %r1575;
	st.shared.u32 	[%r1559+768], %r1576;
	st.shared.u32 	[%r1559+896], %r1577;
	st.shared.u32 	[%r1559+1024], %r1578;
	st.shared.u32 	[%r1559+1152], %r1579;
	st.shared.u32 	[%r1559+1280], %r1580;
	st.shared.u32 	[%r1559+1408], %r1581;
	st.shared.u32 	[%r1559+1536], %r1582;
	st.shared.u32 	[%r1559+1664], %r1583;
	st.shared.u32 	[%r1559+1792], %r1584;
	st.shared.u32 	[%r1559+1920], %r1585;
	st.shared.u32 	[%r1559+2048], %r1586;
	st.shared.u32 	[%r1559+2176], %r1587;
	st.shared.u32 	[%r1559+2304], %r1588;
	st.shared.u32 	[%r1559+2432], %r1589;
	st.shared.u32 	[%r1559+2560], %r1590;
	st.shared.u32 	[%r1559+2688], %r1591;
	st.shared.u32 	[%r1559+2816], %r1592;
	st.shared.u32 	[%r1559+2944], %r1593;
	st.shared.u32 	[%r1559+3072], %r1594;
	st.shared.u32 	[%r1559+3200], %r1595;
	st.shared.u32 	[%r1559+3328], %r1596;
	st.shared.u32 	[%r1559+3456], %r1597;
	st.shared.u32 	[%r1559+3584], %r1598;
	st.shared.u32 	[%r1559+3712], %r1599;
	st.shared.u32 	[%r1559+3840], %r1600;
	st.shared.u32 	[%r1559+3968], %r1601;
	bar.sync 	0;
	wmma.load.b.sync.aligned.col.m8n8k32.shared.s4 	{%r772}, [%r1558], %r1566;
	wmma.load.b.sync.aligned.col.m8n8k32.shared.s4 	{%r820}, [%r1602], %r1566;
	wmma.load.b.sync.aligned.col.m8n8k32.shared.s4 	{%r868}, [%r1603], %r1566;
	wmma.load.b.sync.aligned.col.m8n8k32.shared.s4 	{%r916}, [%r1604], %r1566;
	wmma.load.b.sync.aligned.col.m8n8k32.shared.s4 	{%r778}, [%r1605], %r1566;
	wmma.load.b.sync.aligned.col.m8n8k32.shared.s4 	{%r826}, [%r1606], %r1566;
	wmma.load.b.sync.aligned.col.m8n8k32.shared.s4 	{%r874}, [%r1607], %r1566;
	wmma.load.b.sync.aligned.col.m8n8k32.shared.s4 	{%r922}, [%r1608], %r1566;
	wmma.load.b.sync.aligned.col.m8n8k32.shared.s4 	{%r784}, [%r1609], %r1566;
	wmma.load.b.sync.aligned.col.m8n8k32.shared.s4 	{%r832}, [%r1610], %r1566;
	wmma.load.b.sync.aligned.col.m8n8k32.shared.s4 	{%r880}, [%r1611], %r1566;
	wmma.load.b.sync.aligned.col.m8n8k32.shared.s4 	{%r928}, [%r1612], %r1566;
	wmma.load.b.sync.aligned.col.m8n8k32.shared.s4 	{%r790}, [%r1613], %r1566;
	wmma.load.b.sync.aligned.col.m8n8k32.shared.s4 	{%r838}, [%r1614], %r1566;
	wmma.load.b.sync.aligned.col.m8n8k32.shared.s4 	{%r886}, [%r1615], %r1566;
	wmma.load.b.sync.aligned.col.m8n8k32.shared.s4 	{%r934}, [%r1616], %r1566;
	wmma.load.b.sync.aligned.col.m8n8k32.shared.s4 	{%r796}, [%r1617], %r1566;
	wmma.load.b.sync.aligned.col.m8n8k32.shared.s4 	{%r844}, [%r1618], %r1566;
	wmma.load.b.sync.aligned.col.m8n8k32.shared.s4 	{%r892}, [%r1619], %r1566;
	wmma.load.b.sync.aligned.col.m8n8k32.shared.s4 	{%r940}, [%r1620], %r1566;
	wmma.load.b.sync.aligned.col.m8n8k32.shared.s4 	{%r802}, [%r1621], %r1566;
	wmma.load.b.sync.aligned.col.m8n8k32.shared.s4 	{%r850}, [%r1622], %r1566;
	wmma.load.b.sync.aligned.col.m8n8k32.shared.s4 	{%r898}, [%r1623], %r1566;
	wmma.load.b.sync.aligned.col.m8n8k32.shared.s4 	{%r946}, [%r1624], %r1566;
	wmma.load.b.sync.aligned.col.m8n8k32.shared.s4 	{%r808}, [%r1625], %r1566;
	wmma.load.b.sync.aligned.col.m8n8k32.shared.s4 	{%r856}, [%r1626], %r1566;
	wmma.load.b.sync.aligned.col.m8n8k32.shared.s4 	{%r904}, [%r1627], %r1566;
	wmma.load.b.sync.aligned.col.m8n8k32.shared.s4 	{%r952}, [%r1628], %r1566;
	wmma.load.b.sync.aligned.col.m8n8k32.shared.s4 	{%r814}, [%r1629], %r1566;
	wmma.load.b.sync.aligned.col.m8n8k32.shared.s4 	{%r862}, [%r1630], %r1566;
	wmma.load.b.sync.aligned.col.m8n8k32.shared.s4 	{%r910}, [%r1631], %r1566;
	wmma.load.b.sync.aligned.col.m8n8k32.shared.s4 	{%r958}, [%r1632], %r1566;
	// begin inline asm
	mma.sync.aligned.m8n8k32.row.col.s32.u4.s4.s32 {%r769,%r770}, {%r771}, {%r772}, {%r1200,%r1200};

	// end inline asm
	// begin inline asm
	mma.sync.aligned.m8n8k32.row.col.s32.u4.s4.s32 {%r775,%r776}, {%r771}, {%r778}, {%r1200,%r1200};

	// end inline asm
	// begin inline asm
	mma.sync.aligned.m8n8k32.row.col.s32.u4.s4.s32 {%r781,%r782}, {%r771}, {%r784}, {%r1200,%r1200};

	// end inline asm
	// begin inline asm
	mma.sync.aligned.m8n8k32.row.col.s32.u4.s4.s32 {%r787,%r788}, {%r771}, {%r790}, {%r1200,%r1200};

	// end inline asm
	// begin inline asm
	mma.sync.aligned.m8n8k32.row.col.s32.u4.s4.s32 {%r793,%r794}, {%r771}, {%r796}, {%r1200,%r1200};

	// end inline asm
	// begin inline asm
	mma.sync.aligned.m8n8k32.row.col.s32.u4.s4.s32 {%r799,%r800}, {%r771}, {%r802}, {%r1200,%r1200};

	// end inline asm
	// begin inline asm
	mma.sync.aligned.m8n8k32.row.col.s32.u4.s4.s32 {%r805,%r806}, {%r771}, {%r808}, {%r1200,%r1200};

	// end inline asm
	// begin inline asm
	mma.sync.aligned.m8n8k32.row.col.s32.u4.s4.s32 {%r811,%r812}, {%r771}, {%r814}, {%r1200,%r1200};

	// end inline asm
	// begin inline asm
	mma.sync.aligned.m8n8k32.row.col.s32.u4.s4.s32 {%r817,%r818}, {%r819}, {%r820}, {%r769,%r770};

	// end inline asm
	// begin inline asm
	mma.sync.aligned.m8n8k32.row.col.s32.u4.s4.s32 {%r823,%r824}, {%r819}, {%r826}, {%r775,%r776};

	// end inline asm
	// begin inline asm
	mma.sync.aligned.m8n8k32.row.col.s32.u4.s4.s32 {%r829,%r830}, {%r819}, {%r832}, {%r781,%r782};

	// end inline asm
	// begin inline asm
	mma.sync.aligned.m8n8k32.row.col.s32.u4.s4.s32 {%r835,%r836}, {%r819}, {%r838}, {%r787,%r788};

	// end inline asm
	// begin inline asm
	mma.sync.aligned.m8n8k32.row.col.s32.u4.s4.s32 {%r841,%r842}, {%r819}, {%r844}, {%r793,%r794};

	// end inline asm
	// begin inline asm
	mma.sync.aligned.m8n8k32.row.col.s32.u4.s4.s32 {%r847,%r848}, {%r819}, {%r850}, {%r799,%r800};

	// end inline asm
	// begin inline asm
	mma.sync.aligned.m8n8k32.row.col.s32.u4.s4.s32 {%r853,%r854}, {%r819}, {%r856}, {%r805,%r806};

	// end inline asm
	// begin inline asm
	mma.sync.aligned.m8n8k32.row.col.s32.u4.s4.s32 {%r859,%r860}, {%r819}, {%r862}, {%r811,%r812};

	// end inline asm
	// begin inline asm
	mma.sync.aligned.m8n8k32.row.col.s32.u4.s4.s32 {%r865,%r866}, {%r867}, {%r868}, {%r817,%r818};

	// end inline asm
	// begin inline asm
	mma.sync.aligned.m8n8k32.row.col.s32.u4.s4.s32 {%r871,%r872}, {%r867}, {%r874}, {%r823,%r824};

	// end inline asm
	// begin inline asm
	mma.sync.aligned.m8n8k32.row.col.s32.u4.s4.s32 {%r877,%r878}, {%r867}, {%r880}, {%r829,%r830};

	// end inline asm
	// begin inline asm
	mma.sync.aligned.m8n8k32.row.col.s32.u4.s4.s32 {%r883,%r884}, {%r867}, {%r886}, {%r835,%r836};

	// end inline asm
	// begin inline asm
	mma.sync.aligned.m8n8k32.row.col.s32.u4.s4.s32 {%r889,%r890}, {%r867}, {%r892}, {%r841,%r842};

	// end inline asm
	// begin inline asm
	mma.sync.aligned.m8n8k32.row.col.s32.u4.s4.s32 {%r895,%r896}, {%r867}, {%r898}, {%r847,%r848};

	// end inline asm
	// begin inline asm
	mma.sync.aligned.m8n8k32.row.col.s32.u4.s4.s32 {%r901,%r902}, {%r867}, {%r904}, {%r853,%r854};

	// end inline asm
	// begin inline asm
	mma.sync.aligned.m8n8k32.row.col.s32.u4.s4.s32 {%r907,%r908}, {%r867}, {%r910}, {%r859,%r860};

	// end inline asm
	// begin inline asm
	mma.sync.aligned.m8n8k32.row.col.s32.u4.s4.s32 {%r913,%r914}, {%r915}, {%r916}, {%r865,%r866};

	// end inline asm
	// begin inline asm
	mma.sync.aligned.m8n8k32.row.col.s32.u4.s4.s32 {%r919,%r920}, {%r915}, {%r922}, {%r871,%r872};

	// end inline asm
	// begin inline asm
	mma.sync.aligned.m8n8k32.row.col.s32.u4.s4.s32 {%r925,%r926}, {%r915}, {%r928}, {%r877,%r878};

	// end inline asm
	// begin inline asm
	mma.sync.aligned.m8n8k32.row.col.s32.u4.s4.s32 {%r931,%r932}, {%r915}, {%r934}, {%r883,%r884};

	// end inline asm
	// begin inline asm
	mma.sync.aligned.m8n8k32.row.col.s32.u4.s4.s32 {%r937,%r938}, {%r915}, {%r940}, {%r889,%r890};

	// end inline asm
	// begin inline asm
	mma.sync.aligned.m8n8k32.row.col.s32.u4.s4.s32 {%r943,%r944}, {%r915}, {%r946}, {%r895,%r896};

	// end inline asm
	// begin inline asm
	mma.sync.aligned.m8n8k32.row.col.s32.u4.s4.s32 {%r949,%r950}, {%r915}, {%r952}, {%r901,%r902};

	// end inline asm
	// begin inline asm
	mma.sync.aligned.m8n8k32.row.col.s32.u4.s4.s32 {%r955,%r956}, {%r915}, {%r958}, {%r907,%r908};

	// end inline asm
	ld.global.nc.u32 	%r1850, [%rd12+2112];
	st.shared.u32 	[%r1561], %r1850;
	ld.global.nc.u32 	%r1851, [%rd12+2128];
	st.shared.u32 	[%r1561+128], %r1851;
	ld.global.nc.u32 	%r1852, [%rd12+2144];
	st.shared.u32 	[%r1561+256], %r1852;
	ld.global.nc.u32 	%r1853, [%rd12+2160];
	st.shared.u32 	[%r1561+384], %r1853;
	bar.sync 	0;
	wmma.load.a.sync.aligned.row.m8n8k32.shared.u4 	{%r963}, [%r1560], %r1566;
	wmma.load.a.sync.aligned.row.m8n8k32.shared.u4 	{%r1011}, [%r1567], %r1566;
	wmma.load.a.sync.aligned.row.m8n8k32.shared.u4 	{%r1059}, [%r1568], %r1566;
	wmma.load.a.sync.aligned.row.m8n8k32.shared.u4 	{%r1107}, [%r1569], %r1566;
	st.shared.u32 	[%r1559], %r1637;
	st.shared.u32 	[%r1559+128], %r1638;
	st.shared.u32 	[%r1559+256], %r1639;
	st.shared.u32 	[%r1559+384], %r1640;
	st.shared.u32 	[%r1559+512], %r1641;
	st.shared.u32 	[%r1559+640], %r1642;
	st.shared.u32 	[%r1559+768], %r1643;
	st.shared.u32 	[%r1559+896], %r1644;
	st.shared.u32 	[%r1559+1024], %r1645;
	st.shared.u32 	[%r1559+1152], %r1646;
	st.shared.u32 	[%r1559+1280], %r1647;
	st.shared.u32 	[%r1559+1408], %r1648;
	st.shared.u32 	[%r1559+1536], %r1649;
	st.shared.u32 	[%r1559+1664], %r1650;
	st.shared.u32 	[%r1559+1792], %r1651;
	st.shared.u32 	[%r1559+1920], %r1652;
	st.shared.u32 	[%r1559+2048], %r1653;
	st.shared.u32 	[%r1559+2176], %r1654;
	st.shared.u32 	[%r1559+2304], %r1655;
	st.shared.u32 	[%r1559+2432], %r1656;
	st.shared.u32 	[%r1559+2560], %r1657;
	st.shared.u32 	[%r1559+2688], %r1658;
	st.shared.u32 	[%r1559+2816], %r1659;
	st.shared.u32 	[%r1559+2944], %r1660;
	st.shared.u32 	[%r1559+3072], %r1661;
	st.shared.u32 	[%r1559+3200], %r1662;
	st.shared.u32 	[%r1559+3328], %r1663;
	st.shared.u32 	[%r1559+3456], %r1664;
	st.shared.u32 	[%r1559+3584], %r1665;
	st.shared.u32 	[%r1559+3712], %r1666;
	st.shared.u32 	[%r1559+3840], %r1667;
	st.shared.u32 	[%r1559+3968], %r1668;
	bar.sync 	0;
	wmma.load.b.sync.aligned.col.m8n8k32.shared.s4 	{%r964}, [%r1558], %r1566;
	wmma.load.b.sync.aligned.col.m8n8k32.shared.s4 	{%r1012}, [%r1602], %r1566;
	wmma.load.b.sync.aligned.col.m8n8k32.shared.s4 	{%r1060}, [%r1603], %r1566;
	wmma.load.b.sync.aligned.col.m8n8k32.shared.s4 	{%r1108}, [%r1604], %r1566;
	wmma.load.b.sync.aligned.col.m8n8k32.shared.s4 	{%r970}, [%r1605], %r1566;
	wmma.load.b.sync.aligned.col.m8n8k32.shared.s4 	{%r1018}, [%r1606], %r1566;
	wmma.load.b.sync.aligned.col.m8n8k32.shared.s4 	{%r1066}, [%r1607], %r1566;
	wmma.load.b.sync.aligned.col.m8n8k32.shared.s4 	{%r1114}, [%r1608], %r1566;
	wmma.load.b.sync.aligned.col.m8n8k32.shared.s4 	{%r976}, [%r1609], %r1566;
	wmma.load.b.sync.aligned.col.m8n8k32.shared.s4 	{%r1024}, [%r1610], %r1566;
	wmma.load.b.sync.aligned.col.m8n8k32.shared.s4 	{%r1072}, [%r1611], %r1566;
	wmma.load.b.sync.aligned.col.m8n8k32.shared.s4 	{%r1120}, [%r1612], %r1566;
	wmma.load.b.sync.aligned.col.m8n8k32.shared.s4 	{%r982}, [%r1613], %r1566;
	wmma.load.b.sync.aligned.col.m8n8k32.shared.s4 	{%r1030}, [%r1614], %r1566;
	wmma.load.b.sync.aligned.col.m8n8k32.shared.s4 	{%r1078}, [%r1615], %r1566;
	wmma.load.b.sync.aligned.col.m8n8k32.shared.s4 	{%r1126}, [%r1616], %r1566;
	wmma.load.b.sync.aligned.col.m8n8k32.shared.s4 	{%r988}, [%r1617], %r1566;
	wmma.load.b.sync.aligned.col.m8n8k32.shared.s4 	{%r1036}, [%r1618], %r1566;
	wmma.load.b.sync.aligned.col.m8n8k32.shared.s4 	{%r1084}, [%r1619], %r1566;
	wmma.load.b.sync.aligned.col.m8n8k32.shared.s4 	{%r1132}, [%r1620], %r1566;
	wmma.load.b.sync.aligned.col.m8n8k32.shared.s4 	{%r994}, [%r1621], %r1566;
	wmma.load.b.sync.aligned.col.m8n8k32.shared.s4 	{%r1042}, [%r1622], %r1566;
	wmma.load.b.sync.aligned.col.m8n8k32.shared.s4 	{%r1090}, [%r1623], %r1566;
	wmma.load.b.sync.aligned.col.m8n8k32.shared.s4 	{%r1138}, [%r1624], %r1566;
	wmma.load.b.sync.aligned.col.m8n8k32.shared.s4 	{%r1000}, [%r1625], %r1566;
	wmma.load.b.sync.aligned.col.m8n8k32.shared.s4 	{%r1048}, [%r1626], %r1566;
	wmma.load.b.sync.aligned.col.m8n8k32.shared.s4 	{%r1096}, [%r1627], %r1566;
	wmma.load.b.sync.aligned.col.m8n8k32.shared.s4 	{%r1144}, [%r1628], %r1566;
	wmma.load.b.sync.aligned.col.m8n8k32.shared.s4 	{%r1006}, [%r1629], %r1566;
	wmma.load.b.sync.aligned.col.m8n8k32.shared.s4 	{%r1054}, [%r1630], %r1566;
	wmma.load.b.sync.aligned.col.m8n8k32.shared.s4 	{%r1102}, [%r1631], %r1566;
	wmma.load.b.sync.aligned.col.m8n8k32.shared.s4 	{%r1150}, [%r1632], %r1566;
	// begin inline asm
	mma.sync.aligned.m8n8k32.row.col.s32.u4.s4.s32 {%r961,%r962}, {%r963}, {%r964}, {%r913,%r914};

	// end inline asm
	// begin inline asm
	mma.sync.aligned.m8n8k32.row.col.s32.u4.s4.s32 {%r967,%r968}, {%r963}, {%r970}, {%r919,%r920};

	// end inline asm
	// begin inline asm
	mma.sync.aligned.m8n8k32.row.col.s32.u4.s4.s32 {%r973,%r974}, {%r963}, {%r976}, {%r925,%r926};

	// end inline asm
	// begin inline asm
	mma.sync.aligned.m8n8k32.row.col.s32.u4.s4.s32 {%r979,%r980}, {%r963}, {%r982}, {%r931,%r932};

	// end inline asm
	// begin inline asm
	mma.sync.aligned.m8n8k32.row.col.s32.u4.s4.s32 {%r985,%r986}, {%r963}, {%r988}, {%r937,%r938};

	// end inline asm
	// begin inline asm
	mma.sync.aligned.m8n8k32.row.col.s32.u4.s4.s32 {%r991,%r992}, {%r963}, {%r994}, {%r943,%r944};

	// end inline asm
	// begin inline asm
	mma.sync.aligned.m8n8k32.row.col.s32.u4.s4.s32 {%r997,%r998}, {%r963}, {%r1000}, {%r949,%r950};

	// end inline asm
	// begin inline asm
	mma.sync.aligned.m8n8k32.row.col.s32.u4.s4.s32 {%r1003,%r1004}, {%r963}, {%r1006}, {%r955,%r956};

	// end inline asm
	// begin inline asm
	mma.sync.aligned.m8n8k32.row.col.s32.u4.s4.s32 {%r1009,%r1010}, {%r1011}, {%r1012}, {%r961,%r962};

	// end inline asm
	// begin inline asm
	mma.sync.aligned.m8n8k32.row.col.s32.u4.s4.s32 {%r1015,%r1016}, {%r1011}, {%r1018}, {%r967,%r968};

	// end inline asm
	// begin inline asm
	mma.sync.aligned.m8n8k32.row.col.s32.u4.s4.s32 {%r1021,%r1022}, {%r1011}, {%r1024}, {%r973,%r974};

	// end inline asm
	// begin inline asm
	mma.sync.aligned.m8n8k32.row.col.s32.u4.s4.s32 {%r1027,%r1028}, {%r1011}, {%r1030}, {%r979,%r980};

	// end inline asm
	// begin inline asm
	mma.sync.aligned.m8n8k32.row.col.s32.u4.s4.s32 {%r1033,%r1034}, {%r1011}, {%r1036}, {%r985,%r986};

	// end inline asm
	// begin inline asm
	mma.sync.aligned.m8n8k32.row.col.s32.u4.s4.s32 {%r1039,%r1040}, {%r1011}, {%r1042}, {%r991,%r992};

	// end inline asm
	// begin inline asm
	mma.sync.aligned.m8n8k32.row.col.s32.u4.s4.s32 {%r1045,%r1046}, {%r1011}, {%r1048}, {%r997,%r998};

	// end inline asm
	// begin inline asm
	mma.sync.aligned.m8n8k32.row.col.s32.u4.s4.s32 {%r1051,%r1052}, {%r1011}, {%r1054}, {%r1003,%r1004};

	// end inline asm
	// begin inline asm
	mma.sync.aligned.m8n8k32.row.col.s32.u4.s4.s32 {%r1057,%r1058}, {%r1059}, {%r1060}, {%r1009,%r1010};

	// end inline asm
	// begin inline asm
	mma.sync.aligned.m8n8k32.row.col.s32.u4.s4.s32 {%r1063,%r1064}, {%r1059}, {%r1066}, {%r1015,%r1016};

	// end inline asm
	// begin inline asm
	mma.sync.aligned.m8n8k32.row.col.s32.u4.s4.s32 {%r1069,%r1070}, {%r1059}, {%r1072}, {%r1021,%r1022};

	// end inline asm
	// begin inline asm
	mma.sync.aligned.m8n8k32.row.col.s32.u4.s4.s32 {%r1075,%r1076}, {%r1059}, {%r1078}, {%r1027,%r1028};

	// end inline asm
	// begin inline asm
	mma.sync.aligned.m8n8k32.row.col.s32.u4.s4.s32 {%r1081,%r1082}, {%r1059}, {%r1084}, {%r1033,%r1034};

	// end inline asm
	// begin inline asm
	mma.sync.aligned.m8n8k32.row.col.s32.u4.s4.s32 {%r1087,%r1088}, {%r1059}, {%r1090}, {%r1039,%r1040};

	// end inline asm
	// begin inline asm
	mma.sync.aligned.m8n8k32.row.col.s32.u4.s4.s32 {%r1093,%r1094}, {%r1059}, {%r1096}, {%r1045,%r1046};

	// end inline asm
	// begin inline asm
	mma.sync.aligned.m8n8k32.row.col.s32.u4.s4.s32 {%r1099,%r1100}, {%r1059}, {%r1102}, {%r1051,%r1052};

	// end inline asm
	// begin inline asm
	mma.sync.aligned.m8n8k32.row.col.s32.u4.s4.s32 {%r1105,%r1106}, {%r1107}, {%r1108}, {%r1057,%r1058};

	// end inline asm
	// begin inline asm
	mma.sync.aligned.m8n8k32.row.col.s32.u4.s4.s32 {%r1111,%r1112}, {%r1107}, {%r1114}, {%r1063,%r1064};

	// end inline asm
	// begin inline asm
	mma.sync.aligned.m8n8k32.row.col.s32.u4.s4.s32 {%r1117,%r1118}, {%r1107}, {%r1120}, {%r1069,%r1070};

	// end inline asm
	// begin inline asm
	mma.sync.aligned.m8n8k32.row.col.s32.u4.s4.s32 {%r1123,%r1124}, {%r1107}, {%r1126}, {%r1075,%r1076};

	// end inline asm
	// begin inline asm
	mma.sync.aligned.m8n8k32.row.col.s32.u4.s4.s32 {%r1129,%r1130}, {%r1107}, {%r1132}, {%r1081,%r1082};

	// end inline asm
	// begin inline asm
	mma.sync.aligned.m8n8k32.row.col.s32.u4.s4.s32 {%r1135,%r1136}, {%r1107}, {%r1138}, {%r1087,%r1088};

	// end inline asm
	// begin inline asm
	mma.sync.aligned.m8n8k32.row.col.s32.u4.s4.s32 {%r1141,%r1142}, {%r1107}, {%r1144}, {%r1093,%r1094};

	// end inline asm
	// begin inline asm
	mma.sync.aligned.m8n8k32.row.col.s32.u4.s4.s32 {%r1147,%r1148}, {%r1107}, {%r1150}, {%r1099,%r1100};

	// end inline asm
	bar.sync 	0;
	wmma.store.d.sync.aligned.row.m8n8k32.shared.s32 	[%r1558], {%r1105, %r1106}, %r1669;
	wmma.store.d.sync.aligned.row.m8n8k32.shared.s32 	[%r1603], {%r1111, %r1112}, %r1669;
	wmma.store.d.sync.aligned.row.m8n8k32.shared.s32 	[%r1605], {%r1117, %r1118}, %r1669;
	wmma.store.d.sync.aligned.row.m8n8k32.shared.s32 	[%r1607], {%r1123, %r1124}, %r1669;
	wmma.store.d.sync.aligned.row.m8n8k32.shared.s32 	[%r1609], {%r1129, %r1130}, %r1669;
	wmma.store.d.sync.aligned.row.m8n8k32.shared.s32 	[%r1611], {%r1135, %r1136}, %r1669;
	wmma.store.d.sync.aligned.row.m8n8k32.shared.s32 	[%r1613], {%r1141, %r1142}, %r1669;
	wmma.store.d.sync.aligned.row.m8n8k32.shared.s32 	[%r1615], {%r1147, %r1148}, %r1669;
	bar.sync 	0;
	ld.shared.u32 	%r1854, [%r1559];
	add.s32 	%r1855, %r1670, %r1854;
	ld.global.nc.u32 	%r1856, [%rd18+65536];
	add.s32 	%r1857, %r1855, %r1856;
	max.s32 	%r1858, %r1857, 0;
	st.global.u32 	[%rd19+65536], %r1858;
	ld.shared.u32 	%r1859, [%r1559+128];
	add.s32 	%r1860, %r1670, %r1859;
	ld.global.nc.u32 	%r1861, [%rd18+81920];
	add.s32 	%r1862, %r1860, %r1861;
	max.s32 	%r1863, %r1862, 0;
	st.global.u32 	[%rd19+81920], %r1863;
	ld.shared.u32 	%r1864, [%r1559+256];
	add.s32 	%r1865, %r1681, %r1864;
	ld.global.nc.u32 	%r1866, [%rd18+65568];
	add.s32 	%r1867, %r1865, %r1866;
	max.s32 	%r1868, %r1867, 0;
	st.global.u32 	[%rd19+65568], %r1868;
	ld.shared.u32 	%r1869, [%r1559+384];
	add.s32 	%r1870, %r1681, %r1869;
	ld.global.nc.u32 	%r1871, [%rd18+81952];
	add.s32 	%r1872, %r1870, %r1871;
	max.s32 	%r1873, %r1872, 0;
	st.global.u32 	[%rd19+81952], %r1873;
	ld.shared.u32 	%r1874, [%r1559+512];
	add.s32 	%r1875, %r1692, %r1874;
	ld.global.nc.u32 	%r1876, [%rd18+65600];
	add.s32 	%r1877, %r1875, %r1876;
	max.s32 	%r1878, %r1877, 0;
	st.global.u32 	[%rd19+65600], %r1878;
	ld.shared.u32 	%r1879, [%r1559+640];
	add.s32 	%r1880, %r1692, %r1879;
	ld.global.nc.u32 	%r1881, [%rd18+81984];
	add.s32 	%r1882, %r1880, %r1881;
	max.s32 	%r1883, %r1882, 0;
	st.global.u32 	[%rd19+81984], %r1883;
	ld.shared.u32 	%r1884, [%r1559+768];
	add.s32 	%r1885, %r1703, %r1884;
	ld.global.nc.u32 	%r1886, [%rd18+65632];
	add.s32 	%r1887, %r1885, %r1886;
	max.s32 	%r1888, %r1887, 0;
	st.global.u32 	[%rd19+65632], %r1888;
	ld.shared.u32 	%r1889, [%r1559+896];
	add.s32 	%r1890, %r1703, %r1889;
	ld.global.nc.u32 	%r1891, [%rd18+82016];
	add.s32 	%r1892, %r1890, %r1891;
	max.s32 	%r1893, %r1892, 0;
	st.global.u32 	[%rd19+82016], %r1893;
	ld.shared.u32 	%r1894, [%r1559+1024];
	add.s32 	%r1895, %r1714, %r1894;
	ld.global.nc.u32 	%r1896, [%rd18+65664];
	add.s32 	%r1897, %r1895, %r1896;
	max.s32 	%r1898, %r1897, 0;
	st.global.u32 	[%rd19+65664], %r1898;
	ld.shared.u32 	%r1899, [%r1559+1152];
	add.s32 	%r1900, %r1714, %r1899;
	ld.global.nc.u32 	%r1901, [%rd18+82048];
	add.s32 	%r1902, %r1900, %r1901;
	max.s32 	%r1903, %r1902, 0;
	st.global.u32 	[%rd19+82048], %r1903;
	ld.shared.u32 	%r1904, [%r1559+1280];
	add.s32 	%r1905, %r1725, %r1904;
	ld.global.nc.u32 	%r1906, [%rd18+65696];
	add.s32 	%r1907, %r1905, %r1906;
	max.s32 	%r1908, %r1907, 0;
	st.global.u32 	[%rd19+65696], %r1908;
	ld.shared.u32 	%r1909, [%r1559+1408];
	add.s32 	%r1910, %r1725, %r1909;
	ld.global.nc.u32 	%r1911, [%rd18+82080];
	add.s32 	%r1912, %r1910, %r1911;
	max.s32 	%r1913, %r1912, 0;
	st.global.u32 	[%rd19+82080], %r1913;
	ld.shared.u32 	%r1914, [%r1559+1536];
	add.s32 	%r1915, %r1736, %r1914;
	ld.global.nc.u32 	%r1916, [%rd18+65728];
	add.s32 	%r1917, %r1915, %r1916;
	max.s32 	%r1918, %r1917, 0;
	st.global.u32 	[%rd19+65728], %r1918;
	ld.shared.u32 	%r1919, [%r1559+1664];
	add.s32 	%r1920, %r1736, %r1919;
	ld.global.nc.u32 	%r1921, [%rd18+82112];
	add.s32 	%r1922, %r1920, %r1921;
	max.s32 	%r1923, %r1922, 0;
	st.global.u32 	[%rd19+82112], %r1923;
	ld.shared.u32 	%r1924, [%r1559+1792];
	add.s32 	%r1925, %r1747, %r1924;
	ld.global.nc.u32 	%r1926, [%rd18+65760];
	add.s32 	%r1927, %r1925, %r1926;
	max.s32 	%r1928, %r1927, 0;
	st.global.u32 	[%rd19+65760], %r1928;
	ld.shared.u32 	%r1929, [%r1559+1920];
	add.s32 	%r1930, %r1747, %r1929;
	ld.global.nc.u32 	%r1931, [%rd18+82144];
	add.s32 	%r1932, %r1930, %r1931;
	max.s32 	%r1933, %r1932, 0;
	st.global.u32 	[%rd19+82144], %r1933;
	ld.global.nc.u32 	%r1934, [%rd12+3072];
	st.shared.u32 	[%r1561], %r1934;
	ld.global.nc.u32 	%r1935, [%rd12+3088];
	st.shared.u32 	[%r1561+128], %r1935;
	ld.global.nc.u32 	%r1936, [%rd12+3104];
	st.shared.u32 	[%r1561+256], %r1936;
	ld.global.nc.u32 	%r1937, [%rd12+3120];
	st.shared.u32 	[%r1561+384], %r1937;
	bar.sync 	0;
	wmma.load.a.sync.aligned.row.m8n8k32.shared.u4 	{%r1155}, [%r1560], %r1566;
	wmma.load.a.sync.aligned.row.m8n8k32.shared.u4 	{%r1203}, [%r1567], %r1566;
	wmma.load.a.sync.aligned.row.m8n8k32.shared.u4 	{%r1251}, [%r1568], %r1566;
	wmma.load.a.sync.aligned.row.m8n8k32.shared.u4 	{%r1299}, [%r1569], %r1566;
	st.shared.u32 	[%r1559], %r1570;
	st.shared.u32 	[%r1559+128], %r1571;
	st.shared.u32 	[%r1559+256], %r1572;
	st.shared.u32 	[%r1559+384], %r1573;
	st.shared.u32 	[%r1559+512], %r1574;
	st.shared.u32 	[%r1559+640], %r1575;
	st.shared.u32 	[%r1559+768], %r1576;
	st.shared.u32 	[%r1559+896], %r1577;
	st.shared.u32 	[%r1559+1024], %r1578;
	st.shared.u32 	[%r1559+1152], %r1579;
	st.shared.u32 	[%r1559+1280], %r1580;
	st.shared.u32 	[%r1559+1408], %r1581;
	st.shared.u32 	[%r1559+1536], %r1582;
	st.shared.u32 	[%r1559+1664], %r1583;
	st.shared.u32 	[%r1559+1792], %r1584;
	st.shared.u32 	[%r1559+1920], %r1585;
	st.shared.u32 	[%r1559+2048], %r1586;
	st.shared.u32 	[%r1559+2176], %r1587;
	st.shared.u32 	[%r1559+2304], %r1588;
	st.shared.u32 	[%r1559+2432], %r1589;
	st.shared.u32 	[%r1559+2560], %r1590;
	st.shared.u32 	[%r1559+2688], %r1591;
	st.shared.u32 	[%r1559+2816], %r1592;
	st.shared.u32 	[%r1559+2944], %r1593;
	st.shared.u32 	[%r1559+3072], %r1594;
	st.shared.u32 	[%r1559+3200], %r1595;
	st.shared.u32 	[%r1559+3328], %r1596;
	st.shared.u32 	[%r1559+3456], %r1597;
	st.shared.u32 	[%r1559+3584], %r1598;
	st.shared.u32 	[%r1559+3712], %r1599;
	st.shared.u32 	[%r1559+3840], %r1600;
	st.shared.u32 	[%r1559+3968], %r1601;
	bar.sync 	0;
	wmma.load.b.sync.aligned.col.m8n8k32.shared.s4 	{%r1156}, [%r1558], %r1566;
	wmma.load.b.sync.aligned.col.m8n8k32.shared.s4 	{%r1204}, [%r1602], %r1566;
	wmma.load.b.sync.aligned.col.m8n8k32.shared.s4 	{%r1252}, [%r1603], %r1566;
	wmma.load.b.sync.aligned.col.m8n8k32.shared.s4 	{%r1300}, [%r1604], %r1566;
	wmma.load.b.sync.aligned.col.m8n8k32.shared.s4 	{%r1162}, [%r1605], %r1566;
	wmma.load.b.sync.aligned.col.m8n8k32.shared.s4 	{%r1210}, [%r1606], %r1566;
	wmma.load.b.sync.aligned.col.m8n8k32.shared.s4 	{%r1258}, [%r1607], %r1566;
	wmma.load.b.sync.aligned.col.m8n8k32.shared.s4 	{%r1306}, [%r1608], %r1566;
	wmma.load.b.sync.aligned.col.m8n8k32.shared.s4 	{%r1168}, [%r1609], %r1566;
	wmma.load.b.sync.aligned.col.m8n8k32.shared.s4 	{%r1216}, [%r1610], %r1566;
	wmma.load.b.sync.aligned.col.m8n8k32.shared.s4 	{%r1264}, [%r1611], %r1566;
	wmma.load.b.sync.aligned.col.m8n8k32.shared.s4 	{%r1312}, [%r1612], %r1566;
	wmma.load.b.sync.aligned.col.m8n8k32.shared.s4 	{%r1174}, [%r1613], %r1566;
	wmma.load.b.sync.aligned.col.m8n8k32.shared.s4 	{%r1222}, [%r1614], %r1566;
	wmma.load.b.sync.aligned.col.m8n8k32.shared.s4 	{%r1270}, [%r1615], %r1566;
	wmma.load.b.sync.aligned.col.m8n8k32.shared.s4 	{%r1318}, [%r1616], %r1566;
	wmma.load.b.sync.aligned.col.m8n8k32.shared.s4 	{%r1180}, [%r1617], %r1566;
	wmma.load.b.sync.aligned.col.m8n8k32.shared.s4 	{%r1228}, [%r1618], %r1566;
	wmma.load.b.sync.aligned.col.m8n8k32.shared.s4 	{%r1276}, [%r1619], %r1566;
	wmma.load.b.sync.aligned.col.m8n8k32.shared.s4 	{%r1324}, [%r1620], %r1566;
	wmma.load.b.sync.aligned.col.m8n8k32.shared.s4 	{%r1186}, [%r1621], %r1566;
	wmma.load.b.sync.aligned.col.m8n8k32.shared.s4 	{%r1234}, [%r1622], %r1566;
	wmma.load.b.sync.aligned.col.m8n8k32.shared.s4 	{%r1282}, [%r1623], %r1566;
	wmma.load.b.sync.aligned.col.m8n8k32.shared.s4 	{%r1330}, [%r1624], %r1566;
	wmma.load.b.sync.aligned.col.m8n8k32.shared.s4 	{%r1192}, [%r1625], %r1566;
	wmma.load.b.sync.aligned.col.m8n8k32.shared.s4 	{%r1240}, [%r1626], %r1566;
	wmma.load.b.sync.aligned.col.m8n8k32.shared.s4 	{%r1288}, [%r1627], %r1566;
	wmma.load.b.sync.aligned.col.m8n8k32.shared.s4 	{%r1336}, [%r1628], %r1566;
	wmma.load.b.sync.aligned.col.m8n8k32.shared.s4 	{%r1198}, [%r1629], %r1566;
	wmma.load.b.sync.aligned.col.m8n8k32.shared.s4 	{%r1246}, [%r1630], %r1566;
	wmma.load.b.sync.aligned.col.m8n8k32.shared.s4 	{%r1294}, [%r1631], %r1566;
	wmma.load.b.sync.aligned.col.m8n8k32.shared.s4 	{%r1342}, [%r1632], %r1566;
	// begin inline asm
	mma.sync.aligned.m8n8k32.row.col.s32.u4.s4.s32 {%r1153,%r1154}, {%r1155}, {%r1156}, {%r1200,%r1200};

	// end inline asm
	// begin inline asm
	mma.sync.aligned.m8n8k32.row.col.s32.u4.s4.s32 {%r1159,%r1160}, {%r1155}, {%r1162}, {%r1200,%r1200};

	// end inline asm
	// begin inline asm
	mma.sync.aligned.m8n8k32.row.col.s32.u4.s4.s32 {%r1165,%r1166}, {%r1155}, {%r1168}, {%r1200,%r1200};

	// end inline asm
	// begin inline asm
	mma.sync.aligned.m8n8k32.row.col.s32.u4.s4.s32 {%r1171,%r1172}, {%r1155}, {%r1174}, {%r1200,%r1200};

	// end inline asm
	// begin inline asm
	mma.sync.aligned.m8n8k32.row.col.s32.u4.s4.s32 {%r1177,%r1178}, {%r1155}, {%r1180}, {%r1200,%r1200};

	// end inline asm
	// begin inline asm
	mma.sync.aligned.m8n8k32.row.col.s32.u4.s4.s32 {%r1183,%r1184}, {%r1155}, {%r1186}, {%r1200,%r1200};

	// end inline asm
	// begin inline asm
	mma.sync.aligned.m8n8k32.row.col.s32.u4.s4.s32 {%r1189,%r1190}, {%r1155}, {%r1192}, {%r1200,%r1200};

	// end inline asm
	// begin inline asm
	mma.sync.aligned.m8n8k32.row.col.s32.u4.s4.s32 {%r1195,%r1196}, {%r1155}, {%r1198}, {%r1200,%r1200};

	// end inline asm
	// begin inline asm
	mma.sync.aligned.m8n8k32.row.col.s32.u4.s4.s32 {%r1201,%r1202}, {%r1203}, {%r1204}, {%r1153,%r1154};

	// end inline asm
	// begin inline asm
	mma.sync.aligned.m8n8k32.row.col.s32.u4.s4.s32 {%r1207,%r1208}, {%r1203}, {%r1210}, {%r1159,%r1160};

	// end inline asm
	// begin inline asm
	mma.sync.aligned.m8n8k32.row.col.s32.u4.s4.s32 {%r1213,%r1214}, {%r1203}, {%r1216}, {%r1165,%r1166};

	// end inline asm
	// begin inline asm
	mma.sync.aligned.m8n8k32.row.col.s32.u4.s4.s32 {%r1219,%r1220}, {%r1203}, {%r1222}, {%r1171,%r1172};

	// end inline asm
	// begin inline asm
	mma.sync.aligned.m8n8k32.row.col.s32.u4.s4.s32 {%r1225,%r1226}, {%r1203}, {%r1228}, {%r1177,%r1178};

	// end inline asm
	// begin inline asm
	mma.sync.aligned.m8n8k32.row.col.s32.u4.s4.s32 {%r1231,%r1232}, {%r1203}, {%r1234}, {%r1183,%r1184};

	// end inline asm
	// begin inline asm
	mma.sync.aligned.m8n8k32.row.col.s32.u4.s4.s32 {%r1237,%r1238}, {%r1203}, {%r1240}, {%r1189,%r1190};

	// end inline asm
	// begin inline asm
	mma.sync.aligned.m8n8k32.row.col.s32.u4.s4.s32 {%r1243,%r1244}, {%r1203}, {%r1246}, {%r1195,%r1196};

	// end inline asm
	// begin inline asm
	mma.sync.aligned.m8n8k32.row.col.s32.u4.s4.s32 {%r1249,%r1250}, {%r1251}, {%r1252}, {%r1201,%r1202};

	// end inline asm
	// begin inline asm
	mma.sync.aligned.m8n8k32.row.col.s32.u4.s4.s32 {%r1255,%r1256}, {%r1251}, {%r1258}, {%r1207,%r1208};

	// end inline asm
	// begin inline asm
	mma.sync.aligned.m8n8k32.row.col.s32.u4.s4.s32 {%r1261,%r1262}, {%r1251}, {%r1264}, {%r1213,%r1214};

	// end inline asm
	// begin inline asm
	mma.sync.aligned.m8n8k32.row.col.s32.u4.s4.s32 {%r1267,%r1268}, {%r1251}, {%r1270}, {%r1219,%r1220};

	// end inline asm
	// begin inline asm
	mma.sync.aligned.m8n8k32.row.col.s32.u4.s4.s32 {%r1273,%r1274}, {%r1251}, {%r1276}, {%r1225,%r1226};

	// end inline asm
	// begin inline asm
	mma.sync.aligned.m8n8k32.row.col.s32.u4.s4.s32 {%r1279,%r1280}, {%r1251}, {%r1282}, {%r1231,%r1232};

	// end inline asm
	// begin inline asm
	mma.sync.aligned.m8n8k32.row.col.s32.u4.s4.s32 {%r1285,%r1286}, {%r1251}, {%r1288}, {%r1237,%r1238};

	// end inline asm
	// begin inline asm
	mma.sync.aligned.m8n8k32.row.col.s32.u4.s4.s32 {%r1291,%r1292}, {%r1251}, {%r1294}, {%r1243,%r1244};

	// end inline asm
	// begin inline asm
	mma.sync.aligned.m8n8k32.row.col.s32.u4.s4.s32 {%r1297,%r1298}, {%r1299}, {%r1300}, {%r1249,%r1250};

	// end inline asm
	// begin inline asm
	mma.sync.aligned.m8n8k32.row.col.s32.u4.s4.s32 {%r1303,%r1304}, {%r1299}, {%r1306}, {%r1255,%r1256};

	// end inline asm
	// begin inline asm
	mma.sync.aligned.m8n8k32.row.col.s32.u4.s4.s32 {%r1309,%r1310}, {%r1299}, {%r1312}, {%r1261,%r1262};

	// end inline asm
	// begin inline asm
	mma.sync.aligned.m8n8k32.row.col.s32.u4.s4.s32 {%r1315,%r1316}, {%r1299}, {%r1318}, {%r1267,%r1268};

	// end inline asm
	// begin inline asm
	mma.sync.aligned.m8n8k32.row.col.s32.u4.s4.s32 {%r1321,%r1322}, {%r1299}, {%r1324}, {%r1273,%r1274};

	// end inline asm
	// begin inline asm
	mma.sync.aligned.m8n8k32.row.col.s32.u4.s4.s32 {%r1327,%r1328}, {%r1299}, {%r1330}, {%r1279,%r1280};

	// end inline asm
	// begin inline asm
	mma.sync.aligned.m8n8k32.row.col.s32.u4.s4.s32 {%r1333,%r1334}, {%r1299}, {%r1336}, {%r1285,%r1286};

	// end inline asm
	// begin inline asm
	mma.sync.aligned.m8n8k32.row.col.s32.u4.s4.s32 {%r1339,%r1340}, {%r1299}, {%r1342}, {%r1291,%r1292};

	// end inline asm
	ld.global.nc.u32 	%r1938, [%rd12+3136];
	st.shared.u32 	[%r1561], %r1938;
	ld.global.nc.u32 	%r1939, [%rd12+3152];
	st.shared.u32 	[%r1561+128], %r1939;
	ld.global.nc.u32 	%r1940, [%rd12+3168];
	st.shared.u32 	[%r1561+256], %r1940;
	ld.global.nc.u32 	%r1941, [%rd12+3184];
	st.shared.u32 	[%r1561+384], %r1941;
	bar.sync 	0;
	wmma.load.a.sync.aligned.row.m8n8k32.shared.u4 	{%r1347}, [%r1560], %r1566;
	wmma.load.a.sync.aligned.row.m8n8k32.shared.u4 	{%r1395}, [%r1567], %r1566;
	wmma.load.a.sync.aligned.row.m8n8k32.shared.u4 	{%r1443}, [%r1568], %r1566;
	wmma.load.a.sync.aligned.row.m8n8k32.shared.u4 	{%r1491}, [%r1569], %r1566;
	st.shared.u32 	[%r1559], %r1637;
	st.shared.u32 	[%r1559+128], %r1638;
	st.shared.u32 	[%r1559+256], %r1639;
	st.shared.u32 	[%r1559+384], %r1640;
	st.shared.u32 	[%r1559+512], %r1641;
	st.shared.u32 	[%r1559+640], %r1642;
	st.shared.u32 	[%r1559+768], %r1643;
	st.shared.u32 	[%r1559+896], %r1644;
	st.shared.u32 	[%r1559+1024], %r1645;
	st.shared.u32 	[%r1559+1152], %r1646;
	st.shared.u32 	[%r1559+1280], %r1647;
	st.shared.u32 	[%r1559+1408], %r1648;
	st.shared.u32 	[%r1559+1536], %r1649;
	st.shared.u32 	[%r1559+1664], %r1650;
	st.shared.u32 	[%r1559+1792], %r1651;
	st.shared.u32 	[%r1559+1920], %r1652;
	st.shared.u32 	[%r1559+2048], %r1653;
	st.shared.u32 	[%r1559+2176], %r1654;
	st.shared.u32 	[%r1559+2304], %r1655;
	st.shared.u32 	[%r1559+2432], %r1656;
	st.shared.u32 	[%r1559+2560], %r1657;
	st.shared.u32 	[%r1559+2688], %r1658;
	st.shared.u32 	[%r1559+2816], %r1659;
	st.shared.u32 	[%r1559+2944], %r1660;
	st.shared.u32 	[%r1559+3072], %r1661;
	st.shared.u32 	[%r1559+3200], %r1662;
	st.shared.u32 	[%r1559+3328], %r1663;
	st.shared.u32 	[%r1559+3456], %r1664;
	st.shared.u32 	[%r1559+3584], %r1665;
	st.shared.u32 	[%r1559+3712], %r1666;
	st.shared.u32 	[%r1559+3840], %r1667;
	st.shared.u32 	[%r1559+3968], %r1668;
	bar.sync 	0;
	wmma.load.b.sync.aligned.col.m8n8k32.shared.s4 	{%r1348}, [%r1558], %r1566;
	wmma.load.b.sync.aligned.col.m8n8k32.shared.s4 	{%r1396}, [%r1602], %r1566;
	wmma.load.b.sync.aligned.col.m8n8k32.shared.s4 	{%r1444}, [%r1603], %r1566;
	wmma.load.b.sync.aligned.col.m8n8k32.shared.s4 	{%r1492}, [%r1604], %r1566;
	wmma.load.b.sync.aligned.col.m8n8k32.shared.s4 	{%r1354}, [%r1605], %r1566;
	wmma.load.b.sync.aligned.col.m8n8k32.shared.s4 	{%r1402}, [%r1606], %r1566;
	wmma.load.b.sync.aligned.col.m8n8k32.shared.s4 	{%r1450}, [%r1607], %r1566;
	wmma.load.b.sync.aligned.col.m8n8k32.shared.s4 	{%r1498}, [%r1608], %r1566;
	wmma.load.b.sync.aligned.col.m8n8k32.shared.s4 	{%r1360}, [%r1609], %r1566;
	wmma.load.b.sync.aligned.col.m8n8k32.shared.s4 	{%r1408}, [%r1610], %r1566;
	wmma.load.b.sync.aligned.col.m8n8k32.shared.s4 	{%r1456}, [%r1611], %r1566;
	wmma.load.b.sync.aligned.col.m8n8k32.shared.s4 	{%r1504}, [%r1612], %r1566;
	wmma.load.b.sync.aligned.col.m8n8k32.shared.s4 	{%r1366}, [%r1613], %r1566;
	wmma.load.b.sync.aligned.col.m8n8k32.shared.s4 	{%r1414}, [%r1614], %r1566;
	wmma.load.b.sync.aligned.col.m8n8k32.shared.s4 	{%r1462}, [%r1615], %r1566;
	wmma.load.b.sync.aligned.col.m8n8k32.shared.s4 	{%r1510}, [%r1616], %r1566;
	wmma.load.b.sync.aligned.col.m8n8k32.shared.s4 	{%r1372}, [%r1617], %r1566;
	wmma.load.b.sync.aligned.col.m8n8k32.shared.s4 	{%r1420}, [%r1618], %r1566;
	wmma.load.b.sync.aligned.col.m8n8k32.shared.s4 	{%r1468}, [%r1619], %r1566;
	wmma.load.b.sync.aligned.col.m8n8k32.shared.s4 	{%r1516}, [%r1620], %r1566;
	wmma.load.b.sync.aligned.col.m8n8k32.shared.s4 	{%r1378}, [%r1621], %r1566;
	wmma.load.b.sync.aligned.col.m8n8k32.shared.s4 	{%r1426}, [%r1622], %r1566;
	wmma.load.b.sync.aligned.col.m8n8k32.shared.s4 	{%r1474}, [%r1623], %r1566;
	wmma.load.b.sync.aligned.col.m8n8k32.shared.s4 	{%r1522}, [%r1624], %r1566;
	wmma.load.b.sync.aligned.col.m8n8k32.shared.s4 	{%r1384}, [%r1625], %r1566;
	wmma.load.b.sync.aligned.col.m8n8k32.shared.s4 	{%r1432}, [%r1626], %r1566;
	wmma.load.b.sync.aligned.col.m8n8k32.shared.s4 	{%r1480}, [%r1627], %r1566;
	wmma.load.b.sync.aligned.col.m8n8k32.shared.s4 	{%r1528}, [%r1628], %r1566;
	wmma.load.b.sync.aligned.col.m8n8k32.shared.s4 	{%r1390}, [%r1629], %r1566;
	wmma.load.b.sync.aligned.col.m8n8k32.shared.s4 	{%r1438}, [%r1630], %r1566;
	wmma.load.b.sync.aligned.col.m8n8k32.shared.s4 	{%r1486}, [%r1631], %r1566;
	wmma.load.b.sync.aligned.col.m8n8k32.shared.s4 	{%r1534}, [%r1632], %r1566;
	// begin inline asm
	mma.sync.aligned.m8n8k32.row.col.s32.u4.s4.s32 {%r1345,%r1346}, {%r1347}, {%r1348}, {%r1297,%r1298};

	// end inline asm
	// begin inline asm
	mma.sync.aligned.m8n8k32.row.col.s32.u4.s4.s32 {%r1351,%r1352}, {%r1347}, {%r1354}, {%r1303,%r1304};

	// end inline asm
	// begin inline asm
	mma.sync.aligned.m8n8k32.row.col.s32.u4.s4.s32 {%r1357,%r1358}, {%r1347}, {%r1360}, {%r1309,%r1310};

	// end inline asm
	// begin inline asm
	mma.sync.aligned.m8n8k32.row.col.s32.u4.s4.s32 {%r1363,%r1364}, {%r1347}, {%r1366}, {%r1315,%r1316};

	// end inline asm
	// begin inline asm
	mma.sync.aligned.m8n8k32.row.col.s32.u4.s4.s32 {%r1369,%r1370}, {%r1347}, {%r1372}, {%r1321,%r1322};

	// end inline asm
	// begin inline asm
	mma.sync.aligned.m8n8k32.row.col.s32.u4.s4.s32 {%r1375,%r1376}, {%r1347}, {%r1378}, {%r1327,%r1328};

	// end inline asm
	// begin inline asm
	mma.sync.aligned.m8n8k32.row.col.s32.u4.s4.s32 {%r1381,%r1382}, {%r1347}, {%r1384}, {%r1333,%r1334};

	// end inline asm
	// begin inline asm
	mma.sync.aligned.m8n8k32.row.col.s32.u4.s4.s32 {%r1387,%r1388}, {%r1347}, {%r1390}, {%r1339,%r1340};

	// end inline asm
	// begin inline asm
	mma.sync.aligned.m8n8k32.row.col.s32.u4.s4.s32 {%r1393,%r1394}, {%r1395}, {%r1396}, {%r1345,%r1346};

	// end inline asm
	// begin inline asm
	mma.sync.aligned.m8n8k32.row.col.s32.u4.s4.s32 {%r1399,%r1400}, {%r1395}, {%r1402}, {%r1351,%r1352};

	// end inline asm
	// begin inline asm
	mma.sync.aligned.m8n8k32.row.col.s32.u4.s4.s32 {%r1405,%r1406}, {%r1395}, {%r1408}, {%r1357,%r1358};

	// end inline asm
	// begin inline asm
	mma.sync.aligned.m8n8k32.row.col.s32.u4.s4.s32 {%r1411,%r1412}, {%r1395}, {%r1414}, {%r1363,%r1364};

	// end inline asm
	// begin inline asm
	mma.sync.aligned.m8n8k32.row.col.s32.u4.s4.s32 {%r1417,%r1418}, {%r1395}, {%r1420}, {%r1369,%r1370};

	// end inline asm
	// begin inline asm
	mma.sync.aligned.m8n8k32.row.col.s32.u4.s4.s32 {%r1423,%r1424}, {%r1395}, {%r1426}, {%r1375,%r1376};

	// end inline asm
	// begin inline asm
	mma.sync.aligned.m8n8k32.row.col.s32.u4.s4.s32 {%r1429,%r1430}, {%r1395}, {%r1432}, {%r1381,%r1382};

	// end inline asm
	// begin inline asm
	mma.sync.aligned.m8n8k32.row.col.s32.u4.s4.s32 {%r1435,%r1436}, {%r1395}, {%r1438}, {%r1387,%r1388};

	// end inline asm
	// begin inline asm
	mma.sync.aligned.m8n8k32.row.col.s32.u4.s4.s32 {%r1441,%r1442}, {%r1443}, {%r1444}, {%r1393,%r1394};

	// end inline asm
	// begin inline asm
	mma.sync.aligned.m8n8k32.row.col.s32.u4.s4.s32 {%r1447,%r1448}, {%r1443}, {%r1450}, {%r1399,%r1400};

	// end inline asm
	// begin inline asm
	mma.sync.aligned.m8n8k32.row.col.s32.u4.s4.s32 {%r1453,%r1454}, {%r1443}, {%r1456}, {%r1405,%r1406};

	// end inline asm
	// begin inline asm
	mma.sync.aligned.m8n8k32.row.col.s32.u4.s4.s32 {%r1459,%r1460}, {%r1443}, {%r1462}, {%r1411,%r1412};

	// end inline asm
	// begin inline asm
	mma.sync.aligned.m8n8k32.row.col.s32.u4.s4.s32 {%r1465,%r1466}, {%r1443}, {%r1468}, {%r1417,%r1418};

	// end inline asm
	// begin inline asm
	mma.sync.aligned.m8n8k32.row.col.s32.u4.s4.s32 {%r1471,%r1472}, {%r1443}, {%r1474}, {%r1423,%r1424};

	// end inline asm
	// begin inline asm
	mma.sync.aligned.m8n8k32.row.col.s32.u4.s4.s32 {%r1477,%r1478}, {%r1443}, {%r1480}, {%r1429,%r1430};

	// end inline asm
	// begin inline asm
	mma.sync.aligned.m8n8k32.row.col.s32.u4.s4.s32 {%r1483,%r1484}, {%r1443}, {%r1486}, {%r1435,%r1436};

	// end inline asm
	// begin inline asm
	mma.sync.aligned.m8n8k32.row.col.s32.u4.s4.s32 {%r1489,%r1490}, {%r1491}, {%r1492}, {%r1441,%r1442};

	// end inline asm
	// begin inline asm
	mma.sync.aligned.m8n8k32.row.col.s32.u4.s4.s32 {%r1495,%r1496}, {%r1491}, {%r1498}, {%r1447,%r1448};

	// end inline asm
	// begin inline asm
	mma.sync.aligned.m8n8k32.row.col.s32.u4.s4.s32 {%r1501,%r1502}, {%r1491}, {%r1504}, {%r1453,%r1454};

	// end inline asm
	// begin inline asm
	mma.sync.aligned.m8n8k32.row.col.s32.u4.s4.s32 {%r1507,%r1508}, {%r1491}, {%r1510}, {%r1459,%r1460};

	// end inline asm
	// begin inline asm
	mma.sync.aligned.m8n8k32.row.col.s32.u4.s4.s32 {%r1513,%r1514}, {%r1491}, {%r1516}, {%r1465,%r1466};

	// end inline asm
	// begin inline asm
	mma.sync.aligned.m8n8k32.row.col.s32.u4.s4.s32 {%r1519,%r1520}, {%r1491}, {%r1522}, {%r1471,%r1472};

	// end inline asm
	// begin inline asm
	mma.sync.aligned.m8n8k32.row.col.s32.u4.s4.s32 {%r1525,%r1526}, {%r1491}, {%r1528}, {%r1477,%r1478};

	// end inline asm
	// begin inline asm
	mma.sync.aligned.m8n8k32.row.col.s32.u4.s4.s32 {%r1531,%r1532}, {%r1491}, {%r1534}, {%r1483,%r1484};

	// end inline asm
	bar.sync 	0;
	wmma.store.d.sync.aligned.row.m8n8k32.shared.s32 	[%r1558], {%r1489, %r1490}, %r1669;
	wmma.store.d.sync.aligned.row.m8n8k32.shared.s32 	[%r1603], {%r1495, %r1496}, %r1669;
	wmma.store.d.sync.aligned.row.m8n8k32.shared.s32 	[%r1605], {%r1501, %r1502}, %r1669;
	wmma.store.d.sync.aligned.row.m8n8k32.shared.s32 	[%r1607], {%r1507, %r1508}, %r1669;
	wmma.store.d.sync.aligned.row.m8n8k32.shared.s32 	[%r1609], {%r1513, %r1514}, %r1669;
	wmma.store.d.sync.aligned.row.m8n8k32.shared.s32 	[%r1611], {%r1519, %r1520}, %r1669;
	wmma.store.d.sync.aligned.row.m8n8k32.shared.s32 	[%r1613], {%r1525, %r1526}, %r1669;
	wmma.store.d.sync.aligned.row.m8n8k32.shared.s32 	[%r1615], {%r1531, %r1532}, %r1669;
	bar.sync 	0;
	ld.shared.u32 	%r1942, [%r1559];
	add.s32 	%r1943, %r1670, %r1942;
	ld.global.nc.u32 	%r1944, [%rd18+98304];
	add.s32 	%r1945, %r1943, %r1944;
	max.s32 	%r1946, %r1945, 0;
	st.global.u32 	[%rd19+98304], %r1946;
	ld.shared.u32 	%r1947, [%r1559+128];
	add.s32 	%r1948, %r1670, %r1947;
	ld.global.nc.u32 	%r1949, [%rd18+114688];
	add.s32 	%r1950, %r1948, %r1949;
	max.s32 	%r1951, %r1950, 0;
	st.global.u32 	[%rd19+114688], %r1951;
	ld.shared.u32 	%r1952, [%r1559+256];
	add.s32 	%r1953, %r1681, %r1952;
	ld.global.nc.u32 	%r1954, [%rd18+98336];
	add.s32 	%r1955, %r1953, %r1954;
	max.s32 	%r1956, %r1955, 0;
	st.global.u32 	[%rd19+98336], %r1956;
	ld.shared.u32 	%r1957, [%r1559+384];
	add.s32 	%r1958, %r1681, %r1957;
	ld.global.nc.u32 	%r1959, [%rd18+114720];
	add.s32 	%r1960, %r1958, %r1959;
	max.s32 	%r1961, %r1960, 0;
	st.global.u32 	[%rd19+114720], %r1961;
	ld.shared.u32 	%r1962, [%r1559+512];
	add.s32 	%r1963, %r1692, %r1962;
	ld.global.nc.u32 	%r1964, [%rd18+98368];
	add.s32 	%r1965, %r1963, %r1964;
	max.s32 	%r1966, %r1965, 0;
	st.global.u32 	[%rd19+98368], %r1966;
	ld.shared.u32 	%r1967, [%r1559+640];
	add.s32 	%r1968, %r1692, %r1967;
	ld.global.nc.u32 	%r1969, [%rd18+114752];
	add.s32 	%r1970, %r1968, %r1969;
	max.s32 	%r1971, %r1970, 0;
	st.global.u32 	[%rd19+114752], %r1971;
	ld.shared.u32 	%r1972, [%r1559+768];
	add.s32 	%r1973, %r1703, %r1972;
	ld.global.nc.u32 	%r1974, [%rd18+98400];
	add.s32 	%r1975, %r1973, %r1974;
	max.s32 	%r1976, %r1975, 0;
	st.global.u32 	[%rd19+98400], %r1976;
	ld.shared.u32 	%r1977, [%r1559+896];
	add.s32 	%r1978, %r1703, %r1977;
	ld.global.nc.u32 	%r1979, [%rd18+114784];
	add.s32 	%r1980, %r1978, %r1979;
	max.s32 	%r1981, %r1980, 0;
	st.global.u32 	[%rd19+114784], %r1981;
	ld.shared.u32 	%r1982, [%r1559+1024];
	add.s32 	%r1983, %r1714, %r1982;
	ld.global.nc.u32 	%r1984, [%rd18+98432];
	add.s32 	%r1985, %r1983, %r1984;
	max.s32 	%r1986, %r1985, 0;
	st.global.u32 	[%rd19+98432], %r1986;
	ld.shared.u32 	%r1987, [%r1559+1152];
	add.s32 	%r1988, %r1714, %r1987;
	ld.global.nc.u32 	%r1989, [%rd18+114816];
	add.s32 	%r1990, %r1988, %r1989;
	max.s32 	%r1991, %r1990, 0;
	st.global.u32 	[%rd19+114816], %r1991;
	ld.shared.u32 	%r1992, [%r1559+1280];
	add.s32 	%r1993, %r1725, %r1992;
	ld.global.nc.u32 	%r1994, [%rd18+98464];
	add.s32 	%r1995, %r1993, %r1994;
	max.s32 	%r1996, %r1995, 0;
	st.global.u32 	[%rd19+98464], %r1996;
	ld.shared.u32 	%r1997, [%r1559+1408];
	add.s32 	%r1998, %r1725, %r1997;
	ld.global.nc.u32 	%r1999, [%rd18+114848];
	add.s32 	%r2000, %r1998, %r1999;
	max.s32 	%r2001, %r2000, 0;
	st.global.u32 	[%rd19+114848], %r2001;
	ld.shared.u32 	%r2002, [%r1559+1536];
	add.s32 	%r2003, %r1736, %r2002;
	ld.global.nc.u32 	%r2004, [%rd18+98496];
	add.s32 	%r2005, %r2003, %r2004;
	max.s32 	%r2006, %r2005, 0;
	st.global.u32 	[%rd19+98496], %r2006;
	ld.shared.u32 	%r2007, [%r1559+1664];
	add.s32 	%r2008, %r1736, %r2007;
	ld.global.nc.u32 	%r2009, [%rd18+114880];
	add.s32 	%r2010, %r2008, %r2009;
	max.s32 	%r2011, %r2010, 0;
	st.global.u32 	[%rd19+114880], %r2011;
	ld.shared.u32 	%r2012, [%r1559+1792];
	add.s32 	%r2013, %r1747, %r2012;
	ld.global.nc.u32 	%r2014, [%rd18+98528];
	add.s32 	%r2015, %r2013, %r2014;
	max.s32 	%r2016, %r2015, 0;
	st.global.u32 	[%rd19+98528], %r2016;
	ld.shared.u32 	%r2017, [%r1559+1920];
	add.s32 	%r2018, %r1747, %r2017;
	ld.global.nc.u32 	%r2019, [%rd18+114912];
	add.s32 	%r2020, %r2018, %r2019;
	max.s32 	%r2021, %r2020, 0;
	st.global.u32 	[%rd19+114912], %r2021;
	ret;

}
	// .globl	fused_nn_conv2d_add_nn_relu_cast_cast_left_shift_multiply_add_right_shift_cast_c_3441552496575213188__5_kernel0
.visible .entry fused_nn_conv2d_add_nn_relu_cast_cast_left_shift_multiply_add_right_shift_cast_c_3441552496575213188__5_kernel0(
	.param .u64 .ptr .align 1 fused_nn_conv2d_add_nn_relu_cast_cast_left_shift_multiply_add_right_shift_cast_c_3441552496575213188__5_kernel0_param_0,
	.param .u64 .ptr .align 1 fused_nn_conv2d_add_nn_relu_cast_cast_left_shift_multiply_add_right_shift_cast_c_3441552496575213188__5_kernel0_param_1,
	.param .u64 .ptr .align 1 fused_nn_conv2d_add_nn_relu_cast_cast_left_shift_multiply_add_right_shift_cast_c_3441552496575213188__5_kernel0_param_2,
	.param .u64 .ptr .align 1 fused_nn_conv2d_add_nn_relu_cast_cast_left_shift_multiply_add_right_shift_cast_c_3441552496575213188__5_kernel0_param_3
)
{
	.reg .pred 	%p<6>;
	.reg .b16 	%rs<5>;
	.reg .b32 	%r<543>;
	.reg .b64 	%rd<85>;
	// demoted variable
	.shared .align 4 .b8 _ZZ111fused_nn_conv2d_add_nn_relu_cast_cast_left_shift_multiply_add_right_shift_cast_c_3441552496575213188__5_kernel0E14compute_shared[2048];
	// demoted variable
	.shared .align 4 .b8 _ZZ111fused_nn_conv2d_add_nn_relu_cast_cast_left_shift_multiply_add_right_shift_cast_c_3441552496575213188__5_kernel0E18placeholder_shared[8192];
	ld.param.u64 	%rd19, [fused_nn_conv2d_add_nn_relu_cast_cast_left_shift_multiply_add_right_shift_cast_c_3441552496575213188__5_kernel0_param_0];
	ld.param.u64 	%rd16, [fused_nn_conv2d_add_nn_relu_cast_cast_left_shift_multiply_add_right_shift_cast_c_3441552496575213188__5_kernel0_param_1];
	ld.param.u64 	%rd17, [fused_nn_conv2d_add_nn_relu_cast_cast_left_shift_multiply_add_right_shift_cast_c_3441552496575213188__5_kernel0_param_2];
	ld.param.u64 	%rd18, [fused_nn_conv2d_add_nn_relu_cast_cast_left_shift_multiply_add_right_shift_cast_c_3441552496575213188__5_kernel0_param_3];
	cvta.to.global.u64 	%rd20, %rd19;
	mov.u32 	%r1, %tid.z;
	mov.u32 	%r2, %ctaid.z;
	cvt.u16.u32 	%rs1, %r2;
	shr.u16 	%rs2, %rs1, 1;
	mul.hi.u16 	%rs3, %rs2, 18725;
	shr.u16 	%rs4, %rs3, 1;
	shl.b32 	%r102, %r2, 10;
	mul.wide.u16 	%r103, %rs4, 14336;
	mov.u32 	%r3, %tid.x;
	shl.b32 	%r104, %r3, 4;
	and.b32  	%r105, %r3, 3;
	and.b32  	%r106, %r104, 16320;
	add.s32 	%r107, %r103, %r102;
	add.s32 	%r108, %r107, %r106;
	or.b32  	%r109, %r108, %r105;
	or.b32  	%r110, %r109, 4;
	mul.wide.u32 	%rd21, %r110, 4;
	add.s64 	%rd81, %rd20, %rd21;
	mul.wide.u32 	%rd22, %r109, 4;
	add.s64 	%rd80, %rd20, %rd22;
	shl.b32 	%r4, %r3, 2;
	mov.u32 	%r509, _ZZ111fused_nn_conv2d_add_nn_relu_cast_cast_left_shift_multiply_add_right_shift_cast_c_3441552496575213188__5_kernel0E14compute_shared;
	add.s32 	%r5, %r509, %r4;
	mov.b32 	%r507, 128;
	mov.b32 	%r506, 0;
$L__BB9_1:
	setp.ne.s32 	%p1, %r1, 0;
	add.s32 	%r8, %r5, %r506;
	@%p1 bra 	$L__BB9_3;
	ld.global.nc.u32 	%r112, [%rd80];
	st.shared.u32 	[%r8], %r112;
$L__BB9_3:
	setp.ne.s32 	%p2, %r1, 0;
	@%p2 bra 	$L__BB9_5;
	add.s32 	%r113, %r5, %r507;
	ld.global.nc.u32 	%r114, [%rd81];
	st.shared.u32 	[%r113], %r114;
$L__BB9_5:
	add.s32 	%r507, %r507, 256;
	add.s64 	%rd81, %rd81, 32;
	add.s64 	%rd80, %rd80, 32;
	add.s32 	%r506, %r506, 256;
	setp.ne.s32 	%p3, %r507, 2176;
	@%p3 bra 	$L__BB9_1;
	bar.sync 	0;
	shl.b32 	%r118, %r1, 5;
	add.s32 	%r119, %r118, %r3;
	shl.b32 	%r120, %r119, 2;
	mov.u32 	%r121, _ZZ111fused_nn_conv2d_add_nn_relu_cast_cast_left_shift_multiply_add_right_shift_cast_c_3441552496575213188__5_kernel0E18placeholder_shared;
	add.s32 	%r11, %r121, %r120;
	shl.b32 	%r12, %r1, 12;
	add.s32 	%r13, %r121, %r12;
	mul.wide.u32 	%rd23, %r119, 4;
	cvta.to.global.u64 	%rd24, %rd16;
	add.s64 	%rd25, %rd23, %rd24;
	add.s64 	%rd82, %rd25, 32768;
	mov.b32 	%r510, 0;
	mov.b32 	%r508, 128;
	mov.u32 	%r511, %r510;
	mov.u32 	%r512, %r510;
	mov.u32 	%r513, %r510;
	mov.u32 	%r514, %r510;
	mov.u32 	%r515, %r510;
	mov.u32 	%r516, %r510;
	mov.u32 	%r517, %r510;
	mov.u32 	%r518, %r510;
	mov.u32 	%r519, %r510;
	mov.u32 	%r520, %r510;
	mov.u32 	%r521, %r510;
	mov.u32 	%r522, %r510;
	mov.u32 	%r523, %r510;
	mov.u32 	%r524, %r510;
	mov.u32 	%r525, %r510;
	mov.u32 	%r526, %r510;
	mov.u32 	%r527, %r510;
	mov.u32 	%r528, %r510;
	mov.u32 	%r529, %r510;
	mov.u32 	%r530, %r510;
	mov.u32 	%r531, %r510;
	mov.u32 	%r532, %r510;
	mov.u32 	%r533, %r510;
	mov.u32 	%r534, %r510;
	mov.u32 	%r535, %r510;
	mov.u32 	%r536, %r510;
	mov.u32 	%r537, %r510;
	mov.u32 	%r538, %r510;
	mov.u32 	%r539, %r510;
	mov.u32 	%r540, %r510;
	mov.u32 	%r541, %r510;
$L__BB9_7:
	mov.b32 	%r314, 32;
	wmma.load.a.sync.aligned.row.m8n8k32.shared.u4 	{%r124}, [%r509], %r314;
	add.s32 	%r315, %r509, 128;
	wmma.load.a.sync.aligned.row.m8n8k32.shared.u4 	{%r220}, [%r315], %r314;
	bar.sync 	0;
	ld.global.nc.u32 	%r316, [%rd82+-32768];
	st.shared.u32 	[%r11], %r316;
	ld.global.nc.u32 	%r317, [%rd82+-30720];
	st.shared.u32 	[%r11+256], %r317;
	ld.global.nc.u32 	%r318, [%rd82+-28672];
	st.shared.u32 	[%r11+512], %r318;
	ld.global.nc.u32 	%r319, [%rd82+-26624];
	st.shared.u32 	[%r11+768], %r319;
	ld.global.nc.u32 	%r320, [%rd82+-24576];
	st.shared.u32 	[%r11+1024], %r320;
	ld.global.nc.u32 	%r321, [%rd82+-22528];
	st.shared.u32 	[%r11+1280], %r321;
	ld.global.nc.u32 	%r322, [%rd82+-20480];
	st.shared.u32 	[%r11+1536], %r322;
	ld.global.nc.u32 	%r323, [%rd82+-18432];
	st.shared.u32 	[%r11+1792], %r323;
	ld.global.nc.u32 	%r324, [%rd82+-16384];
	st.shared.u32 	[%r11+2048], %r324;
	ld.global.nc.u32 	%r325, [%rd82+-14336];
	st.shared.u32 	[%r11+2304], %r325;
	ld.global.nc.u32 	%r326, [%rd82+-12288];
	st.shared.u32 	[%r11+2560], %r326;
	ld.global.nc.u32 	%r327, [%rd82+-10240];
	st.shared.u32 	[%r11+2816], %r327;
	ld.global.nc.u32 	%r328, [%rd82+-8192];
	st.shared.u32 	[%r11+3072], %r328;
	ld.global.nc.u32 	%r329, [%rd82+-6144];
	st.shared.u32 	[%r11+3328], %r329;
	ld.global.nc.u32 	%r330, [%rd82+-4096];
	st.shared.u32 	[%r11+3584], %r330;
	ld.global.nc.u32 	%r331, [%rd82+-2048];
	st.shared.u32 	[%r11+3840], %r331;
	ld.global.nc.u32 	%r332, [%rd82];
	st.shared.u32 	[%r11+4096], %r332;
	ld.global.nc.u32 	%r333, [%rd82+2048];
	st.shared.u32 	[%r11+4352], %r333;
	ld.global.nc.u32 	%r334, [%rd82+4096];
	st.shared.u32 	[%r11+4608], %r334;
	ld.global.nc.u32 	%r335, [%rd82+6144];
	st.shared.u32 	[%r11+4864], %r335;
	ld.global.nc.u32 	%r336, [%rd82+8192];
	st.shared.u32 	[%r11+5120], %r336;
	ld.global.nc.u32 	%r337, [%rd82+10240];
	st.shared.u32 	[%r11+5376], %r337;
	ld.global.nc.u32 	%r338, [%rd82+12288];
	st.shared.u32 	[%r11+5632], %r338;
	ld.global.nc.u32 	%r339, [%rd82+14336];
	st.shared.u32 	[%r11+5888], %r339;
	ld.global.nc.u32 	%r340, [%rd82+16384];
	st.shared.u32 	[%r11+6144], %r340;
	ld.global.nc.u32 	%r341, [%rd82+18432];
	st.shared.u32 	[%r11+6400], %r341;
	ld.global.nc.u32 	%r342, [%rd82+20480];
	st.shared.u32 	[%r11+6656], %r342;
	ld.global.nc.u32 	%r343, [%rd82+22528];
	st.shared.u32 	[%r11+6912], %r343;
	ld.global.nc.u32 	%r344, [%rd82+24576];
	st.shared.u32 	[%r11+7168], %r344;
	ld.global.nc.u32 	%r345, [%rd82+26624];
	st.shared.u32 	[%r11+7424], %r345;
	ld.global.nc.u32 	%r346, [%rd82+28672];
	st.shared.u32 	[%r11+7680], %r346;
	ld.global.nc.u32 	%r347, [%rd82+30720];
	st.shared.u32 	[%r11+7936], %r347;
	bar.sync 	0;
	wmma.load.b.sync.aligned.col.m8n8k32.shared.s4 	{%r125}, [%r13], %r314;
	add.s32 	%r348, %r13, 128;
	wmma.load.b.sync.aligned.col.m8n8k32.shared.s4 	{%r221}, [%r348], %r314;
	add.s32 	%r48, %r13, 256;
	wmma.load.b.sync.aligned.col.m8n8k32.shared.s4 	{%r131}, [%r48], %r314;
	add.s32 	%r349, %r13, 384;
	wmma.load.b.sync.aligned.col.m8n8k32.shared.s4 	{%r227}, [%r349], %r314;
	add.s32 	%r49, %r13, 512;
	wmma.load.b.sync.aligned.col.m8n8k32.shared.s4 	{%r137}, [%r49], %r314;
	add.s32 	%r350, %r13, 640;
	wmma.load.b.sync.aligned.col.m8n8k32.shared.s4 	{%r233}, [%r350], %r314;
	add.s32 	%r50, %r13, 768;
	wmma.load.b.sync.aligned.col.m8n8k32.shared.s4 	{%r143}, [%r50], %r314;
	add.s32 	%r351, %r13, 896;
	wmma.load.b.sync.aligned.col.m8n8k32.shared.s4 	{%r239}, [%r351], %r314;
	add.s32 	%r51, %r13, 1024;
	wmma.load.b.sync.aligned.col.m8n8k32.shared.s4 	{%r149}, [%r51], %r314;
	add.s32 	%r352, %r13, 1152;
	wmma.load.b.sync.aligned.col.m8n8k32.shared.s4 	{%r245}, [%r352], %r314;
	add.s32 	%r52, %r13, 1280;
	wmma.load.b.sync.aligned.col.m8n8k32.shared.s4 	{%r155}, [%r52], %r314;
	add.s32 	%r353, %r13, 1408;
	wmma.load.b.sync.aligned.col.m8n8k32.shared.s4 	{%r251}, [%r353], %r314;
	add.s32 	%r53, %r13, 1536;
	wmma.load.b.sync.aligned.col.m8n8k32.shared.s4 	{%r161}, [%r53], %r314;
	add.s32 	%r354, %r13, 1664;
	wmma.load.b.sync.aligned.col.m8n8k32.shared.s4 	{%r257}, [%r354], %r314;
	add.s32 	%r54, %r13, 1792;
	wmma.load.b.sync.aligned.col.m8n8k32.shared.s4 	{%r167}, [%r54], %r314;
	add.s32 	%r355, %r13, 1920;
	wmma.load.b.sync.aligned.col.m8n8k32.shared.s4 	{%r263}, [%r355], %r314;
	add.s32 	%r55, %r13, 2048;
	wmma.load.b.sync.aligned.col.m8n8k32.shared.s4 	{%r173}, [%r55], %r314;
	add.s32 	%r356, %r13, 2176;
	wmma.load.b.sync.aligned.col.m8n8k32.shared.s4 	{%r269}, [%r356], %r314;
	add.s32 	%r56, %r13, 2304;
	wmma.load.b.sync.aligned.col.m8n8k32.shared.s4 	{%r179}, [%r56], %r314;
	add.s32 	%r357, %r13, 2432;
	wmma.load.b.sync.aligned.col.m8n8k32.shared.s4 	{%r275}, [%r357], %r314;
	add.s32 	%r57, %r13, 2560;
	wmma.load.b.sync.aligned.col.m8n8k32.shared.s4 	{%r185}, [%r57], %r314;
	add.s32 	%r358, %r13, 2688;
	wmma.load.b.sync.aligned.col.m8n8k32.shared.s4 	{%r281}, [%r358], %r314;
	add.s32 	%r58, %r13, 2816;
	wmma.load.b.sync.aligned.col.m8n8k32.shared.s4 	{%r191}, [%r58], %r314;
	add.s32 	%r359, %r13, 2944;
	wmma.load.b.sync.aligned.col.m8n8k32.shared.s4 	{%r287}, [%r359], %r314;
	add.s32 	%r59, %r13, 3072;
	wmma.load.b.sync.aligned.col.m8n8k32.shared.s4 	{%r197}, [%r59], %r314;
	add.s32 	%r360, %r13, 3200;
	wmma.load.b.sync.aligned.col.m8n8k32.shared.s4 	{%r293}, [%r360], %r314;
	add.s32 	%r60, %r13, 3328;
	wmma.load.b.sync.aligned.col.m8n8k32.shared.s4 	{%r203}, [%r60], %r314;
	add.s32 	%r361, %r13, 3456;
	wmma.load.b.sync.aligned.col.m8n8k32.shared.s4 	{%r299}, [%r361], %r314;
	add.s32 	%r61, %r13, 3584;
	wmma.load.b.sync.aligned.col.m8n8k32.shared.s4 	{%r209}, [%r61], %r314;
	add.s32 	%r362, %r13, 3712;
	wmma.load.b.sync.aligned.col.m8n8k32.shared.s4 	{%r305}, [%r362], %r314;
	add.s32 	%r62, %r13, 3840;
	wmma.load.b.sync.aligned.col.m8n8k32.shared.s4 	{%r215}, [%r62], %r314;
	add.s32 	%r363, %r13, 3968;
	wmma.load.b.sync.aligned.col.m8n8k32.shared.s4 	{%r311}, [%r363], %r314;
	// begin inline asm
	mma.sync.aligned.m8n8k32.row.col.s32.u4.s4.s32 {%r122,%r123}, {%r124}, {%r125}, {%r510,%r511};

	// end inline asm
	// begin inline asm
	mma.sync.aligned.m8n8k32.row.col.s32.u4.s4.s32 {%r128,%r129}, {%r124}, {%r131}, {%r512,%r513};

	// end inline asm
	// begin inline asm
	mma.sync.aligned.m8n8k32.row.col.s32.u4.s4.s32 {%r134,%r135}, {%r124}, {%r137}, {%r514,%r515};

	// end inline asm
	// begin inline asm
	mma.sync.aligned.m8n8k32.row.col.s32.u4.s4.s32 {%r140,%r141}, {%r124}, {%r143}, {%r516,%r517};

	// end inline asm
	// begin inline asm
	mma.sync.aligned.m8n8k32.row.col.s32.u4.s4.s32 {%r146,%r147}, {%r124}, {%r149}, {%r518,%r519};

	// end inline asm
	// begin inline asm
	mma.sync.aligned.m8n8k32.row.col.s32.u4.s4.s32 {%r152,%r153}, {%r124}, {%r155}, {%r520,%r521};

	// end inline asm
	// begin inline asm
	mma.sync.aligned.m8n8k32.row.col.s32.u4.s4.s32 {%r158,%r159}, {%r124}, {%r161}, {%r522,%r523};

	// end inline asm
	// begin inline asm
	mma.sync.aligned.m8n8k32.row.col.s32.u4.s4.s32 {%r164,%r165}, {%r124}, {%r167}, {%r524,%r525};

	// end inline asm
	// begin inline asm
	mma.sync.aligned.m8n8k32.row.col.s32.u4.s4.s32 {%r170,%r171}, {%r124}, {%r173}, {%r526,%r527};

	// end inline asm
	// begin inline asm
	mma.sync.aligned.m8n8k32.row.col.s32.u4.s4.s32 {%r176,%r177}, {%r124}, {%r179}, {%r528,%r529};

	// end inline asm
	// begin inline asm
	mma.sync.aligned.m8n8k32.row.col.s32.u4.s4.s32 {%r182,%r183}, {%r124}, {%r185}, {%r530,%r531};

	// end inline asm
	// begin inline asm
	mma.sync.aligned.m8n8k32.row.col.s32.u4.s4.s32 {%r188,%r189}, {%r124}, {%r191}, {%r532,%r533};

	// end inline asm
	// begin inline asm
	mma.sync.aligned.m8n8k32.row.col.s32.u4.s4.s32 {%r194,%r195}, {%r124}, {%r197}, {%r534,%r535};

	// end inline asm
	// begin inline asm
	mma.sync.aligned.m8n8k32.row.col.s32.u4.s4.s32 {%r200,%r201}, {%r124}, {%r203}, {%r536,%r537};

	// end inline asm
	// begin inline asm
	mma.sync.aligned.m8n8k32.row.col.s32.u4.s4.s32 {%r206,%r207}, {%r124}, {%r209}, {%r538,%r539};

	// end inline asm
	// begin inline asm
	mma.sync.aligned.m8n8k32.row.col.s32.u4.s4.s32 {%r212,%r213}, {%r124}, {%r215}, {%r540,%r541};

	// end inline asm
	// begin inline asm
	mma.sync.aligned.m8n8k32.row.col.s32.u4.s4.s32 {%r510,%r511}, {%r220}, {%r221}, {%r122,%r123};

	// end inline asm
	// begin inline asm
	mma.sync.aligned.m8n8k32.row.col.s32.u4.s4.s32 {%r512,%r513}, {%r220}, {%r227}, {%r128,%r129};

	// end inline asm
	// begin inline asm
	mma.sync.aligned.m8n8k32.row.col.s32.u4.s4.s32 {%r514,%r515}, {%r220}, {%r233}, {%r134,%r135};

	// end inline asm
	// begin inline asm
	mma.sync.aligned.m8n8k32.row.col.s32.u4.s4.s32 {%r516,%r517}, {%r220}, {%r239}, {%r140,%r141};

	// end inline asm
	// begin inline asm
	mma.sync.aligned.m8n8k32.row.col.s32.u4.s4.s32 {%r518,%r519}, {%r220}, {%r245}, {%r146,%r147};

	// end inline asm
	// begin inline asm
	mma.sync.aligned.m8n8k32.row.col.s32.u4.s4.s32 {%r520,%r521}, {%r220}, {%r251}, {%r152,%r153};

	// end inline asm
	// begin inline asm
	mma.sync.aligned.m8n8k32.row.col.s32.u4.s4.s32 {%r522,%r523}, {%r220}, {%r257}, {%r158,%r159};

	// end inline asm
	// begin inline asm
	mma.sync.aligned.m8n8k32.row.col.s32.u4.s4.s32 {%r524,%r525}, {%r220}, {%r263}, {%r164,%r165};

	// end inline asm
	// begin inline asm
	mma.sync.aligned.m8n8k32.row.col.s32.u4.s4.s32 {%r526,%r527}, {%r220}, {%r269}, {%r170,%r171};

	// end inline asm
	// begin inline asm
	mma.sync.aligned.m8n8k32.row.col.s32.u4.s4.s32 {%r528,%r529}, {%r220}, {%r275}, {%r176,%r177};

	// end inline asm
	// begin inline asm
	mma.sync.aligned.m8n8k32.row.col.s32.u4.s4.s32 {%r530,%r531}, {%r220}, {%r281}, {%r182,%r183};

	// end inline asm
	// begin inline asm
	mma.sync.aligned.m8n8k32.row.col.s32.u4.s4.s32 {%r532,%r533}, {%r220}, {%r287}, {%r188,%r189};

	// end inline asm
	// begin inline asm
	mma.sync.aligned.m8n8k32.row.col.s32.u4.s4.s32 {%r534,%r535}, {%r220}, {%r293}, {%r194,%r195};

	// end inline asm
	// begin inline asm
	mma.sync.aligned.m8n8k32.row.col.s32.u4.s4.s32 {%r536,%r537}, {%r220}, {%r299}, {%r200,%r201};

	// end inline asm
	// begin inline asm
	mma.sync.aligned.m8n8k32.row.col.s32.u4.s4.s32 {%r538,%r539}, {%r220}, {%r305}, {%r206,%r207};

	// end inline asm
	// begin inline asm
	mma.sync.aligned.m8n8k32.row.col.s32.u4.s4.s32 {%r540,%r541}, {%r220}, {%r311}, {%r212,%r213};

	// end inline asm
	add.s32 	%r509, %r509, 256;
	add.s32 	%r508, %r508, 256;
	add.s64 	%rd82, %rd82, 256;
	setp.ne.s32 	%p4, %r508, 2176;
	@%p4 bra 	$L__BB9_7;
	bar.sync 	0;
	mov.b32 	%r365, 8;
	wmma.store.d.sync.aligned.row.m8n8k32.shared.s32 	[%r13], {%r510, %r511}, %r365;
	wmma.store.d.sync.aligned.row.m8n8k32.shared.s32 	[%r48], {%r512, %r513}, %r365;
	wmma.store.d.sync.aligned.row.m8n8k32.shared.s32 	[%r49], {%r514, %r515}, %r365;
	wmma.store.d.sync.aligned.row.m8n8k32.shared.s32 	[%r50], {%r516, %r517}, %r365;
	wmma.store.d.sync.aligned.row.m8n8k32.shared.s32 	[%r51], {%r518, %r519}, %r365;
	wmma.store.d.sync.aligned.row.m8n8k32.shared.s32 	[%r52], {%r520, %r521}, %r365;
	wmma.store.d.sync.aligned.row.m8n8k32.shared.s32 	[%r53], {%r522, %r523}, %r365;
	wmma.store.d.sync.aligned.row.m8n8k32.shared.s32 	[%r54], {%r524, %r525}, %r365;
	wmma.store.d.sync.aligned.row.m8n8k32.shared.s32 	[%r55], {%r526, %r527}, %r365;
	wmma.store.d.sync.aligned.row.m8n8k32.shared.s32 	[%r56], {%r528, %r529}, %r365;
	wmma.store.d.sync.aligned.row.m8n8k32.shared.s32 	[%r57], {%r530, %r531}, %r365;
	wmma.store.d.sync.aligned.row.m8n8k32.shared.s32 	[%r58], {%r532, %r533}, %r365;
	wmma.store.d.sync.aligned.row.m8n8k32.shared.s32 	[%r59], {%r534, %r535}, %r365;
	wmma.store.d.sync.aligned.row.m8n8k32.shared.s32 	[%r60], {%r536, %r537}, %r365;
	wmma.store.d.sync.aligned.row.m8n8k32.shared.s32 	[%r61], {%r538, %r539}, %r365;
	wmma.store.d.sync.aligned.row.m8n8k32.shared.s32 	[%r62], {%r540, %r541}, %r365;
	bar.sync 	0;
	shl.b32 	%r366, %r2, 8;
	and.b32  	%r367, %r4, 4064;
	shl.b32 	%r368, %r1, 4;
	add.s32 	%r369, %r366, %r367;
	add.s32 	%r370, %r369, %r368;
	mul.wide.u32 	%rd26, %r370, 4;
	cvta.to.global.u64 	%rd27, %rd17;
	add.s64 	%rd28, %rd26, %rd27;
	add.s64 	%rd84, %rd28, 512;
	mul.wide.u32 	%rd29, %r1, 512;
	cvta.to.global.u64 	%rd30, %rd18;
	add.s64 	%rd31, %rd29, %rd30;
	add.s64 	%rd83, %rd31, 16;
	add.s32 	%r371, %r12, %r367;
	mov.u32 	%r372, _ZZ111fused_nn_conv2d_add_nn_relu_cast_cast_left_shift_multiply_add_right_shift_cast_c_3441552496575213188__5_kernel0E18placeholder_shared;
	add.s32 	%r97, %r372, %r371;
	mov.b32 	%r542, 128;
$L__BB9_9:
	ld.global.nc.u32 	%r373, [%rd83+12];
	ld.global.nc.u32 	%r374, [%rd83+8];
	ld.global.nc.u32 	%r375, [%rd83+4];
	ld.global.nc.u32 	%r376, [%rd83];
	ld.global.nc.u32 	%r377, [%rd83+-4];
	ld.global.nc.u32 	%r378, [%rd83+-8];
	ld.global.nc.u32 	%r379, [%rd83+-12];
	ld.global.nc.u32 	%r380, [%rd83+-16];
	add.s32 	%r381, %r97, %r542;
	ld.shared.u32 	%r382, [%r381+-128];
	add.s32 	%r383, %r380, %r382;
	max.s32 	%r384, %r383, 0;
	cvt.u64.u32 	%rd32, %r384;
	mad.lo.s64 	%rd33, %rd32, 19864223744, 1073741824;
	shr.u64 	%rd34, %rd33, 31;
	cvt.u32.u64 	%r385, %rd34;
	min.s32 	%r386, %r385, 15;
	max.s32 	%r387, %r386, 0;
	shl.b32 	%r388, %r387, 28;
	ld.shared.u32 	%r389, [%r381+-124];
	add.s32 	%r390, %r379, %r389;
	max.s32 	%r391, %r390, 0;
	cvt.u64.u32 	%rd35, %r391;
	mad.lo.s64 	%rd36, %rd35, 19864223744, 1073741824;
	shr.u64 	%rd37, %rd36, 31;
	cvt.u32.u64 	%r392, %rd37;
	min.s32 	%r393, %r392, 15;
	max.s32 	%r394, %r393, 0;
	shl.b32 	%r395, %r394, 24;
	or.b32  	%r396, %r395, %r388;
	ld.shared.u32 	%r397, [%r381+-120];
	add.s32 	%r398, %r378, %r397;
	max.s32 	%r399, %r398, 0;
	cvt.u64.u32 	%rd38, %r399;
	mad.lo.s64 	%rd39, %rd38, 19864223744, 1073741824;
	shr.u64 	%rd40, %rd39, 31;
	cvt.u32.u64 	%r400, %rd40;
	min.s32 	%r401, %r400, 15;
	max.s32 	%r402, %r401, 0;
	shl.b32 	%r403, %r402, 20;
	or.b32  	%r404, %r403, %r396;
	ld.shared.u32 	%r405, [%r381+-116];
	add.s32 	%r406, %r377, %r405;
	max.s32 	%r407, %r406, 0;
	cvt.u64.u32 	%rd41, %r407;
	mad.lo.s64 	%rd42, %rd41, 19864223744, 1073741824;
	shr.u64 	%rd43, %rd42, 31;
	cvt.u32.u64 	%r408, %rd43;
	min.s32 	%r409, %r408, 15;
	max.s32 	%r410, %r409, 0;
	shl.b32 	%r411, %r410, 16;
	or.b32  	%r412, %r411, %r404;
	ld.shared.u32 	%r413, [%r381+-112];
	add.s32 	%r414, %r376, %r413;
	max.s32 	%r415, %r414, 0;
	cvt.u64.u32 	%rd44, %r415;
	mad.lo.s64 	%rd45, %rd44, 19864223744, 1073741824;
	shr.u64 	%rd46, %rd45, 31;
	cvt.u32.u64 	%r416, %rd46;
	min.s32 	%r417, %r416, 15;
	max.s32 	%r418, %r417, 0;
	shl.b32 	%r419, %r418, 12;
	or.b32  	%r420, %r419, %r412;
	ld.shared.u32 	%r421, [%r381+-108];
	add.s32 	%r422, %r375, %r421;
	max.s32 	%r423, %r422, 0;
	cvt.u64.u32 	%rd47, %r423;
	mad.lo.s64 	%rd48, %rd47, 19864223744, 1073741824;
	shr.u64 	%rd49, %rd48, 31;
	cvt.u32.u64 	%r424, %rd49;
	min.s32 	%r425, %r424, 15;
	max.s32 	%r426, %r425, 0;
	shl.b32 	%r427, %r426, 8;
	or.b32  	%r428, %r427, %r420;
	ld.shared.u32 	%r429, [%r381+-104];
	add.s32 	%r430, %r374, %r429;
	max.s32 	%r431, %r430, 0;
	cvt.u64.u32 	%rd50, %r431;
	mad.lo.s64 	%rd51, %rd50, 19864223744, 1073741824;
	shr.u64 	%rd52, %rd51, 31;
	cvt.u32.u64 	%r432, %rd52;
	min.s32 	%r433, %r432, 15;
	max.s32 	%r434, %r433, 0;
	shl.b32 	%r435, %r434, 4;
	or.b32  	%r436, %r435, %r428;
	ld.shared.u32 	%r437, [%r381+-100];
	add.s32 	%r438, %r373, %r437;
	max.s32 	%r439, %r438, 0;
	cvt.u64.u32 	%rd53, %r439;
	mad.lo.s64 	%rd54, %rd53, 19864223744, 1073741824;
	shr.u64 	%rd55, %rd54, 31;
	cvt.u32.u64 	%r440, %rd55;
	min.s32 	%r441, %r440, 15;
	max.s32 	%r442, %r441, 0;
	or.b32  	%r443, %r436, %r442;
	st.global.u32 	[%rd84+-512], %r443;
	ld.shared.u32 	%r444, [%r381];
	add.s32 	%r445, %r380, %r444;
	max.s32 	%r446, %r445, 0;
	cvt.u64.u32 	%rd56, %r446;
	mad.lo.s64 	%rd57, %rd56, 19864223744, 1073741824;
	shr.u64 	%rd58, %rd57, 31;
	cvt.u32.u64 	%r447, %rd58;
	min.s32 	%r448, %r447, 15;
	max.s32 	%r449, %r448, 0;
	shl.b32 	%r450, %r449, 28;
	ld.shared.u32 	%r451, [%r381+4];
	add.s32 	%r452, %r379, %r451;
	max.s32 	%r453, %r452, 0;
	cvt.u64.u32 	%rd59, %r453;
	mad.lo.s64 	%rd60, %rd59, 19864223744, 1073741824;
	shr.u64 	%rd61, %rd60, 31;
	cvt.u32.u64 	%r454, %rd61;
	min.s32 	%r455, %r454, 15;
	max.s32 	%r456, %r455, 0;
	shl.b32 	%r457, %r456, 24;
	or.b32  	%r458, %r457, %r450;
	ld.shared.u32 	%r459, [%r381+8];
	add.s32 	%r460, %r378, %r459;
	max.s32 	%r461, %r460, 0;
	cvt.u64.u32 	%rd62, %r461;
	mad.lo.s64 	%rd63, %rd62, 19864223744, 1073741824;
	shr.u64 	%rd64, %rd63, 31;
	cvt.u32.u64 	%r462, %rd64;
	min.s32 	%r463, %r462, 15;
	max.s32 	%r464, %r463, 0;
	shl.b32 	%r465, %r464, 20;
	or.b32  	%r466, %r465, %r458;
	ld.shared.u32 	%r467, [%r381+12];
	add.s32 	%r468, %r377, %r467;
	max.s32 	%r469, %r468, 0;
	cvt.u64.u32 	%rd65, %r469;
	mad.lo.s64 	%rd66, %rd65, 19864223744, 1073741824;
	shr.u64 	%rd67, %rd66, 31;
	cvt.u32.u64 	%r470, %rd67;
	min.s32 	%r471, %r470, 15;
	max.s32 	%r472, %r471, 0;
	shl.b32 	%r473, %r472, 16;
	or.b32  	%r474, %r473, %r466;
	ld.shared.u32 	%r475, [%r381+16];
	add.s32 	%r476, %r376, %r475;
	max.s32 	%r477, %r476, 0;
	cvt.u64.u32 	%rd68, %r477;
	mad.lo.s64 	%rd69, %rd68, 19864223744, 1073741824;
	shr.u64 	%rd70, %rd69, 31;
	cvt.u32.u64 	%r478, %rd70;
	min.s32 	%r479, %r478, 15;
	max.s32 	%r480, %r479, 0;
	shl.b32 	%r481, %r480, 12;
	or.b32  	%r482, %r481, %r474;
	ld.shared.u32 	%r483, [%r381+20];
	add.s32 	%r484, %r375, %r483;
	max.s32 	%r485, %r484, 0;
	cvt.u64.u32 	%rd71, %r485;
	mad.lo.s64 	%rd72, %rd71, 19864223744, 1073741824;
	shr.u64 	%rd73, %rd72, 31;
	cvt.u32.u64 	%r486, %rd73;
	min.s32 	%r487, %r486, 15;
	max.s32 	%r488, %r487, 0;
	shl.b32 	%r489, %r488, 8;
	or.b32  	%r490, %r489, %r482;
	ld.shared.u32 	%r491, [%r381+24];
	add.s32 	%r492, %r374, %r491;
	max.s32 	%r493, %r492, 0;
	cvt.u64.u32 	%rd74, %r493;
	mad.lo.s64 	%rd75, %rd74, 19864223744, 1073741824;
	shr.u64 	%rd76, %rd75, 31;
	cvt.u32.u64 	%r494, %rd76;
	min.s32 	%r495, %r494, 15;
	max.s32 	%r496, %r495, 0;
	shl.b32 	%r497, %r496, 4;
	or.b32  	%r498, %r497, %r490;
	ld.shared.u32 	%r499, [%r381+28];
	add.s32 	%r500, %r373, %r499;
	max.s32 	%r501, %r500, 0;
	cvt.u64.u32 	%rd77, %r501;
	mad.lo.s64 	%rd78, %rd77, 19864223744, 1073741824;
	shr.u64 	%rd79, %rd78, 31;
	cvt.u32.u64 	%r502, %rd79;
	min.s32 	%r503, %r502, 15;
	max.s32 	%r504, %r503, 0;
	or.b32  	%r505, %r498, %r504;
	st.global.u32 	[%rd84], %r505;
	add.s32 	%r542, %r542, 256;
	add.s64 	%rd84, %rd84, 4;
	add.s64 	%rd83, %rd83, 32;
	setp.ne.s32 	%p5, %r542, 4224;
	@%p5 bra 	$L__BB9_9;
	ret;

}
	// .globl	fused_nn_conv2d_add_cast_2_kernel0
.visible .entry fused_nn_conv2d_add_cast_2_kernel0(
	.param .u64 .ptr .align 1 fused_nn_conv2d_add_cast_2_kernel0_param_0,
	.param .u64 .ptr .align 1 fused_nn_conv2d_add_cast_2_kernel0_param_1,
	.param .u64 .ptr .align 1 fused_nn_conv2d_add_cast_2_kernel0_param_2,
	.param .u64 .ptr .align 1 fused_nn_conv2d_add_cast_2_kernel0_param_3
)
{
	.reg .pred 	%p<3>;
	.reg .b32 	%r<432>;
	.reg .b64 	%rd<24>;
	// demoted variable
	.shared .align 4 .b8 _ZZ34fused_nn_conv2d_add_cast_2_kernel0E14compute_shared[2048];
	// demoted variable
	.shared .align 4 .b8 _ZZ34fused_nn_conv2d_add_cast_2_kernel0E18placeholder_shared[4096];
	ld.param.u64 	%rd7, [fused_nn_conv2d_add_cast_2_kernel0_param_1];
	cvta.to.global.u64 	%rd8, %rd7;
	mov.u32 	%r48, %ctaid.z;
	shl.b32 	%r411, %r48, 2;
	mov.u32 	%r49, %tid.x;
	shl.b32 	%r50, %r49, 4;
	and.b32  	%r51, %r49, 3;
	mov.u32 	%r52, %ctaid.y;
	shl.b32 	%r53, %r52, 12;
	or.b32  	%r54, %r53, %r49;
	shl.b32 	%r55, %r52, 6;
	and.b32  	%r56, %r49, 7;
	or.b32  	%r57, %r56, %r55;
	shl.b32 	%r58, %r48, 15;
	shl.b32 	%r59, %r49, 7;
	and.b32  	%r60, %r59, 130048;
	add.s32 	%r61, %r57, %r58;
	add.s32 	%r2, %r61, %r60;
	shl.b32 	%r62, %r48, 12;
	and.b32  	%r63, %r50, 16320;
	add.s32 	%r64, %r62, %r63;
	or.b32  	%r412, %r64, %r51;
	shl.b32 	%r65, %r49, 2;
	mov.u32 	%r66, _ZZ34fused_nn_conv2d_add_cast_2_kernel0E18placeholder_shared;
	add.s32 	%r4, %r66, %r65;
	mul.wide.u32 	%rd9, %r54, 4;
	add.s64 	%rd10, %rd9, %rd8;
	add.s64 	%rd1, %rd10, 8192;
	mov.b32 	%r413, 0;
$L__BB10_1:
	ld.param.u64 	%rd20, [fused_nn_conv2d_add_cast_2_kernel0_param_0];
	shr.u32 	%r70, %r411, 1;
	mul.hi.u32 	%r71, %r70, -1840700269;
	shr.u32 	%r72, %r71, 2;
	mad.lo.s32 	%r73, %r72, 14336, %r412;
	mul.wide.u32 	%rd11, %r73, 4;
	cvta.to.global.u64 	%rd12, %rd20;
	add.s64 	%rd13, %rd12, %rd11;
	bar.sync 	0;
	ld.global.nc.u32 	%r74, [%rd13];
	mov.u32 	%r75, %tid.x;
	shl.b32 	%r76, %r75, 2;
	mov.u32 	%r415, _ZZ34fused_nn_conv2d_add_cast_2_kernel0E14compute_shared;
	add.s32 	%r77, %r415, %r76;
	st.shared.u32 	[%r77], %r74;
	ld.global.nc.u32 	%r78, [%rd13+16];
	st.shared.u32 	[%r77+128], %r78;
	ld.global.nc.u32 	%r79, [%rd13+32];
	st.shared.u32 	[%r77+256], %r79;
	ld.global.nc.u32 	%r80, [%rd13+48];
	st.shared.u32 	[%r77+384], %r80;
	ld.global.nc.u32 	%r81, [%rd13+64];
	st.shared.u32 	[%r77+512], %r81;
	ld.global.nc.u32 	%r82, [%rd13+80];
	st.shared.u32 	[%r77+640], %r82;
	ld.global.nc.u32 	%r83, [%rd13+96];
	st.shared.u32 	[%r77+768], %r83;
	ld.global.nc.u32 	%r84, [%rd13+112];
	st.shared.u32 	[%r77+896], %r84;
	ld.global.nc.u32 	%r85, [%rd13+128];
	st.shared.u32 	[%r77+1024], %r85;
	ld.global.nc.u32 	%r86, [%rd13+144];
	st.shared.u32 	[%r77+1152], %r86;
	ld.global.nc.u32 	%r87, [%rd13+160];
	st.shared.u32 	[%r77+1280], %r87;
	ld.global.nc.u32 	%r88, [%rd13+176];
	st.shared.u32 	[%r77+1408], %r88;
	ld.global.nc.u32 	%r89, [%rd13+192];
	st.shared.u32 	[%r77+1536], %r89;
	ld.global.nc.u32 	%r90, [%rd13+208];
	st.shared.u32 	[%r77+1664], %r90;
	ld.global.nc.u32 	%r91, [%rd13+224];
	st.shared.u32 	[%r77+1792], %r91;
	ld.global.nc.u32 	%r92, [%rd13+240];
	st.shared.u32 	[%r77+1920], %r92;
	bar.sync 	0;
	mov.b32 	%r416, 0;
	mov.b32 	%r414, 256;
	mov.u64 	%rd23, %rd1;
	mov.u32 	%r417, %r416;
	mov.u32 	%r418, %r416;
	mov.u32 	%r419, %r416;
	mov.u32 	%r420, %r416;
	mov.u32 	%r421, %r416;
	mov.u32 	%r422, %r416;
	mov.u32 	%r423, %r416;
	mov.u32 	%r424, %r416;
	mov.u32 	%r425, %r416;
	mov.u32 	%r426, %r416;
	mov.u32 	%r427, %r416;
	mov.u32 	%r428, %r416;
	mov.u32 	%r429, %r416;
	mov.u32 	%r430, %r416;
	mov.u32 	%r431, %r416;
$L__BB10_2:
	mov.b32 	%r285, 32;
	wmma.load.a.sync.aligned.row.m8n8k32.shared.u4 	{%r95}, [%r415], %r285;
	add.s32 	%r286, %r415, 128;
	wmma.load.a.sync.aligned.row.m8n8k32.shared.u4 	{%r143}, [%r286], %r285;
	add.s32 	%r287, %r415, 256;
	wmma.load.a.sync.aligned.row.m8n8k32.shared.u4 	{%r191}, [%r287], %r285;
	add.s32 	%r288, %r415, 384;
	wmma.load.a.sync.aligned.row.m8n8k32.shared.u4 	{%r239}, [%r288], %r285;
	bar.sync 	0;
	ld.global.nc.u32 	%r289, [%rd23+-8192];
	st.shared.u32 	[%r4], %r289;
	ld.global.nc.u32 	%r290, [%rd23+-8064];
	st.shared.u32 	[%r4+128], %r290;
	ld.global.nc.u32 	%r291, [%rd23+-7936];
	st.shared.u32 	[%r4+256], %r291;
	ld.global.nc.u32 	%r292, [%rd23+-7808];
	st.shared.u32 	[%r4+384], %r292;
	ld.global.nc.u32 	%r293, [%rd23+-6144];
	st.shared.u32 	[%r4+512], %r293;
	ld.global.nc.u32 	%r294, [%rd23+-6016];
	st.shared.u32 	[%r4+640], %r294;
	ld.global.nc.u32 	%r295, [%rd23+-5888];
	st.shared.u32 	[%r4+768], %r295;
	ld.global.nc.u32 	%r296, [%rd23+-5760];
	st.shared.u32 	[%r4+896], %r296;
	ld.global.nc.u32 	%r297, [%rd23+-4096];
	st.shared.u32 	[%r4+1024], %r297;
	ld.global.nc.u32 	%r298, [%rd23+-3968];
	st.shared.u32 	[%r4+1152], %r298;
	ld.global.nc.u32 	%r299, [%rd23+-3840];
	st.shared.u32 	[%r4+1280], %r299;
	ld.global.nc.u32 	%r300, [%rd23+-3712];
	st.shared.u32 	[%r4+1408], %r300;
	ld.global.nc.u32 	%r301, [%rd23+-2048];
	st.shared.u32 	[%r4+1536], %r301;
	ld.global.nc.u32 	%r302, [%rd23+-1920];
	st.shared.u32 	[%r4+1664], %r302;
	ld.global.nc.u32 	%r303, [%rd23+-1792];
	st.shared.u32 	[%r4+1792], %r303;
	ld.global.nc.u32 	%r304, [%rd23+-1664];
	st.shared.u32 	[%r4+1920], %r304;
	ld.global.nc.u32 	%r305, [%rd23];
	st.shared.u32 	[%r4+2048], %r305;
	ld.global.nc.u32 	%r306, [%rd23+128];
	st.shared.u32 	[%r4+2176], %r306;
	ld.global.nc.u32 	%r307, [%rd23+256];
	st.shared.u32 	[%r4+2304], %r307;
	ld.global.nc.u32 	%r308, [%rd23+384];
	st.shared.u32 	[%r4+2432], %r308;
	ld.global.nc.u32 	%r309, [%rd23+2048];
	st.shared.u32 	[%r4+2560], %r309;
	ld.global.nc.u32 	%r310, [%rd23+2176];
	st.shared.u32 	[%r4+2688], %r310;
	ld.global.nc.u32 	%r311, [%rd23+2304];
	st.shared.u32 	[%r4+2816], %r311;
	ld.global.nc.u32 	%r312, [%rd23+2432];
	st.shared.u32 	[%r4+2944], %r312;
	ld.global.nc.u32 	%r313, [%rd23+4096];
	st.shared.u32 	[%r4+3072], %r313;
	ld.global.nc.u32 	%r314, [%rd23+4224];
	st.shared.u32 	[%r4+3200], %r314;
	ld.global.nc.u32 	%r315, [%rd23+4352];
	st.shared.u32 	[%r4+3328], %r315;
	ld.global.nc.u32 	%r316, [%rd23+4480];
	st.shared.u32 	[%r4+3456], %r316;
	ld.global.nc.u32 	%r317, [%rd23+6144];
	st.shared.u32 	[%r4+3584], %r317;
	ld.global.nc.u32 	%r318, [%rd23+6272];
	st.shared.u32 	[%r4+3712], %r318;
	ld.global.nc.u32 	%r319, [%rd23+6400];
	st.shared.u32 	[%r4+3840], %r319;
	ld.global.nc.u32 	%r320, [%rd23+6528];
	st.shared.u32 	[%r4+3968], %r320;
	bar.sync 	0;
	mov.u32 	%r321, _ZZ34fused_nn_conv2d_add_cast_2_kernel0E18placeholder_shared;
	wmma.load.b.sync.aligned.col.m8n8k32.shared.s4 	{%r96}, [%r321], %r285;
	add.s32 	%r322, %r321, 128;
	wmma.load.b.sync.aligned.col.m8n8k32.shared.s4 	{%r144}, [%r322], %r285;
	add.s32 	%r323, %r321, 256;
	wmma.load.b.sync.aligned.col.m8n8k32.shared.s4 	{%r192}, [%r323], %r285;
	add.s32 	%r324, %r321, 384;
	wmma.load.b.sync.aligned.col.m8n8k32.shared.s4 	{%r240}, [%r324], %r285;
	add.s32 	%r325, %r321, 512;
	wmma.load.b.sync.aligned.col.m8n8k32.shared.s4 	{%r102}, [%r325], %r285;
	add.s32 	%r326, %r321, 640;
	wmma.load.b.sync.aligned.col.m8n8k32.shared.s4 	{%r150}, [%r326], %r285;
	add.s32 	%r327, %r321, 768;
	wmma.load.b.sync.aligned.col.m8n8k32.shared.s4 	{%r198}, [%r327], %r285;
	add.s32 	%r328, %r321, 896;
	wmma.load.b.sync.aligned.col.m8n8k32.shared.s4 	{%r246}, [%r328], %r285;
	add.s32 	%r329, %r321, 1024;
	wmma.load.b.sync.aligned.col.m8n8k32.shared.s4 	{%r108}, [%r329], %r285;
	add.s32 	%r330, %r321, 1152;
	wmma.load.b.sync.aligned.col.m8n8k32.shared.s4 	{%r156}, [%r330], %r285;
	add.s32 	%r331, %r321, 1280;
	wmma.load.b.sync.aligned.col.m8n8k32.shared.s4 	{%r204}, [%r331], %r285;
	add.s32 	%r332, %r321, 1408;
	wmma.load.b.sync.aligned.col.m8n8k32.shared.s4 	{%r252}, [%r332], %r285;
	add.s32 	%r333, %r321, 1536;
	wmma.load.b.sync.aligned.col.m8n8k32.shared.s4 	{%r114}, [%r333], %r285;
	add.s32 	%r334, %r321, 1664;
	wmma.load.b.sync.aligned.col.m8n8k32.shared.s4 	{%r162}, [%r334], %r285;
	add.s32 	%r335, %r321, 1792;
	wmma.load.b.sync.aligned.col.m8n8k32.shared.s4 	{%r210}, [%r335], %r285;
	add.s32 	%r336, %r321, 1920;
	wmma.load.b.sync.aligned.col.m8n8k32.shared.s4 	{%r258}, [%r336], %r285;
	add.s32 	%r337, %r321, 2048;
	wmma.load.b.sync.aligned.col.m8n8k32.shared.s4 	{%r120}, [%r337], %r285;
	add.s32 	%r338, %r321, 2176;
	wmma.load.b.sync.aligned.col.m8n8k32.shared.s4 	{%r168}, [%r338], %r285;
	add.s32 	%r339, %r321, 2304;
	wmma.load.b.sync.aligned.col.m8n8k32.shared.s4 	{%r216}, [%r339], %r285;
	add.s32 	%r340, %r321, 2432;
	wmma.load.b.sync.aligned.col.m8n8k32.shared.s4 	{%r264}, [%r340], %r285;
	add.s32 	%r341, %r321, 2560;
	wmma.load.b.sync.aligned.col.m8n8k32.shared.s4 	{%r126}, [%r341], %r285;
	add.s32 	%r342, %r321, 2688;
	wmma.load.b.sync.aligned.col.m8n8k32.shared.s4 	{%r174}, [%r342], %r285;
	add.s32 	%r343, %r321, 2816;
	wmma.load.b.sync.aligned.col.m8n8k32.shared.s4 	{%r222}, [%r343], %r285;
	add.s32 	%r344, %r321, 2944;
	wmma.load.b.sync.aligned.col.m8n8k32.shared.s4 	{%r270}, [%r344], %r285;
	add.s32 	%r345, %r321, 3072;
	wmma.load.b.sync.aligned.col.m8n8k32.shared.s4 	{%r132}, [%r345], %r285;
	add.s32 	%r346, %r321, 3200;
	wmma.load.b.sync.aligned.col.m8n8k32.shared.s4 	{%r180}, [%r346], %r285;
	add.s32 	%r347, %r321, 3328;
	wmma.load.b.sync.aligned.col.m8n8k32.shared.s4 	{%r228}, [%r347], %r285;
	add.s32 	%r348, %r321, 3456;
	wmma.load.b.sync.aligned.col.m8n8k32.shared.s4 	{%r276}, [%r348], %r285;
	add.s32 	%r349, %r321, 3584;
	wmma.load.b.sync.aligned.col.m8n8k32.shared.s4 	{%r138}, [%r349], %r285;
	add.s32 	%r350, %r321, 3712;
	wmma.load.b.sync.aligned.col.m8n8k32.shared.s4 	{%r186}, [%r350], %r285;
	add.s32 	%r351, %r321, 3840;
	wmma.load.b.sync.aligned.col.m8n8k32.shared.s4 	{%r234}, [%r351], %r285;
	add.s32 	%r352, %r321, 3968;
	wmma.load.b.sync.aligned.col.m8n8k32.shared.s4 	{%r282}, [%r352], %r285;
	// begin inline asm
	mma.sync.aligned.m8n8k32.row.col.s32.u4.s4.s32 {%r93,%r94}, {%r95}, {%r96}, {%r416,%r417};

	// end inline asm
	// begin inline asm
	mma.sync.aligned.m8n8k32.row.col.s32.u4.s4.s32 {%r99,%r100}, {%r95}, {%r102}, {%r418,%r419};

	// end inline asm
	// begin inline asm
	mma.sync.aligned.m8n8k32.row.col.s32.u4.s4.s32 {%r105,%r106}, {%r95}, {%r108}, {%r420,%r421};

	// end inline asm
	// begin inline asm
	mma.sync.aligned.m8n8k32.row.col.s32.u4.s4.s32 {%r111,%r112}, {%r95}, {%r114}, {%r422,%r423};

	// end inline asm
	// begin inline asm
	mma.sync.aligned.m8n8k32.row.col.s32.u4.s4.s32 {%r117,%r118}, {%r95}, {%r120}, {%r424,%r425};

	// end inline asm
	// begin inline asm
	mma.sync.aligned.m8n8k32.row.col.s32.u4.s4.s32 {%r123,%r124}, {%r95}, {%r126}, {%r426,%r427};

	// end inline asm
	// begin inline asm
	mma.sync.aligned.m8n8k32.row.col.s32.u4.s4.s32 {%r129,%r130}, {%r95}, {%r132}, {%r428,%r429};

	// end inline asm
	// begin inline asm
	mma.sync.aligned.m8n8k32.row.col.s32.u4.s4.s32 {%r135,%r136}, {%r95}, {%r138}, {%r430,%r431};

	// end inline asm
	// begin inline asm
	mma.sync.aligned.m8n8k32.row.col.s32.u4.s4.s32 {%r141,%r142}, {%r143}, {%r144}, {%r93,%r94};

	// end inline asm
	// begin inline asm
	mma.sync.aligned.m8n8k32.row.col.s32.u4.s4.s32 {%r147,%r148}, {%r143}, {%r150}, {%r99,%r100};

	// end inline asm
	// begin inline asm
	mma.sync.aligned.m8n8k32.row.col.s32.u4.s4.s32 {%r153,%r154}, {%r143}, {%r156}, {%r105,%r106};

	// end inline asm
	// begin inline asm
	mma.sync.aligned.m8n8k32.row.col.s32.u4.s4.s32 {%r159,%r160}, {%r143}, {%r162}, {%r111,%r112};

	// end inline asm
	// begin inline asm
	mma.sync.aligned.m8n8k32.row.col.s32.u4.s4.s32 {%r165,%r166}, {%r143}, {%r168}, {%r117,%r118};

	// end inline asm
	// begin inline asm
	mma.sync.aligned.m8n8k32.row.col.s32.u4.s4.s32 {%r171,%r172}, {%r143}, {%r174}, {%r123,%r124};

	// end inline asm
	// begin inline asm
	mma.sync.aligned.m8n8k32.row.col.s32.u4.s4.s32 {%r177,%r178}, {%r143}, {%r180}, {%r129,%r130};

	// end inline asm
	// begin inline asm
	mma.sync.aligned.m8n8k32.row.col.s32.u4.s4.s32 {%r183,%r184}, {%r143}, {%r186}, {%r135,%r136};

	// end inline asm
	// begin inline asm
	mma.sync.aligned.m8n8k32.row.col.s32.u4.s4.s32 {%r189,%r190}, {%r191}, {%r192}, {%r141,%r142};

	// end inline asm
	// begin inline asm
	mma.sync.aligned.m8n8k32.row.col.s32.u4.s4.s32 {%r195,%r196}, {%r191}, {%r198}, {%r147,%r148};

	// end inline asm
	// begin inline asm
	mma.sync.aligned.m8n8k32.row.col.s32.u4.s4.s32 {%r201,%r202}, {%r191}, {%r204}, {%r153,%r154};

	// end inline asm
	// begin inline asm
	mma.sync.aligned.m8n8k32.row.col.s32.u4.s4.s32 {%r207,%r208}, {%r191}, {%r210}, {%r159,%r160};

	// end inline asm
	// begin inline asm
	mma.sync.aligned.m8n8k32.row.col.s32.u4.s4.s32 {%r213,%r214}, {%r191}, {%r216}, {%r165,%r166};

	// end inline asm
	// begin inline asm
	mma.sync.aligned.m8n8k32.row.col.s32.u4.s4.s32 {%r219,%r220}, {%r191}, {%r222}, {%r171,%r172};

	// end inline asm
	// begin inline asm
	mma.sync.aligned.m8n8k32.row.col.s32.u4.s4.s32 {%r225,%r226}, {%r191}, {%r228}, {%r177,%r178};

	// end inline asm
	// begin inline asm
	mma.sync.aligned.m8n8k32.row.col.s32.u4.s4.s32 {%r231,%r232}, {%r191}, {%r234}, {%r183,%r184};

	// end inline asm
	// begin inline asm
	mma.sync.aligned.m8n8k32.row.col.s32.u4.s4.s32 {%r416,%r417}, {%r239}, {%r240}, {%r189,%r190};

	// end inline asm
	// begin inline asm
	mma.sync.aligned.m8n8k32.row.col.s32.u4.s4.s32 {%r418,%r419}, {%r239}, {%r246}, {%r195,%r196};

	// end inline asm
	// begin inline asm
	mma.sync.aligned.m8n8k32.row.col.s32.u4.s4.s32 {%r420,%r421}, {%r239}, {%r252}, {%r201,%r202};

	// end inline asm
	// begin inline asm
	mma.sync.aligned.m8n8k32.row.col.s32.u4.s4.s32 {%r422,%r423}, {%r239}, {%r258}, {%r207,%r208};

	// end inline asm
	// begin inline asm
	mma.sync.aligned.m8n8k32.row.col.s32.u4.s4.s32 {%r424,%r425}, {%r239}, {%r264}, {%r213,%r214};

	// end inline asm
	// begin inline asm
	mma.sync.aligned.m8n8k32.row.col.s32.u4.s4.s32 {%r426,%r427}, {%r239}, {%r270}, {%r219,%r220};

	// end inline asm
	// begin inline asm
	mma.sync.aligned.m8n8k32.row.col.s32.u4.s4.s32 {%r428,%r429}, {%r239}, {%r276}, {%r225,%r226};

	// end inline asm
	// begin inline asm
	mma.sync.aligned.m8n8k32.row.col.s32.u4.s4.s32 {%r430,%r431}, {%r239}, {%r282}, {%r231,%r232};

	// end inline asm
	add.s32 	%r415, %r415, 512;
	add.s32 	%r414, %r414, 512;
	add.s64 	%rd23, %rd23, 512;
	setp.ne.s32 	%p1, %r414, 2304;
	@%p1 bra 	$L__BB10_2;
	ld.param.u64 	%rd22, [fused_nn_conv2d_add_cast_2_kernel0_param_3];
	ld.param.u64 	%rd21, [fused_nn_conv2d_add_cast_2_kernel0_param_2];
	mov.u32 	%r353, _ZZ34fused_nn_conv2d_add_cast_2_kernel0E14compute_shared;
	mov.b32 	%r354, 8;
	wmma.store.d.sync.aligned.row.m8n8k32.shared.s32 	[%r353], {%r416, %r417}, %r354;
	add.s32 	%r355, %r353, 256;
	wmma.store.d.sync.aligned.row.m8n8k32.shared.s32 	[%r355], {%r418, %r419}, %r354;
	add.s32 	%r356, %r353, 512;
	wmma.store.d.sync.aligned.row.m8n8k32.shared.s32 	[%r356], {%r420, %r421}, %r354;
	add.s32 	%r357, %r353, 768;
	wmma.store.d.sync.aligned.row.m8n8k32.shared.s32 	[%r357], {%r422, %r423}, %r354;
	add.s32 	%r358, %r353, 1024;
	wmma.store.d.sync.aligned.row.m8n8k32.shared.s32 	[%r358], {%r424, %r425}, %r354;
	add.s32 	%r359, %r353, 1280;
	wmma.store.d.sync.aligned.row.m8n8k32.shared.s32 	[%r359], {%r426, %r427}, %r354;
	add.s32 	%r360, %r353, 1536;
	wmma.store.d.sync.aligned.row.m8n8k32.shared.s32 	[%r360], {%r428, %r429}, %r354;
	add.s32 	%r361, %r353, 1792;
	wmma.store.d.sync.aligned.row.m8n8k32.shared.s32 	[%r361], {%r430, %r431}, %r354;
	bar.sync 	0;
	shl.b32 	%r362, %r413, 13;
	add.s32 	%r363, %r2, %r362;
	cvta.to.global.u64 	%rd14, %rd22;
	mov.u32 	%r364, %tid.x;
	and.b32  	%r365, %r364, 7;
	mov.u32 	%r366, %ctaid.y;
	shl.b32 	%r367, %r366, 6;
	or.b32  	%r368, %r365, %r367;
	mul.wide.u32 	%rd15, %r368, 4;
	add.s64 	%rd16, %rd14, %rd15;
	ld.global.nc.u32 	%r369, [%rd16];
	shl.b32 	%r370, %r364, 2;
	add.s32 	%r371, %r353, %r370;
	ld.shared.u32 	%r372, [%r371];
	add.s32 	%r373, %r369, %r372;
	cvta.to.global.u64 	%rd17, %rd21;
	mul.wide.u32 	%rd18, %r363, 4;
	add.s64 	%rd19, %rd17, %rd18;
	st.global.u32 	[%rd19], %r373;
	ld.shared.u32 	%r374, [%r371+128];
	add.s32 	%r375, %r369, %r374;
	st.global.u32 	[%rd19+16384], %r375;
	ld.global.nc.u32 	%r376, [%rd16+32];
	ld.shared.u32 	%r377, [%r371+256];
	add.s32 	%r378, %r376, %r377;
	st.global.u32 	[%rd19+32], %r378;
	ld.shared.u32 	%r379, [%r371+384];
	add.s32 	%r380, %r376, %r379;
	st.global.u32 	[%rd19+16416], %r380;
	ld.global.nc.u32 	%r381, [%rd16+64];
	ld.shared.u32 	%r382, [%r371+512];
	add.s32 	%r383, %r381, %r382;
	st.global.u32 	[%rd19+64], %r383;
	ld.shared.u32 	%r384, [%r371+640];
	add.s32 	%r385, %r381, %r384;
	st.global.u32 	[%rd19+16448], %r385;
	ld.global.nc.u32 	%r386, [%rd16+96];
	ld.shared.u32 	%r387, [%r371+768];
	add.s32 	%r388, %r386, %r387;
	st.global.u32 	[%rd19+96], %r388;
	ld.shared.u32 	%r389, [%r371+896];
	add.s32 	%r390, %r386, %r389;
	st.global.u32 	[%rd19+16480], %r390;
	ld.global.nc.u32 	%r391, [%rd16+128];
	ld.shared.u32 	%r392, [%r371+1024];
	add.s32 	%r393, %r391, %r392;
	st.global.u32 	[%rd19+128], %r393;
	ld.shared.u32 	%r394, [%r371+1152];
	add.s32 	%r395, %r391, %r394;
	st.global.u32 	[%rd19+16512], %r395;
	ld.global.nc.u32 	%r396, [%rd16+160];
	ld.shared.u32 	%r397, [%r371+1280];
	add.s32 	%r398, %r396, %r397;
	st.global.u32 	[%rd19+160], %r398;
	ld.shared.u32 	%r399, [%r371+1408];
	add.s32 	%r400, %r396, %r399;
	st.global.u32 	[%rd19+16544], %r400;
	ld.global.nc.u32 	%r401, [%rd16+192];
	ld.shared.u32 	%r402, [%r371+1536];
	add.s32 	%r403, %r401, %r402;
	st.global.u32 	[%rd19+192], %r403;
	ld.shared.u32 	%r404, [%r371+1664];
	add.s32 	%r405, %r401, %r404;
	st.global.u32 	[%rd19+16576], %r405;
	ld.global.nc.u32 	%r406, [%rd16+224];
	ld.shared.u32 	%r407, [%r371+1792];
	add.s32 	%r408, %r406, %r407;
	st.global.u32 	[%rd19+224], %r408;
	ld.shared.u32 	%r409, [%r371+1920];
	add.s32 	%r410, %r406, %r409;
	st.global.u32 	[%rd19+16608], %r410;
	add.s32 	%r413, %r413, 1;
	add.s32 	%r412, %r412, 1024;
	add.s32 	%r411, %r411, 1;
	setp.ne.s32 	%p2, %r413, 4;
	@%p2 bra 	$L__BB10_1;
	ret;

}
	// .globl	fused_nn_conv2d_add_nn_relu_cast_cast_left_shift_multiply_add_right_shift_cast_c_3441552496575213188__10_kernel0
.visible .entry fused_nn_conv2d_add_nn_relu_cast_cast_left_shift_multiply_add_right_shift_cast_c_3441552496575213188__10_kernel0(
	.param .u64 .ptr .align 1 fused_nn_conv2d_add_nn_relu_cast_cast_left_shift_multiply_add_right_shift_cast_c_3441552496575213188__10_kernel0_param_0,
	.param .u64 .ptr .align 1 fused_nn_conv2d_add_nn_relu_cast_cast_left_shift_multiply_add_right_shift_cast_c_3441552496575213188__10_kernel0_param_1,
	.param .u64 .ptr .align 1 fused_nn_conv2d_add_nn_relu_cast_cast_left_shift_multiply_add_right_shift_cast_c_3441552496575213188__10_kernel0_param_2,
	.param .u64 .ptr .align 1 fused_nn_conv2d_add_nn_relu_cast_cast_left_shift_multiply_add_right_shift_cast_c_3441552496575213188__10_kernel0_param_3
)
{
	.reg .pred 	%p<3>;
	.reg .b32 	%r<1605>;
	.reg .b64 	%rd<408>;
	// demoted variable
	.shared .align 4 .b8 _ZZ112fused_nn_conv2d_add_nn_relu_cast_cast_left_shift_multiply_add_right_shift_cast_c_3441552496575213188__10_kernel0E14compute_shared[1024];
	// demoted variable
	.shared .align 4 .b8 _ZZ112fused_nn_conv2d_add_nn_relu_cast_cast_left_shift_multiply_add_right_shift_cast_c_3441552496575213188__10_kernel0E18placeholder_shared[8192];
	ld.param.u64 	%rd3, [fused_nn_conv2d_add_nn_relu_cast_cast_left_shift_multiply_add_right_shift_cast_c_3441552496575213188__10_kernel0_param_0];
	cvta.to.global.u64 	%rd1, %rd3;
	mov.u32 	%r68, %tid.z;
	setp.ne.s32 	%p1, %r68, 0;
	mov.u32 	%r69, %ctaid.z;
	shl.b32 	%r70, %r69, 9;
	mov.u32 	%r71, %tid.x;
	shl.b32 	%r1, %r71, 3;
	and.b32  	%r72, %r71, 3;
	or.b32  	%r2, %r72, %r70;
	shl.b32 	%r73, %r71, 2;
	mov.u32 	%r74, _ZZ112fused_nn_conv2d_add_nn_relu_cast_cast_left_shift_multiply_add_right_shift_cast_c_3441552496575213188__10_kernel0E14compute_shared;
	add.s32 	%r3, %r74, %r73;
	@%p1 bra 	$L__BB11_2;
	add.s32 	%r75, %r1, 7;
	and.b32  	%r76, %r75, 8160;
	add.s32 	%r77, %r2, %r76;
	mul.wide.u32 	%rd7, %r77, 4;
	add.s64 	%rd8, %rd1, %rd7;
	ld.global.nc.u32 	%r78, [%rd8];
	st.shared.u32 	[%r3], %r78;
	ld.global.nc.u32 	%r79, [%rd8+16];
	st.shared.u32 	[%r3+128], %r79;
	ld.global.nc.u32 	%r80, [%rd8+32];
	st.shared.u32 	[%r3+256], %r80;
	ld.global.nc.u32 	%r81, [%rd8+48];
	st.shared.u32 	[%r3+384], %r81;
	ld.global.nc.u32 	%r82, [%rd8+64];
	st.shared.u32 	[%r3+512], %r82;
	ld.global.nc.u32 	%r83, [%rd8+80];
	st.shared.u32 	[%r3+640], %r83;
	ld.global.nc.u32 	%r84, [%rd8+96];
	st.shared.u32 	[%r3+768], %r84;
	ld.global.nc.u32 	%r85, [%rd8+112];
	st.shared.u32 	[%r3+896], %r85;
$L__BB11_2:
	ld.param.u64 	%rd407, [fused_nn_conv2d_add_nn_relu_cast_cast_left_shift_multiply_add_right_shift_cast_c_3441552496575213188__10_kernel0_param_3];
	ld.param.u64 	%rd406, [fused_nn_conv2d_add_nn_relu_cast_cast_left_shift_multiply_add_right_shift_cast_c_3441552496575213188__10_kernel0_param_2];
	ld.param.u64 	%rd405, [fused_nn_conv2d_add_nn_relu_cast_cast_left_shift_multiply_add_right_shift_cast_c_3441552496575213188__10_kernel0_param_1];
	mov.u32 	%r278, %tid.z;
	shl.b32 	%r279, %r278, 7;
	mov.u32 	%r280, %tid.x;
	add.s32 	%r281, %r279, %r280;
	and.b32  	%r282, %r280, 1016;
	shl.b32 	%r283, %r278, 8;
	add.s32 	%r284, %r282, %r283;
	shl.b32 	%r285, %r284, 2;
	mov.u32 	%r286, _ZZ112fused_nn_conv2d_add_nn_relu_cast_cast_left_shift_multiply_add_right_shift_cast_c_3441552496575213188__10_kernel0E18placeholder_shared;
	add.s32 	%r287, %r286, %r285;
	setp.ne.s32 	%p2, %r278, 0;
	bar.sync 	0;
	mov.u32 	%r288, _ZZ112fused_nn_conv2d_add_nn_relu_cast_cast_left_shift_multiply_add_right_shift_cast_c_3441552496575213188__10_kernel0E14compute_shared;
	mov.b32 	%r289, 32;
	wmma.load.a.sync.aligned.row.m8n8k32.shared.u4 	{%r88}, [%r288], %r289;
	add.s32 	%r290, %r288, 128;
	wmma.load.a.sync.aligned.row.m8n8k32.shared.u4 	{%r112}, [%r290], %r289;
	add.s32 	%r291, %r288, 256;
	wmma.load.a.sync.aligned.row.m8n8k32.shared.u4 	{%r136}, [%r291], %r289;
	add.s32 	%r292, %r288, 384;
	wmma.load.a.sync.aligned.row.m8n8k32.shared.u4 	{%r160}, [%r292], %r289;
	add.s32 	%r293, %r288, 512;
	wmma.load.a.sync.aligned.row.m8n8k32.shared.u4 	{%r184}, [%r293], %r289;
	add.s32 	%r294, %r288, 640;
	wmma.load.a.sync.aligned.row.m8n8k32.shared.u4 	{%r208}, [%r294], %r289;
	add.s32 	%r295, %r288, 768;
	wmma.load.a.sync.aligned.row.m8n8k32.shared.u4 	{%r232}, [%r295], %r289;
	add.s32 	%r296, %r288, 896;
	wmma.load.a.sync.aligned.row.m8n8k32.shared.u4 	{%r256}, [%r296], %r289;
	cvta.to.global.u64 	%rd9, %rd405;
	mul.wide.u32 	%rd10, %r281, 4;
	add.s64 	%rd11, %rd9, %rd10;
	ld.global.nc.u32 	%r4, [%rd11];
	shl.b32 	%r297, %r281, 2;
	add.s32 	%r298, %r286, %r297;
	st.shared.u32 	[%r298], %r4;
	ld.global.nc.u32 	%r5, [%rd11+128];
	st.shared.u32 	[%r298+128], %r5;
	ld.global.nc.u32 	%r6, [%rd11+256];
	st.shared.u32 	[%r298+256], %r6;
	ld.global.nc.u32 	%r7, [%rd11+384];
	st.shared.u32 	[%r298+384], %r7;
	ld.global.nc.u32 	%r8, [%rd11+1024];
	st.shared.u32 	[%r298+1024], %r8;
	ld.global.nc.u32 	%r9, [%rd11+1152];
	st.shared.u32 	[%r298+1152], %r9;
	ld.global.nc.u32 	%r10, [%rd11+1280];
	st.shared.u32 	[%r298+1280], %r10;
	ld.global.nc.u32 	%r11, [%rd11+1408];
	st.shared.u32 	[%r298+1408], %r11;
	ld.global.nc.u32 	%r12, [%rd11+2048];
	st.shared.u32 	[%r298+2048], %r12;
	ld.global.nc.u32 	%r13, [%rd11+2176];
	st.shared.u32 	[%r298+2176], %r13;
	ld.global.nc.u32 	%r14, [%rd11+2304];
	st.shared.u32 	[%r298+2304], %r14;
	ld.global.nc.u32 	%r15, [%rd11+2432];
	st.shared.u32 	[%r298+2432], %r15;
	ld.global.nc.u32 	%r16, [%rd11+3072];
	st.shared.u32 	[%r298+3072], %r16;
	ld.global.nc.u32 	%r17, [%rd11+3200];
	st.shared.u32 	[%r298+3200], %r17;
	ld.global.nc.u32 	%r18, [%rd11+3328];
	st.shared.u32 	[%r298+3328], %r18;
	ld.global.nc.u32 	%r19, [%rd11+3456];
	st.shared.u32 	[%r298+3456], %r19;
	ld.global.nc.u32 	%r20, [%rd11+4096];
	st.shared.u32 	[%r298+4096], %r20;
	ld.global.nc.u32 	%r21, [%rd11+4224];
	st.shared.u32 	[%r298+4224], %r21;
	ld.global.nc.u32 	%r22, [%rd11+4352];
	st.shared.u32 	[%r298+4352], %r22;
	ld.global.nc.u32 	%r23, [%rd11+4480];
	st.shared.u32 	[%r298+4480], %r23;
	ld.global.nc.u32 	%r24, [%rd11+5120];
	st.shared.u32 	[%r298+5120], %r24;
	ld.global.nc.u32 	%r25, [%rd11+5248];
	st.shared.u32 	[%r298+5248], %r25;
	ld.global.nc.u32 	%r26, [%rd11+5376];
	st.shared.u32 	[%r298+5376], %r26;
	ld.global.nc.u32 	%r27, [%rd11+5504];
	st.shared.u32 	[%r298+5504], %r27;
	ld.global.nc.u32 	%r28, [%rd11+6144];
	st.shared.u32 	[%r298+6144], %r28;
	ld.global.nc.u32 	%r29, [%rd11+6272];
	st.shared.u32 	[%r298+6272], %r29;
	ld.global.nc.u32 	%r30, [%rd11+6400];
	st.shared.u32 	[%r298+6400], %r30;
	ld.global.nc.u32 	%r31, [%rd11+6528];
	st.shared.u32 	[%r298+6528], %r31;
	ld.global.nc.u32 	%r32, [%rd11+7168];
	st.shared.u32 	[%r298+7168], %r32;
	ld.global.nc.u32 	%r33, [%rd11+7296];
	st.shared.u32 	[%r298+7296], %r33;
	ld.global.nc.u32 	%r34, [%rd11+7424];
	st.shared.u32 	[%r298+7424], %r34;
	ld.global.nc.u32 	%r35, [%rd11+7552];
	st.shared.u32 	[%r298+7552], %r35;
	bar.sync 	0;
	shl.b32 	%r299, %r278, 12;
	add.s32 	%r300, %r286, %r299;
	wmma.load.b.sync.aligned.col.m8n8k32.shared.s4 	{%r89}, [%r300], %r289;
	add.s32 	%r301, %r300, 128;
	wmma.load.b.sync.aligned.col.m8n8k32.shared.s4 	{%r113}, [%r301], %r289;
	add.s32 	%r302, %r300, 256;
	wmma.load.b.sync.aligned.col.m8n8k32.shared.s4 	{%r137}, [%r302], %r289;
	add.s32 	%r303, %r300, 384;
	wmma.load.b.sync.aligned.col.m8n8k32.shared.s4 	{%r161}, [%r303], %r289;
	add.s32 	%r304, %r300, 512;
	wmma.load.b.sync.aligned.col.m8n8k32.shared.s4 	{%r185}, [%r304], %r289;
	add.s32 	%r305, %r300, 640;
	wmma.load.b.sync.aligned.col.m8n8k32.shared.s4 	{%r209}, [%r305], %r289;
	add.s32 	%r306, %r300, 768;
	wmma.load.b.sync.aligned.col.m8n8k32.shared.s4 	{%r233}, [%r306], %r289;
	add.s32 	%r307, %r300, 896;
	wmma.load.b.sync.aligned.col.m8n8k32.shared.s4 	{%r257}, [%r307], %r289;
	add.s32 	%r308, %r300, 1024;
	wmma.load.b.sync.aligned.col.m8n8k32.shared.s4 	{%r95}, [%r308], %r289;
	add.s32 	%r309, %r300, 1152;
	wmma.load.b.sync.aligned.col.m8n8k32.shared.s4 	{%r119}, [%r309], %r289;
	add.s32 	%r310, %r300, 1280;
	wmma.load.b.sync.aligned.col.m8n8k32.shared.s4 	{%r143}, [%r310], %r289;
	add.s32 	%r311, %r300, 1408;
	wmma.load.b.sync.aligned.col.m8n8k32.shared.s4 	{%r167}, [%r311], %r289;
	add.s32 	%r312, %r300, 1536;
	wmma.load.b.sync.aligned.col.m8n8k32.shared.s4 	{%r191}, [%r312], %r289;
	add.s32 	%r313, %r300, 1664;
	wmma.load.b.sync.aligned.col.m8n8k32.shared.s4 	{%r215}, [%r313], %r289;
	add.s32 	%r314, %r300, 1792;
	wmma.load.b.sync.aligned.col.m8n8k32.shared.s4 	{%r239}, [%r314], %r289;
	add.s32 	%r315, %r300, 1920;
	wmma.load.b.sync.aligned.col.m8n8k32.shared.s4 	{%r263}, [%r315], %r289;
	add.s32 	%r316, %r300, 2048;
	wmma.load.b.sync.aligned.col.m8n8k32.shared.s4 	{%r101}, [%r316], %r289;
	add.s32 	%r317, %r300, 2176;
	wmma.load.b.sync.aligned.col.m8n8k32.shared.s4 	{%r125}, [%r317], %r289;
	add.s32 	%r318, %r300, 2304;
	wmma.load.b.sync.aligned.col.m8n8k32.shared.s4 	{%r149}, [%r318], %r289;
	add.s32 	%r319, %r300, 2432;
	wmma.load.b.sync.aligned.col.m8n8k32.shared.s4 	{%r173}, [%r319], %r289;
	add.s32 	%r320, %r300, 2560;
	wmma.load.b.sync.aligned.col.m8n8k32.shared.s4 	{%r197}, [%r320], %r289;
	add.s32 	%r321, %r300, 2688;
	wmma.load.b.sync.aligned.col.m8n8k32.shared.s4 	{%r221}, [%r321], %r289;
	add.s32 	%r322, %r300, 2816;
	wmma.load.b.sync.aligned.col.m8n8k32.shared.s4 	{%r245}, [%r322], %r289;
	add.s32 	%r323, %r300, 2944;
	wmma.load.b.sync.aligned.col.m8n8k32.shared.s4 	{%r269}, [%r323], %r289;
	add.s32 	%r324, %r300, 3072;
	wmma.load.b.sync.aligned.col.m8n8k32.shared.s4 	{%r107}, [%r324], %r289;
	add.s32 	%r325, %r300, 3200;
	wmma.load.b.sync.aligned.col.m8n8k32.shared.s4 	{%r131}, [%r325], %r289;
	add.s32 	%r326, %r300, 3328;
	wmma.load.b.sync.aligned.col.m8n8k32.shared.s4 	{%r155}, [%r326], %r289;
	add.s32 	%r327, %r300, 3456;
	wmma.load.b.sync.aligned.col.m8n8k32.shared.s4 	{%r179}, [%r327], %r289;
	add.s32 	%r328, %r300, 3584;
	wmma.load.b.sync.aligned.col.m8n8k32.shared.s4 	{%r203}, [%r328], %r289;
	add.s32 	%r329, %r300, 3712;
	wmma.load.b.sync.aligned.col.m8n8k32.shared.s4 	{%r227}, [%r329], %r289;
	add.s32 	%r330, %r300, 3840;
	wmma.load.b.sync.aligned.col.m8n8k32.shared.s4 	{%r251}, [%r330], %r289;
	add.s32 	%r331, %r300, 3968;
	wmma.load.b.sync.aligned.col.m8n8k32.shared.s4 	{%r275}, [%r331], %r289;
	mov.b32 	%r109, 0;
	// begin inline asm
	mma.sync.aligned.m8n8k32.row.col.s32.u4.s4.s32 {%r86,%r87}, {%r88}, {%r89}, {%r109,%r109};

	// end inline asm
	// begin inline asm
	mma.sync.aligned.m8n8k32.row.col.s32.u4.s4.s32 {%r92,%r93}, {%r88}, {%r95}, {%r109,%r109};

	// end inline asm
	// begin inline asm
	mma.sync.aligned.m8n8k32.row.col.s32.u4.s4.s32 {%r98,%r99}, {%r88}, {%r101}, {%r109,%r109};

	// end inline asm
	// begin inline asm
	mma.sync.aligned.m8n8k32.row.col.s32.u4.s4.s32 {%r104,%r105}, {%r88}, {%r107}, {%r109,%r109};

	// end inline asm
	// begin inline asm
	mma.sync.aligned.m8n8k32.row.col.s32.u4.s4.s32 {%r110,%r111}, {%r112}, {%r113}, {%r86,%r87};

	// end inline asm
	// begin inline asm
	mma.sync.aligned.m8n8k32.row.col.s32.u4.s4.s32 {%r116,%r117}, {%r112}, {%r119}, {%r92,%r93};

	// end inline asm
	// begin inline asm
	mma.sync.aligned.m8n8k32.row.col.s32.u4.s4.s32 {%r122,%r123}, {%r112}, {%r125}, {%r98,%r99};

	// end inline asm
	// begin inline asm
	mma.sync.aligned.m8n8k32.row.col.s32.u4.s4.s32 {%r128,%r129}, {%r112}, {%r131}, {%r104,%r105};

	// end inline asm
	// begin inline asm
	mma.sync.aligned.m8n8k32.row.col.s32.u4.s4.s32 {%r134,%r135}, {%r136}, {%r137}, {%r110,%r111};

	// end inline asm
	// begin inline asm
	mma.sync.aligned.m8n8k32.row.col.s32.u4.s4.s32 {%r140,%r141}, {%r136}, {%r143}, {%r116,%r117};

	// end inline asm
	// begin inline asm
	mma.sync.aligned.m8n8k32.row.col.s32.u4.s4.s32 {%r146,%r147}, {%r136}, {%r149}, {%r122,%r123};

	// end inline asm
	// begin inline asm
	mma.sync.aligned.m8n8k32.row.col.s32.u4.s4.s32 {%r152,%r153}, {%r136}, {%r155}, {%r128,%r129};

	// end inline asm
	// begin inline asm
	mma.sync.aligned.m8n8k32.row.col.s32.u4.s4.s32 {%r158,%r159}, {%r160}, {%r161}, {%r134,%r135};

	// end inline asm
	// begin inline asm
	mma.sync.aligned.m8n8k32.row.col.s32.u4.s4.s32 {%r164,%r165}, {%r160}, {%r167}, {%r140,%r141};

	// end inline asm
	// begin inline asm
	mma.sync.aligned.m8n8k32.row.col.s32.u4.s4.s32 {%r170,%r171}, {%r160}, {%r173}, {%r146,%r147};

	// end inline asm
	// begin inline asm
	mma.sync.aligned.m8n8k32.row.col.s32.u4.s4.s32 {%r176,%r177}, {%r160}, {%r179}, {%r152,%r153};

	// end inline asm
	// begin inline asm
	mma.sync.aligned.m8n8k32.row.col.s32.u4.s4.s32 {%r182,%r183}, {%r184}, {%r185}, {%r158,%r159};

	// end inline asm
	// begin inline asm
	mma.sync.aligned.m8n8k32.row.col.s32.u4.s4.s32 {%r188,%r189}, {%r184}, {%r191}, {%r164,%r165};

	// end inline asm
	// begin inline asm
	mma.sync.aligned.m8n8k32.row.col.s32.u4.s4.s32 {%r194,%r195}, {%r184}, {%r197}, {%r170,%r171};

	// end inline asm
	// begin inline asm
	mma.sync.aligned.m8n8k32.row.col.s32.u4.s4.s32 {%r200,%r201}, {%r184}, {%r203}, {%r176,%r177};

	// end inline asm
	// begin inline asm
	mma.sync.aligned.m8n8k32.row.col.s32.u4.s4.s32 {%r206,%r207}, {%r208}, {%r209}, {%r182,%r183};

	// end inline asm
	// begin inline asm
	mma.sync.aligned.m8n8k32.row.col.s32.u4.s4.s32 {%r212,%r213}, {%r208}, {%r215}, {%r188,%r189};

	// end inline asm
	// begin inline asm
	mma.sync.aligned.m8n8k32.row.col.s32.u4.s4.s32 {%r218,%r219}, {%r208}, {%r221}, {%r194,%r195};

	// end inline asm
	// begin inline asm
	mma.sync.aligned.m8n8k32.row.col.s32.u4.s4.s32 {%r224,%r225}, {%r208}, {%r227}, {%r200,%r201};

	// end inline asm
	// begin inline asm
	mma.sync.aligned.m8n8k32.row.col.s32.u4.s4.s32 {%r230,%r231}, {%r232}, {%r233}, {%r206,%r207};

	// end inline asm
	// begin inline asm
	mma.sync.aligned.m8n8k32.row.col.s32.u4.s4.s32 {%r236,%r237}, {%r232}, {%r239}, {%r212,%r213};

	// end inline asm
	// begin inline asm
	mma.sync.aligned.m8n8k32.row.col.s32.u4.s4.s32 {%r242,%r243}, {%r232}, {%r245}, {%r218,%r219};

	// end inline asm
	// begin inline asm
	mma.sync.aligned.m8n8k32.row.col.s32.u4.s4.s32 {%r248,%r249}, {%r232}, {%r251}, {%r224,%r225};

	// end inline asm
	// begin inline asm
	mma.sync.aligned.m8n8k32.row.col.s32.u4.s4.s32 {%r254,%r255}, {%r256}, {%r257}, {%r230,%r231};

	// end inline asm
	// begin inline asm
	mma.sync.aligned.m8n8k32.row.col.s32.u4.s4.s32 {%r260,%r261}, {%r256}, {%r263}, {%r236,%r237};

	// end inline asm
	// begin inline asm
	mma.sync.aligned.m8n8k32.row.col.s32.u4.s4.s32 {%r266,%r267}, {%r256}, {%r269}, {%r242,%r243};

	// end inline asm
	// begin inline asm
	mma.sync.aligned.m8n8k32.row.col.s32.u4.s4.s32 {%r272,%r273}, {%r256}, {%r275}, {%r248,%r249};

	// end inline asm
	bar.sync 	0;
	mad.lo.s32 	%r332, %r278, -3072, %r300;
	mov.b32 	%r333, 8;
	wmma.store.d.sync.aligned.row.m8n8k32.shared.s32 	[%r332], {%r254, %r255}, %r333;
	add.s32 	%r334, %r332, 256;
	wmma.store.d.sync.aligned.row.m8n8k32.shared.s32 	[%r334], {%r260, %r261}, %r333;
	add.s32 	%r335, %r332, 512;
	wmma.store.d.sync.aligned.row.m8n8k32.shared.s32 	[%r335], {%r266, %r267}, %r333;
	add.s32 	%r336, %r332, 768;
	wmma.store.d.sync.aligned.row.m8n8k32.shared.s32 	[%r336], {%r272, %r273}, %r333;
	bar.sync 	0;
	shl.b32 	%r337, %r278, 5;
	cvta.to.global.u64 	%rd12, %rd407;
	mul.wide.u32 	%rd13, %r337, 4;
	add.s64 	%rd14, %rd12, %rd13;
	ld.global.nc.u32 	%r36, [%rd14+28];
	ld.global.nc.u32 	%r37, [%rd14+24];
	ld.global.nc.u32 	%r38, [%rd14+20];
	ld.global.nc.u32 	%r39, [%rd14+16];
	ld.global.nc.u32 	%r40, [%rd14+12];
	ld.global.nc.u32 	%r41, [%rd14+8];
	ld.global.nc.u32 	%r42, [%rd14+4];
	ld.global.nc.u32 	%r43, [%rd14];
	ld.shared.u32 	%r338, [%r287];
	add.s32 	%r339, %r43, %r338;
	max.s32 	%r340, %r339, 0;
	cvt.u64.u32 	%rd15, %r340;
	mad.lo.s64 	%rd16, %rd15, 19864223744, 1073741824;
	shr.u64 	%rd17, %rd16, 31;
	cvt.u32.u64 	%r341, %rd17;
	min.s32 	%r342, %r341, 15;
	max.s32 	%r343, %r342, 0;
	shl.b32 	%r344, %r343, 28;
	ld.shared.u32 	%r345, [%r287+4];
	add.s32 	%r346, %r42, %r345;
	max.s32 	%r347, %r346, 0;
	cvt.u64.u32 	%rd18, %r347;
	mad.lo.s64 	%rd19, %rd18, 19864223744, 1073741824;
	shr.u64 	%rd20, %rd19, 31;
	cvt.u32.u64 	%r348, %rd20;
	min.s32 	%r349, %r348, 15;
	max.s32 	%r350, %r349, 0;
	shl.b32 	%r351, %r350, 24;
	or.b32  	%r352, %r351, %r344;
	ld.shared.u32 	%r353, [%r287+8];
	add.s32 	%r354, %r41, %r353;
	max.s32 	%r355, %r354, 0;
	cvt.u64.u32 	%rd21, %r355;
	mad.lo.s64 	%rd22, %rd21, 19864223744, 1073741824;
	shr.u64 	%rd23, %rd22, 31;
	cvt.u32.u64 	%r356, %rd23;
	min.s32 	%r357, %r356, 15;
	max.s32 	%r358, %r357, 0;
	shl.b32 	%r359, %r358, 20;
	or.b32  	%r360, %r359, %r352;
	ld.shared.u32 	%r361, [%r287+12];
	add.s32 	%r362, %r40, %r361;
	max.s32 	%r363, %r362, 0;
	cvt.u64.u32 	%rd24, %r363;
	mad.lo.s64 	%rd25, %rd24, 19864223744, 1073741824;
	shr.u64 	%rd26, %rd25, 31;
	cvt.u32.u64 	%r364, %rd26;
	min.s32 	%r365, %r364, 15;
	max.s32 	%r366, %r365, 0;
	shl.b32 	%r367, %r366, 16;
	or.b32  	%r368, %r367, %r360;
	ld.shared.u32 	%r369, [%r287+16];
	add.s32 	%r370, %r39, %r369;
	max.s32 	%r371, %r370, 0;
	cvt.u64.u32 	%rd27, %r371;
	mad.lo.s64 	%rd28, %rd27, 19864223744, 1073741824;
	shr.u64 	%rd29, %rd28, 31;
	cvt.u32.u64 	%r372, %rd29;
	min.s32 	%r373, %r372, 15;
	max.s32 	%r374, %r373, 0;
	shl.b32 	%r375, %r374, 12;
	or.b32  	%r376, %r375, %r368;
	ld.shared.u32 	%r377, [%r287+20];
	add.s32 	%r378, %r38, %r377;
	max.s32 	%r379, %r378, 0;
	cvt.u64.u32 	%rd30, %r379;
	mad.lo.s64 	%rd31, %rd30, 19864223744, 1073741824;
	shr.u64 	%rd32, %rd31, 31;
	cvt.u32.u64 	%r380, %rd32;
	min.s32 	%r381, %r380, 15;
	max.s32 	%r382, %r381, 0;
	shl.b32 	%r383, %r382, 8;
	or.b32  	%r384, %r383, %r376;
	ld.shared.u32 	%r385, [%r287+24];
	add.s32 	%r386, %r37, %r385;
	max.s32 	%r387, %r386, 0;
	cvt.u64.u32 	%rd33, %r387;
	mad.lo.s64 	%rd34, %rd33, 19864223744, 1073741824;
	shr.u64 	%rd35, %rd34, 31;
	cvt.u32.u64 	%r388, %rd35;
	min.s32 	%r389, %r388, 15;
	max.s32 	%r390, %r389, 0;
	shl.b32 	%r391, %r390, 4;
	or.b32  	%r392, %r391, %r384;
	ld.shared.u32 	%r393, [%r287+28];
	add.s32 	%r394, %r36, %r393;
	max.s32 	%r395, %r394, 0;
	cvt.u64.u32 	%rd36, %r395;
	mad.lo.s64 	%rd37, %rd36, 19864223744, 1073741824;
	shr.u64 	%rd38, %rd37, 31;
	cvt.u32.u64 	%r396, %rd38;
	min.s32 	%r397, %r396, 15;
	max.s32 	%r398, %r397, 0;
	or.b32  	%r399, %r392, %r398;
	mov.u32 	%r400, %ctaid.z;
	shl.b32 	%r401, %r400, 7;
	add.s32 	%r402, %r282, %r401;
	shl.b32 	%r403, %r278, 2;
	add.s32 	%r404, %r402, %r403;
	cvta.to.global.u64 	%rd39, %rd406;
	mul.wide.u32 	%rd40, %r404, 4;
	add.s64 	%rd2, %rd39, %rd40;
	st.global.u32 	[%rd2], %r399;
	ld.shared.u32 	%r405, [%r287+128];
	add.s32 	%r406, %r43, %r405;
	max.s32 	%r407, %r406, 0;
	cvt.u64.u32 	%rd41, %r407;
	mad.lo.s64 	%rd42, %rd41, 19864223744, 1073741824;
	shr.u64 	%rd43, %rd42, 31;
	cvt.u32.u64 	%r408, %rd43;
	min.s32 	%r409, %r408, 15;
	max.s32 	%r410, %r409, 0;
	shl.b32 	%r411, %r410, 28;
	ld.shared.u32 	%r412, [%r287+132];
	add.s32 	%r413, %r42, %r412;
	max.s32 	%r414, %r413, 0;
	cvt.u64.u32 	%rd44, %r414;
	mad.lo.s64 	%rd45, %rd44, 19864223744, 1073741824;
	shr.u64 	%rd46, %rd45, 31;
	cvt.u32.u64 	%r415, %rd46;
	min.s32 	%r416, %r415, 15;
	max.s32 	%r417, %r416, 0;
	shl.b32 	%r418, %r417, 24;
	or.b32  	%r419, %r418, %r411;
	ld.shared.u32 	%r420, [%r287+136];
	add.s32 	%r421, %r41, %r420;
	max.s32 	%r422, %r421, 0;
	cvt.u64.u32 	%rd47, %r422;
	mad.lo.s64 	%rd48, %rd47, 19864223744, 1073741824;
	shr.u64 	%rd49, %rd48, 31;
	cvt.u32.u64 	%r423, %rd49;
	min.s32 	%r424, %r423, 15;
	max.s32 	%r425, %r424, 0;
	shl.b32 	%r426, %r425, 20;
	or.b32  	%r427, %r426, %r419;
	ld.shared.u32 	%r428, [%r287+140];
	add.s32 	%r429, %r40, %r428;
	max.s32 	%r430, %r429, 0;
	cvt.u64.u32 	%rd50, %r430;
	mad.lo.s64 	%rd51, %rd50, 19864223744, 1073741824;
	shr.u64 	%rd52, %rd51, 31;
	cvt.u32.u64 	%r431, %rd52;
	min.s32 	%r432, %r431, 15;
	max.s32 	%r433, %r432, 0;
	shl.b32 	%r434, %r433, 16;
	or.b32  	%r435, %r434, %r427;
	ld.shared.u32 	%r436, [%r287+144];
	add.s32 	%r437, %r39, %r436;
	max.s32 	%r438, %r437, 0;
	cvt.u64.u32 	%rd53, %r438;
	mad.lo.s64 	%rd54, %rd53, 19864223744, 1073741824;
	shr.u64 	%rd55, %rd54, 31;
	cvt.u32.u64 	%r439, %rd55;
	min.s32 	%r440, %r439, 15;
	max.s32 	%r441, %r440, 0;
	shl.b32 	%r442, %r441, 12;
	or.b32  	%r443, %r442, %r435;
	ld.shared.u32 	%r444, [%r287+148];
	add.s32 	%r445, %r38, %r444;
	max.s32 	%r446, %r445, 0;
	cvt.u64.u32 	%rd56, %r446;
	mad.lo.s64 	%rd57, %rd56, 19864223744, 1073741824;
	shr.u64 	%rd58, %rd57, 31;
	cvt.u32.u64 	%r447, %rd58;
	min.s32 	%r448, %r447, 15;
	max.s32 	%r449, %r448, 0;
	shl.b32 	%r450, %r449, 8;
	or.b32  	%r451, %r450, %r443;
	ld.shared.u32 	%r452, [%r287+152];
	add.s32 	%r453, %r37, %r452;
	max.s32 	%r454, %r453, 0;
	cvt.u64.u32 	%rd59, %r454;
	mad.lo.s64 	%rd60, %rd59, 19864223744, 1073741824;
	shr.u64 	%rd61, %rd60, 31;
	cvt.u32.u64 	%r455, %rd61;
	min.s32 	%r456, %r455, 15;
	max.s32 	%r457, %r456, 0;
	shl.b32 	%r458, %r457, 4;
	or.b32  	%r459, %r458, %r451;
	ld.shared.u32 	%r460, [%r287+156];
	add.s32 	%r461, %r36, %r460;
	max.s32 	%r462, %r461, 0;
	cvt.u64.u32 	%rd62, %r462;
	mad.lo.s64 	%rd63, %rd62, 19864223744, 1073741824;
	shr.u64 	%rd64, %rd63, 31;
	cvt.u32.u64 	%r463, %rd64;
	min.s32 	%r464, %r463, 15;
	max.s32 	%r465, %r464, 0;
	or.b32  	%r466, %r459, %r465;
	st.global.u32 	[%rd2+128], %r466;
	ld.global.nc.u32 	%r44, [%rd14+60];
	ld.global.nc.u32 	%r45, [%rd14+56];
	ld.global.nc.u32 	%r46, [%rd14+52];
	ld.global.nc.u32 	%r47, [%rd14+48];
	ld.global.nc.u32 	%r48, [%rd14+44];
	ld.global.nc.u32 	%r49, [%rd14+40];
	ld.global.nc.u32 	%r50, [%rd14+36];
	ld.global.nc.u32 	%r51, [%rd14+32];
	ld.shared.u32 	%r467, [%r287+256];
	add.s32 	%r468, %r51, %r467;
	max.s32 	%r469, %r468, 0;
	cvt.u64.u32 	%rd65, %r469;
	mad.lo.s64 	%rd66, %rd65, 19864223744, 1073741824;
	shr.u64 	%rd67, %rd66, 31;
	cvt.u32.u64 	%r470, %rd67;
	min.s32 	%r471, %r470, 15;
	max.s32 	%r472, %r471, 0;
	shl.b32 	%r473, %r472, 28;
	ld.shared.u32 	%r474, [%r287+260];
	add.s32 	%r475, %r50, %r474;
	max.s32 	%r476, %r475, 0;
	cvt.u64.u32 	%rd68, %r476;
	mad.lo.s64 	%rd69, %rd68, 19864223744, 1073741824;
	shr.u64 	%rd70, %rd69, 31;
	cvt.u32.u64 	%r477, %rd70;
	min.s32 	%r478, %r477, 15;
	max.s32 	%r479, %r478, 0;
	shl.b32 	%r480, %r479, 24;
	or.b32  	%r481, %r480, %r473;
	ld.shared.u32 	%r482, [%r287+264];
	add.s32 	%r483, %r49, %r482;
	max.s32 	%r484, %r483, 0;
	cvt.u64.u32 	%rd71, %r484;
	mad.lo.s64 	%rd72, %rd71, 19864223744, 1073741824;
	shr.u64 	%rd73, %rd72, 31;
	cvt.u32.u64 	%r485, %rd73;
	min.s32 	%r486, %r485, 15;
	max.s32 	%r487, %r486, 0;
	shl.b32 	%r488, %r487, 20;
	or.b32  	%r489, %r488, %r481;
	ld.shared.u32 	%r490, [%r287+268];
	add.s32 	%r491, %r48, %r490;
	max.s32 	%r492, %r491, 0;
	cvt.u64.u32 	%rd74, %r492;
	mad.lo.s64 	%rd75, %rd74, 19864223744, 1073741824;
	shr.u64 	%rd76, %rd75, 31;
	cvt.u32.u64 	%r493, %rd76;
	min.s32 	%r494, %r493, 15;
	max.s32 	%r495, %r494, 0;
	shl.b32 	%r496, %r495, 16;
	or.b32  	%r497, %r496, %r489;
	ld.shared.u32 	%r498, [%r287+272];
	add.s32 	%r499, %r47, %r498;
	max.s32 	%r500, %r499, 0;
	cvt.u64.u32 	%rd77, %r500;
	mad.lo.s64 	%rd78, %rd77, 19864223744, 1073741824;
	shr.u64 	%rd79, %rd78, 31;
	cvt.u32.u64 	%r501, %rd79;
	min.s32 	%r502, %r501, 15;
	max.s32 	%r503, %r502, 0;
	shl.b32 	%r504, %r503, 12;
	or.b32  	%r505, %r504, %r497;
	ld.shared.u32 	%r506, [%r287+276];
	add.s32 	%r507, %r46, %r506;
	max.s32 	%r508, %r507, 0;
	cvt.u64.u32 	%rd80, %r508;
	mad.lo.s64 	%rd81, %rd80, 19864223744, 1073741824;
	shr.u64 	%rd82, %rd81, 31;
	cvt.u32.u64 	%r509, %rd82;
	min.s32 	%r510, %r509, 15;
	max.s32 	%r511, %r510, 0;
	shl.b32 	%r512, %r511, 8;
	or.b32  	%r513, %r512, %r505;
	ld.shared.u32 	%r514, [%r287+280];
	add.s32 	%r515, %r45, %r514;
	max.s32 	%r516, %r515, 0;
	cvt.u64.u32 	%rd83, %r516;
	mad.lo.s64 	%rd84, %rd83, 19864223744, 1073741824;
	shr.u64 	%rd85, %rd84, 31;
	cvt.u32.u64 	%r517, %rd85;
	min.s32 	%r518, %r517, 15;
	max.s32 	%r519, %r518, 0;
	shl.b32 	%r520, %r519, 4;
	or.b32  	%r521, %r520, %r513;
	ld.shared.u32 	%r522, [%r287+284];
	add.s32 	%r523, %r44, %r522;
	max.s32 	%r524, %r523, 0;
	cvt.u64.u32 	%rd86, %r524;
	mad.lo.s64 	%rd87, %rd86, 19864223744, 1073741824;
	shr.u64 	%rd88, %rd87, 31;
	cvt.u32.u64 	%r525, %rd88;
	min.s32 	%r526, %r525, 15;
	max.s32 	%r527, %r526, 0;
	or.b32  	%r528, %r521, %r527;
	st.global.u32 	[%rd2+4], %r528;
	ld.shared.u32 	%r529, [%r287+384];
	add.s32 	%r530, %r51, %r529;
	max.s32 	%r531, %r530, 0;
	cvt.u64.u32 	%rd89, %r531;
	mad.lo.s64 	%rd90, %rd89, 19864223744, 1073741824;
	shr.u64 	%rd91, %rd90, 31;
	cvt.u32.u64 	%r532, %rd91;
	min.s32 	%r533, %r532, 15;
	max.s32 	%r534, %r533, 0;
	shl.b32 	%r535, %r534, 28;
	ld.shared.u32 	%r536, [%r287+388];
	add.s32 	%r537, %r50, %r536;
	max.s32 	%r538, %r537, 0;
	cvt.u64.u32 	%rd92, %r538;
	mad.lo.s64 	%rd93, %rd92, 19864223744, 1073741824;
	shr.u64 	%rd94, %rd93, 31;
	cvt.u32.u64 	%r539, %rd94;
	min.s32 	%r540, %r539, 15;
	max.s32 	%r541, %r540, 0;
	shl.b32 	%r542, %r541, 24;
	or.b32  	%r543, %r542, %r535;
	ld.shared.u32 	%r544, [%r287+392];
	add.s32 	%r545, %r49, %r544;
	max.s32 	%r546, %r545, 0;
	cvt.u64.u32 	%rd95, %r546;
	mad.lo.s64 	%rd96, %rd95, 19864223744, 1073741824;
	shr.u64 	%rd97, %rd96, 31;
	cvt.u32.u64 	%r547, %rd97;
	min.s32 	%r548, %r547, 15;
	max.s32 	%r549, %r548, 0;
	shl.b32 	%r550, %r549, 20;
	or.b32  	%r551, %r550, %r543;
	ld.shared.u32 	%r552, [%r287+396];
	add.s32 	%r553, %r48, %r552;
	max.s32 	%r554, %r553, 0;
	cvt.u64.u32 	%rd98, %r554;
	mad.lo.s64 	%rd99, %rd98, 19864223744, 1073741824;
	shr.u64 	%rd100, %rd99, 31;
	cvt.u32.u64 	%r555, %rd100;
	min.s32 	%r556, %r555, 15;
	max.s32 	%r557, %r556, 0;
	shl.b32 	%r558, %r557, 16;
	or.b32  	%r559, %r558, %r551;
	ld.shared.u32 	%r560, [%r287+400];
	add.s32 	%r561, %r47, %r560;
	max.s32 	%r562, %r561, 0;
	cvt.u64.u32 	%rd101, %r562;
	mad.lo.s64 	%rd102, %rd101, 19864223744, 1073741824;
	shr.u64 	%rd103, %rd102, 31;
	cvt.u32.u64 	%r563, %rd103;
	min.s32 	%r564, %r563, 15;
	max.s32 	%r565, %r564, 0;
	shl.b32 	%r566, %r565, 12;
	or.b32  	%r567, %r566, %r559;
	ld.shared.u32 	%r568, [%r287+404];
	add.s32 	%r569, %r46, %r568;
	max.s32 	%r570, %r569, 0;
	cvt.u64.u32 	%rd104, %r570;
	mad.lo.s64 	%rd105, %rd104, 19864223744, 1073741824;
	shr.u64 	%rd106, %rd105, 31;
	cvt.u32.u64 	%r571, %rd106;
	min.s32 	%r572, %r571, 15;
	max.s32 	%r573, %r572, 0;
	shl.b32 	%r574, %r573, 8;
	or.b32  	%r575, %r574, %r567;
	ld.shared.u32 	%r576, [%r287+408];
	add.s32 	%r577, %r45, %r576;
	max.s32 	%r578, %r577, 0;
	cvt.u64.u32 	%rd107, %r578;
	mad.lo.s64 	%rd108, %rd107, 19864223744, 1073741824;
	shr.u64 	%rd109, %rd108, 31;
	cvt.u32.u64 	%r579, %rd109;
	min.s32 	%r580, %r579, 15;
	max.s32 	%r581, %r580, 0;
	shl.b32 	%r582, %r581, 4;
	or.b32  	%r583, %r582, %r575;
	ld.shared.u32 	%r584, [%r287+412];
	add.s32 	%r585, %r44, %r584;
	max.s32 	%r586, %r585, 0;
	cvt.u64.u32 	%rd110, %r586;
	mad.lo.s64 	%rd111, %rd110, 19864223744, 1073741824;
	shr.u64 	%rd112, %rd111, 31;
	cvt.u32.u64 	%r587, %rd112;
	min.s32 	%r588, %r587, 15;
	max.s32 	%r589, %r588, 0;
	or.b32  	%r590, %r583, %r589;
	st.global.u32 	[%rd2+132], %r590;
	ld.global.nc.u32 	%r52, [%rd14+92];
	ld.global.nc.u32 	%r53, [%rd14+88];
	ld.global.nc.u32 	%r54, [%rd14+84];
	ld.global.nc.u32 	%r55, [%rd14+80];
	ld.global.nc.u32 	%r56, [%rd14+76];
	ld.global.nc.u32 	%r57, [%rd14+72];
	ld.global.nc.u32 	%r58, [%rd14+68];
	ld.global.nc.u32 	%r59, [%rd14+64];
	ld.shared.u32 	%r591, [%r287+512];
	add.s32 	%r592, %r59, %r591;
	max.s32 	%r593, %r592, 0;
	cvt.u64.u32 	%rd113, %r593;
	mad.lo.s64 	%rd114, %rd113, 19864223744, 1073741824;
	shr.u64 	%rd115, %rd114, 31;
	cvt.u32.u64 	%r594, %rd115;
	min.s32 	%r595, %r594, 15;
	max.s32 	%r596, %r595, 0;
	shl.b32 	%r597, %r596, 28;
	ld.shared.u32 	%r598, [%r287+516];
	add.s32 	%r599, %r58, %r598;
	max.s32 	%r600, %r599, 0;
	cvt.u64.u32 	%rd116, %r600;
	mad.lo.s64 	%rd117, %rd116, 19864223744, 1073741824;
	shr.u64 	%rd118, %rd117, 31;
	cvt.u32.u64 	%r601, %rd118;
	min.s32 	%r602, %r601, 15;
	max.s32 	%r603, %r602, 0;
	shl.b32 	%r604, %r603, 24;
	or.b32  	%r605, %r604, %r597;
	ld.shared.u32 	%r606, [%r287+520];
	add.s32 	%r607, %r57, %r606;
	max.s32 	%r608, %r607, 0;
	cvt.u64.u32 	%rd119, %r608;
	mad.lo.s64 	%rd120, %rd119, 19864223744, 1073741824;
	shr.u64 	%rd121, %rd120, 31;
	cvt.u32.u64 	%r609, %rd121;
	min.s32 	%r610, %r609, 15;
	max.s32 	%r611, %r610, 0;
	shl.b32 	%r612, %r611, 20;
	or.b32  	%r613, %r612, %r605;
	ld.shared.u32 	%r614, [%r287+524];
	add.s32 	%r615, %r56, %r614;
	max.s32 	%r616, %r615, 0;
	cvt.u64.u32 	%rd122, %r616;
	mad.lo.s64 	%rd123, %rd122, 19864223744, 1073741824;
	shr.u64 	%rd124, %rd123, 31;
	cvt.u32.u64 	%r617, %rd124;
	min.s32 	%r618, %r617, 15;
	max.s32 	%r619, %r618, 0;
	shl.b32 	%r620, %r619, 16;
	or.b32  	%r621, %r620, %r613;
	ld.shared.u32 	%r622, [%r287+528];
	add.s32 	%r623, %r55, %r622;
	max.s32 	%r624, %r623, 0;
	cvt.u64.u32 	%rd125, %r624;
	mad.lo.s64 	%rd126, %rd125, 19864223744, 1073741824;
	shr.u64 	%rd127, %rd126, 31;
	cvt.u32.u64 	%r625, %rd127;
	min.s32 	%r626, %r625, 15;
	max.s32 	%r627, %r626, 0;
	shl.b32 	%r628, %r627, 12;
	or.b32  	%r629, %r628, %r621;
	ld.shared.u32 	%r630, [%r287+532];
	add.s32 	%r631, %r54, %r630;
	max.s32 	%r632, %r631, 0;
	cvt.u64.u32 	%rd128, %r632;
	mad.lo.s64 	%rd129, %rd128, 19864223744, 1073741824;
	shr.u64 	%rd130, %rd129, 31;
	cvt.u32.u64 	%r633, %rd130;
	min.s32 	%r634, %r633, 15;
	max.s32 	%r635, %r634, 0;
	shl.b32 	%r636, %r635, 8;
	or.b32  	%r637, %r636, %r629;
	ld.shared.u32 	%r638, [%r287+536];
	add.s32 	%r639, %r53, %r638;
	max.s32 	%r640, %r639, 0;
	cvt.u64.u32 	%rd131, %r640;
	mad.lo.s64 	%rd132, %rd131, 19864223744, 1073741824;
	shr.u64 	%rd133, %rd132, 31;
	cvt.u32.u64 	%r641, %rd133;
	min.s32 	%r642, %r641, 15;
	max.s32 	%r643, %r642, 0;
	shl.b32 	%r644, %r643, 4;
	or.b32  	%r645, %r644, %r637;
	ld.shared.u32 	%r646, [%r287+540];
	add.s32 	%r647, %r52, %r646;
	max.s32 	%r648, %r647, 0;
	cvt.u64.u32 	%rd134, %r648;
	mad.lo.s64 	%rd135, %rd134, 19864223744, 1073741824;
	shr.u64 	%rd136, %rd135, 31;
	cvt.u32.u64 	%r649, %rd136;
	min.s32 	%r650, %r649, 15;
	max.s32 	%r651, %r650, 0;
	or.b32  	%r652, %r645, %r651;
	st.global.u32 	[%rd2+8], %r652;
	ld.shared.u32 	%r653, [%r287+640];
	add.s32 	%r654, %r59, %r653;
	max.s32 	%r655, %r654, 0;
	cvt.u64.u32 	%rd137, %r655;
	mad.lo.s64 	%rd138, %rd137, 19864223744, 1073741824;
	shr.u64 	%rd139, %rd138, 31;
	cvt.u32.u64 	%r656, %rd139;
	min.s32 	%r657, %r656, 15;
	max.s32 	%r658, %r657, 0;
	shl.b32 	%r659, %r658, 28;
	ld.shared.u32 	%r660, [%r287+644];
	add.s32 	%r661, %r58, %r660;
	max.s32 	%r662, %r661, 0;
	cvt.u64.u32 	%rd140, %r662;
	mad.lo.s64 	%rd141, %rd140, 19864223744, 1073741824;
	shr.u64 	%rd142, %rd141, 31;
	cvt.u32.u64 	%r663, %rd142;
	min.s32 	%r664, %r663, 15;
	max.s32 	%r665, %r664, 0;
	shl.b32 	%r666, %r665, 24;
	or.b32  	%r667, %r666, %r659;
	ld.shared.u32 	%r668, [%r287+648];
	add.s32 	%r669, %r57, %r668;
	max.s32 	%r670, %r669, 0;
	cvt.u64.u32 	%rd143, %r670;
	mad.lo.s64 	%rd144, %rd143, 19864223744, 1073741824;
	shr.u64 	%rd145, %rd144, 31;
	cvt.u32.u64 	%r671, %rd145;
	min.s32 	%r672, %r671, 15;
	max.s32 	%r673, %r672, 0;
	shl.b32 	%r674, %r673, 20;
	or.b32  	%r675, %r674, %r667;
	ld.shared.u32 	%r676, [%r287+652];
	add.s32 	%r677, %r56, %r676;
	max.s32 	%r678, %r677, 0;
	cvt.u64.u32 	%rd146, %r678;
	mad.lo.s64 	%rd147, %rd146, 19864223744, 1073741824;
	shr.u64 	%rd148, %rd147, 31;
	cvt.u32.u64 	%r679, %rd148;
	min.s32 	%r680, %r679, 15;
	max.s32 	%r681, %r680, 0;
	shl.b32 	%r682, %r681, 16;
	or.b32  	%r683, %r682, %r675;
	ld.shared.u32 	%r684, [%r287+656];
	add.s32 	%r685, %r55, %r684;
	max.s32 	%r686, %r685, 0;
	cvt.u64.u32 	%rd149, %r686;
	mad.lo.s64 	%rd150, %rd149, 19864223744, 1073741824;
	shr.u64 	%rd151, %rd150, 31;
	cvt.u32.u64 	%r687, %rd151;
	min.s32 	%r688, %r687, 15;
	max.s32 	%r689, %r688, 0;
	shl.b32 	%r690, %r689, 12;
	or.b32  	%r691, %r690, %r683;
	ld.shared.u32 	%r692, [%r287+660];
	add.s32 	%r693, %r54, %r692;
	max.s32 	%r694, %r693, 0;
	cvt.u64.u32 	%rd152, %r694;
	mad.lo.s64 	%rd153, %rd152, 19864223744, 1073741824;
	shr.u64 	%rd154, %rd153, 31;
	cvt.u32.u64 	%r695, %rd154;
	min.s32 	%r696, %r695, 15;
	max.s32 	%r697, %r696, 0;
	shl.b32 	%r698, %r697, 8;
	or.b32  	%r699, %r698, %r691;
	ld.shared.u32 	%r700, [%r287+664];
	add.s32 	%r701, %r53, %r700;
	max.s32 	%r702, %r701, 0;
	cvt.u64.u32 	%rd155, %r702;
	mad.lo.s64 	%rd156, %rd155, 19864223744, 1073741824;
	shr.u64 	%rd157, %rd156, 31;
	cvt.u32.u64 	%r703, %rd157;
	min.s32 	%r704, %r703, 15;
	max.s32 	%r705, %r704, 0;
	shl.b32 	%r706, %r705, 4;
	or.b32  	%r707, %r706, %r699;
	ld.shared.u32 	%r708, [%r287+668];
	add.s32 	%r709, %r52, %r708;
	max.s32 	%r710, %r709, 0;
	cvt.u64.u32 	%rd158, %r710;
	mad.lo.s64 	%rd159, %rd158, 19864223744, 1073741824;
	shr.u64 	%rd160, %rd159, 31;
	cvt.u32.u64 	%r711, %rd160;
	min.s32 	%r712, %r711, 15;
	max.s32 	%r713, %r712, 0;
	or.b32  	%r714, %r707, %r713;
	st.global.u32 	[%rd2+136], %r714;
	ld.global.nc.u32 	%r60, [%rd14+124];
	ld.global.nc.u32 	%r61, [%rd14+120];
	ld.global.nc.u32 	%r62, [%rd14+116];
	ld.global.nc.u32 	%r63, [%rd14+112];
	ld.global.nc.u32 	%r64, [%rd14+108];
	ld.global.nc.u32 	%r65, [%rd14+104];
	ld.global.nc.u32 	%r66, [%rd14+100];
	ld.global.nc.u32 	%r67, [%rd14+96];
	ld.shared.u32 	%r715, [%r287+768];
	add.s32 	%r716, %r67, %r715;
	max.s32 	%r717, %r716, 0;
	cvt.u64.u32 	%rd161, %r717;
	mad.lo.s64 	%rd162, %rd161, 19864223744, 1073741824;
	shr.u64 	%rd163, %rd162, 31;
	cvt.u32.u64 	%r718, %rd163;
	min.s32 	%r719, %r718, 15;
	max.s32 	%r720, %r719, 0;
	shl.b32 	%r721, %r720, 28;
	ld.shared.u32 	%r722, [%r287+772];
	add.s32 	%r723, %r66, %r722;
	max.s32 	%r724, %r723, 0;
	cvt.u64.u32 	%rd164, %r724;
	mad.lo.s64 	%rd165, %rd164, 19864223744, 1073741824;
	shr.u64 	%rd166, %rd165, 31;
	cvt.u32.u64 	%r725, %rd166;
	min.s32 	%r726, %r725, 15;
	max.s32 	%r727, %r726, 0;
	shl.b32 	%r728, %r727, 24;
	or.b32  	%r729, %r728, %r721;
	ld.shared.u32 	%r730, [%r287+776];
	add.s32 	%r731, %r65, %r730;
	max.s32 	%r732, %r731, 0;
	cvt.u64.u32 	%rd167, %r732;
	mad.lo.s64 	%rd168, %rd167, 19864223744, 1073741824;
	shr.u64 	%rd169, %rd168, 31;
	cvt.u32.u64 	%r733, %rd169;
	min.s32 	%r734, %r733, 15;
	max.s32 	%r735, %r734, 0;
	shl.b32 	%r736, %r735, 20;
	or.b32  	%r737, %r736, %r729;
	ld.shared.u32 	%r738, [%r287+780];
	add.s32 	%r739, %r64, %r738;
	max.s32 	%r740, %r739, 0;
	cvt.u64.u32 	%rd170, %r740;
	mad.lo.s64 	%rd171, %rd170, 19864223744, 1073741824;
	shr.u64 	%rd172, %rd171, 31;
	cvt.u32.u64 	%r741, %rd172;
	min.s32 	%r742, %r741, 15;
	max.s32 	%r743, %r742, 0;
	shl.b32 	%r744, %r743, 16;
	or.b32  	%r745, %r744, %r737;
	ld.shared.u32 	%r746, [%r287+784];
	add.s32 	%r747, %r63, %r746;
	max.s32 	%r748, %r747, 0;
	cvt.u64.u32 	%rd173, %r748;
	mad.lo.s64 	%rd174, %rd173, 19864223744, 1073741824;
	shr.u64 	%rd175, %rd174, 31;
	cvt.u32.u64 	%r749, %rd175;
	min.s32 	%r750, %r749, 15;
	max.s32 	%r751, %r750, 0;
	shl.b32 	%r752, %r751, 12;
	or.b32  	%r753, %r752, %r745;
	ld.shared.u32 	%r754, [%r287+788];
	add.s32 	%r755, %r62, %r754;
	max.s32 	%r756, %r755, 0;
	cvt.u64.u32 	%rd176, %r756;
	mad.lo.s64 	%rd177, %rd176, 19864223744, 1073741824;
	shr.u64 	%rd178, %rd177, 31;
	cvt.u32.u64 	%r757, %rd178;
	min.s32 	%r758, %r757, 15;
	max.s32 	%r759, %r758, 0;
	shl.b32 	%r760, %r759, 8;
	or.b32  	%r761, %r760, %r753;
	ld.shared.u32 	%r762, [%r287+792];
	add.s32 	%r763, %r61, %r762;
	max.s32 	%r764, %r763, 0;
	cvt.u64.u32 	%rd179, %r764;
	mad.lo.s64 	%rd180, %rd179, 19864223744, 1073741824;
	shr.u64 	%rd181, %rd180, 31;
	cvt.u32.u64 	%r765, %rd181;
	min.s32 	%r766, %r765, 15;
	max.s32 	%r767, %r766, 0;
	shl.b32 	%r768, %r767, 4;
	or.b32  	%r769, %r768, %r761;
	ld.shared.u32 	%r770, [%r287+796];
	add.s32 	%r771, %r60, %r770;
	max.s32 	%r772, %r771, 0;
	cvt.u64.u32 	%rd182, %r772;
	mad.lo.s64 	%rd183, %rd182, 19864223744, 1073741824;
	shr.u64 	%rd184, %rd183, 31;
	cvt.u32.u64 	%r773, %rd184;
	min.s32 	%r774, %r773, 15;
	max.s32 	%r775, %r774, 0;
	or.b32  	%r776, %r769, %r775;
	st.global.u32 	[%rd2+12], %r776;
	ld.shared.u32 	%r777, [%r287+896];
	add.s32 	%r778, %r67, %r777;
	max.s32 	%r779, %r778, 0;
	cvt.u64.u32 	%rd185, %r779;
	mad.lo.s64 	%rd186, %rd185, 19864223744, 1073741824;
	shr.u64 	%rd187, %rd186, 31;
	cvt.u32.u64 	%r780, %rd187;
	min.s32 	%r781, %r780, 15;
	max.s32 	%r782, %r781, 0;
	shl.b32 	%r783, %r782, 28;
	ld.shared.u32 	%r784, [%r287+900];
	add.s32 	%r785, %r66, %r784;
	max.s32 	%r786, %r785, 0;
	cvt.u64.u32 	%rd188, %r786;
	mad.lo.s64 	%rd189, %rd188, 19864223744, 1073741824;
	shr.u64 	%rd190, %rd189, 31;
	cvt.u32.u64 	%r787, %rd190;
	min.s32 	%r788, %r787, 15;
	max.s32 	%r789, %r788, 0;
	shl.b32 	%r790, %r789, 24;
	or.b32  	%r791, %r790, %r783;
	ld.shared.u32 	%r792, [%r287+904];
	add.s32 	%r793, %r65, %r792;
	max.s32 	%r794, %r793, 0;
	cvt.u64.u32 	%rd191, %r794;
	mad.lo.s64 	%rd192, %rd191, 19864223744, 1073741824;
	shr.u64 	%rd193, %rd192, 31;
	cvt.u32.u64 	%r795, %rd193;
	min.s32 	%r796, %r795, 15;
	max.s32 	%r797, %r796, 0;
	shl.b32 	%r798, %r797, 20;
	or.b32  	%r799, %r798, %r791;
	ld.shared.u32 	%r800, [%r287+908];
	add.s32 	%r801, %r64, %r800;
	max.s32 	%r802, %r801, 0;
	cvt.u64.u32 	%rd194, %r802;
	mad.lo.s64 	%rd195, %rd194, 19864223744, 1073741824;
	shr.u64 	%rd196, %rd195, 31;
	cvt.u32.u64 	%r803, %rd196;
	min.s32 	%r804, %r803, 15;
	max.s32 	%r805, %r804, 0;
	shl.b32 	%r806, %r805, 16;
	or.b32  	%r807, %r806, %r799;
	ld.shared.u32 	%r808, [%r287+912];
	add.s32 	%r809, %r63, %r808;
	max.s32 	%r810, %r809, 0;
	cvt.u64.u32 	%rd197, %r810;
	mad.lo.s64 	%rd198, %rd197, 19864223744, 1073741824;
	shr.u64 	%rd199, %rd198, 31;
	cvt.u32.u64 	%r811, %rd199;
	min.s32 	%r812, %r811, 15;
	max.s32 	%r813, %r812, 0;
	shl.b32 	%r814, %r813, 12;
	or.b32  	%r815, %r814, %r807;
	ld.shared.u32 	%r816, [%r287+916];
	add.s32 	%r817, %r62, %r816;
	max.s32 	%r818, %r817, 0;
	cvt.u64.u32 	%rd200, %r818;
	mad.lo.s64 	%rd201, %rd200, 19864223744, 1073741824;
	shr.u64 	%rd202, %rd201, 31;
	cvt.u32.u64 	%r819, %rd202;
	min.s32 	%r820, %r819, 15;
	max.s32 	%r821, %r820, 0;
	shl.b32 	%r822, %r821, 8;
	or.b32  	%r823, %r822, %r815;
	ld.shared.u32 	%r824, [%r287+920];
	add.s32 	%r825, %r61, %r824;
	max.s32 	%r826, %r825, 0;
	cvt.u64.u32 	%rd203, %r826;
	mad.lo.s64 	%rd204, %rd203, 19864223744, 1073741824;
	shr.u64 	%rd205, %rd204, 31;
	cvt.u32.u64 	%r827, %rd205;
	min.s32 	%r828, %r827, 15;
	max.s32 	%r829, %r828, 0;
	shl.b32 	%r830, %r829, 4;
	or.b32  	%r831, %r830, %r823;
	ld.shared.u32 	%r832, [%r287+924];
	add.s32 	%r833, %r60, %r832;
	max.s32 	%r834, %r833, 0;
	cvt.u64.u32 	%rd206, %r834;
	mad.lo.s64 	%rd207, %rd206, 19864223744, 1073741824;
	shr.u64 	%rd208, %rd207, 31;
	cvt.u32.u64 	%r835, %rd208;
	min.s32 	%r836, %r835, 15;
	max.s32 	%r837, %r836, 0;
	or.b32  	%r838, %r831, %r837;
	st.global.u32 	[%rd2+140], %r838;
	@%p2 bra 	$L__BB11_4;
	ld.param.u64 	%rd404, [fused_nn_conv2d_add_nn_relu_cast_cast_left_shift_multiply_add_right_shift_cast_c_3441552496575213188__10_kernel0_param_0];
	shl.b32 	%r840, %r280, 3;
	and.b32  	%r841, %r840, 8160;
	and.b32  	%r842, %r280, 3;
	shl.b32 	%r844, %r400, 9;
	or.b32  	%r845, %r842, %r844;
	add.s32 	%r846, %r845, %r841;
	cvta.to.global.u64 	%rd209, %rd404;
	mul.wide.u32 	%rd210, %r846, 4;
	add.s64 	%rd211, %rd209, %rd210;
	ld.global.nc.u32 	%r847, [%rd211+1024];
	shl.b32 	%r848, %r280, 2;
	add.s32 	%r850, %r288, %r848;
	st.shared.u32 	[%r850], %r847;
	ld.global.nc.u32 	%r851, [%rd211+1040];
	st.shared.u32 	[%r850+128], %r851;
	ld.global.nc.u32 	%r852, [%rd211+1056];
	st.shared.u32 	[%r850+256], %r852;
	ld.global.nc.u32 	%r853, [%rd211+1072];
	st.shared.u32 	[%r850+384], %r853;
	ld.global.nc.u32 	%r854, [%rd211+1088];
	st.shared.u32 	[%r850+512], %r854;
	ld.global.nc.u32 	%r855, [%rd211+1104];
	st.shared.u32 	[%r850+640], %r855;
	ld.global.nc.u32 	%r856, [%rd211+1120];
	st.shared.u32 	[%r850+768], %r856;
	ld.global.nc.u32 	%r857, [%rd211+1136];
	st.shared.u32 	[%r850+896], %r857;
$L__BB11_4:
	bar.sync 	0;
	mov.u32 	%r1050, _ZZ112fused_nn_conv2d_add_nn_relu_cast_cast_left_shift_multiply_add_right_shift_cast_c_3441552496575213188__10_kernel0E14compute_shared;
	mov.b32 	%r1051, 32;
	wmma.load.a.sync.aligned.row.m8n8k32.shared.u4 	{%r860}, [%r1050], %r1051;
	add.s32 	%r1052, %r1050, 128;
	wmma.load.a.sync.aligned.row.m8n8k32.shared.u4 	{%r884}, [%r1052], %r1051;
	add.s32 	%r1053, %r1050, 256;
	wmma.load.a.sync.aligned.row.m8n8k32.shared.u4 	{%r908}, [%r1053], %r1051;
	add.s32 	%r1054, %r1050, 384;
	wmma.load.a.sync.aligned.row.m8n8k32.shared.u4 	{%r932}, [%r1054], %r1051;
	add.s32 	%r1055, %r1050, 512;
	wmma.load.a.sync.aligned.row.m8n8k32.shared.u4 	{%r956}, [%r1055], %r1051;
	add.s32 	%r1056, %r1050, 640;
	wmma.load.a.sync.aligned.row.m8n8k32.shared.u4 	{%r980}, [%r1056], %r1051;
	add.s32 	%r1057, %r1050, 768;
	wmma.load.a.sync.aligned.row.m8n8k32.shared.u4 	{%r1004}, [%r1057], %r1051;
	add.s32 	%r1058, %r1050, 896;
	wmma.load.a.sync.aligned.row.m8n8k32.shared.u4 	{%r1028}, [%r1058], %r1051;
	mov.u32 	%r1059, %tid.z;
	shl.b32 	%r1060, %r1059, 7;
	mov.u32 	%r1061, %tid.x;
	add.s32 	%r1062, %r1060, %r1061;
	shl.b32 	%r1063, %r1062, 2;
	mov.u32 	%r1064, _ZZ112fused_nn_conv2d_add_nn_relu_cast_cast_left_shift_multiply_add_right_shift_cast_c_3441552496575213188__10_kernel0E18placeholder_shared;
	add.s32 	%r1065, %r1064, %r1063;
	st.shared.u32 	[%r1065], %r4;
	st.shared.u32 	[%r1065+128], %r5;
	st.shared.u32 	[%r1065+256], %r6;
	st.shared.u32 	[%r1065+384], %r7;
	st.shared.u32 	[%r1065+1024], %r8;
	st.shared.u32 	[%r1065+1152], %r9;
	st.shared.u32 	[%r1065+1280], %r10;
	st.shared.u32 	[%r1065+1408], %r11;
	st.shared.u32 	[%r1065+2048], %r12;
	st.shared.u32 	[%r1065+2176], %r13;
	st.shared.u32 	[%r1065+2304], %r14;
	st.shared.u32 	[%r1065+2432], %r15;
	st.shared.u32 	[%r1065+3072], %r16;
	st.shared.u32 	[%r1065+3200], %r17;
	st.shared.u32 	[%r1065+3328], %r18;
	st.shared.u32 	[%r1065+3456], %r19;
	st.shared.u32 	[%r1065+4096], %r20;
	st.shared.u32 	[%r1065+4224], %r21;
	st.shared.u32 	[%r1065+4352], %r22;
	st.shared.u32 	[%r1065+4480], %r23;
	st.shared.u32 	[%r1065+5120], %r24;
	st.shared.u32 	[%r1065+5248], %r25;
	st.shared.u32 	[%r1065+5376], %r26;
	st.shared.u32 	[%r1065+5504], %r27;
	st.shared.u32 	[%r1065+6144], %r28;
	st.shared.u32 	[%r1065+6272], %r29;
	st.shared.u32 	[%r1065+6400], %r30;
	st.shared.u32 	[%r1065+6528], %r31;
	st.shared.u32 	[%r1065+7168], %r32;
	st.shared.u32 	[%r1065+7296], %r33;
	st.shared.u32 	[%r1065+7424], %r34;
	st.shared.u32 	[%r1065+7552], %r35;
	bar.sync 	0;
	shl.b32 	%r1066, %r1059, 12;
	add.s32 	%r1067, %r1064, %r1066;
	wmma.load.b.sync.aligned.col.m8n8k32.shared.s4 	{%r861}, [%r1067], %r1051;
	add.s32 	%r1068, %r1067, 128;
	wmma.load.b.sync.aligned.col.m8n8k32.shared.s4 	{%r885}, [%r1068], %r1051;
	add.s32 	%r1069, %r1067, 256;
	wmma.load.b.sync.aligned.col.m8n8k32.shared.s4 	{%r909}, [%r1069], %r1051;
	add.s32 	%r1070, %r1067, 384;
	wmma.load.b.sync.aligned.col.m8n8k32.shared.s4 	{%r933}, [%r1070], %r1051;
	add.s32 	%r1071, %r1067, 512;
	wmma.load.b.sync.aligned.col.m8n8k32.shared.s4 	{%r957}, [%r1071], %r1051;
	add.s32 	%r1072, %r1067, 640;
	wmma.load.b.sync.aligned.col.m8n8k32.shared.s4 	{%r981}, [%r1072], %r1051;
	add.s32 	%r1073, %r1067, 768;
	wmma.load.b.sync.aligned.col.m8n8k32.shared.s4 	{%r1005}, [%r1073], %r1051;
	add.s32 	%r1074, %r1067, 896;
	wmma.load.b.sync.aligned.col.m8n8k32.shared.s4 	{%r1029}, [%r1074], %r1051;
	add.s32 	%r1075, %r1067, 1024;
	wmma.load.b.sync.aligned.col.m8n8k32.shared.s4 	{%r867}, [%r1075], %r1051;
	add.s32 	%r1076, %r1067, 1152;
	wmma.load.b.sync.aligned.col.m8n8k32.shared.s4 	{%r891}, [%r1076], %r1051;
	add.s32 	%r1077, %r1067, 1280;
	wmma.load.b.sync.aligned.col.m8n8k32.shared.s4 	{%r915}, [%r1077], %r1051;
	add.s32 	%r1078, %r1067, 1408;
	wmma.load.b.sync.aligned.col.m8n8k32.shared.s4 	{%r939}, [%r1078], %r1051;
	add.s32 	%r1079, %r1067, 1536;
	wmma.load.b.sync.aligned.col.m8n8k32.shared.s4 	{%r963}, [%r1079], %r1051;
	add.s32 	%r1080, %r1067, 1664;
	wmma.load.b.sync.aligned.col.m8n8k32.shared.s4 	{%r987}, [%r1080], %r1051;
	add.s32 	%r1081, %r1067, 1792;
	wmma.load.b.sync.aligned.col.m8n8k32.shared.s4 	{%r1011}, [%r1081], %r1051;
	add.s32 	%r1082, %r1067, 1920;
	wmma.load.b.sync.aligned.col.m8n8k32.shared.s4 	{%r1035}, [%r1082], %r1051;
	add.s32 	%r1083, %r1067, 2048;
	wmma.load.b.sync.aligned.col.m8n8k32.shared.s4 	{%r873}, [%r1083], %r1051;
	add.s32 	%r1084, %r1067, 2176;
	wmma.load.b.sync.aligned.col.m8n8k32.shared.s4 	{%r897}, [%r1084], %r1051;
	add.s32 	%r1085, %r1067, 2304;
	wmma.load.b.sync.aligned.col.m8n8k32.shared.s4 	{%r921}, [%r1085], %r1051;
	add.s32 	%r1086, %r1067, 2432;
	wmma.load.b.sync.aligned.col.m8n8k32.shared.s4 	{%r945}, [%r1086], %r1051;
	add.s32 	%r1087, %r1067, 2560;
	wmma.load.b.sync.aligned.col.m8n8k32.shared.s4 	{%r969}, [%r1087], %r1051;
	add.s32 	%r1088, %r1067, 2688;
	wmma.load.b.sync.aligned.col.m8n8k32.shared.s4 	{%r993}, [%r1088], %r1051;
	add.s32 	%r1089, %r1067, 2816;
	wmma.load.b.sync.aligned.col.m8n8k32.shared.s4 	{%r1017}, [%r1089], %r1051;
	add.s32 	%r1090, %r1067, 2944;
	wmma.load.b.sync.aligned.col.m8n8k32.shared.s4 	{%r1041}, [%r1090], %r1051;
	add.s32 	%r1091, %r1067, 3072;
	wmma.load.b.sync.aligned.col.m8n8k32.shared.s4 	{%r879}, [%r1091], %r1051;
	add.s32 	%r1092, %r1067, 3200;
	wmma.load.b.sync.aligned.col.m8n8k32.shared.s4 	{%r903}, [%r1092], %r1051;
	add.s32 	%r1093, %r1067, 3328;
	wmma.load.b.sync.aligned.col.m8n8k32.shared.s4 	{%r927}, [%r1093], %r1051;
	add.s32 	%r1094, %r1067, 3456;
	wmma.load.b.sync.aligned.col.m8n8k32.shared.s4 	{%r951}, [%r1094], %r1051;
	add.s32 	%r1095, %r1067, 3584;
	wmma.load.b.sync.aligned.col.m8n8k32.shared.s4 	{%r975}, [%r1095], %r1051;
	add.s32 	%r1096, %r1067, 3712;
	wmma.load.b.sync.aligned.col.m8n8k32.shared.s4 	{%r999}, [%r1096], %r1051;
	add.s32 	%r1097, %r1067, 3840;
	wmma.load.b.sync.aligned.col.m8n8k32.shared.s4 	{%r1023}, [%r1097], %r1051;
	add.s32 	%r1098, %r1067, 3968;
	wmma.load.b.sync.aligned.col.m8n8k32.shared.s4 	{%r1047}, [%r1098], %r1051;
	mov.b32 	%r881, 0;
	// begin inline asm
	mma.sync.aligned.m8n8k32.row.col.s32.u4.s4.s32 {%r858,%r859}, {%r860}, {%r861}, {%r881,%r881};

	// end inline asm
	// begin inline asm
	mma.sync.aligned.m8n8k32.row.col.s32.u4.s4.s32 {%r864,%r865}, {%r860}, {%r867}, {%r881,%r881};

	// end inline asm
	// begin inline asm
	mma.sync.aligned.m8n8k32.row.col.s32.u4.s4.s32 {%r870,%r871}, {%r860}, {%r873}, {%r881,%r881};

	// end inline asm
	// begin inline asm
	mma.sync.aligned.m8n8k32.row.col.s32.u4.s4.s32 {%r876,%r877}, {%r860}, {%r879}, {%r881,%r881};

	// end inline asm
	// begin inline asm
	mma.sync.aligned.m8n8k32.row.col.s32.u4.s4.s32 {%r882,%r883}, {%r884}, {%r885}, {%r858,%r859};

	// end inline asm
	// begin inline asm
	mma.sync.aligned.m8n8k32.row.col.s32.u4.s4.s32 {%r888,%r889}, {%r884}, {%r891}, {%r864,%r865};

	// end inline asm
	// begin inline asm
	mma.sync.aligned.m8n8k32.row.col.s32.u4.s4.s32 {%r894,%r895}, {%r884}, {%r897}, {%r870,%r871};

	// end inline asm
	// begin inline asm
	mma.sync.aligned.m8n8k32.row.col.s32.u4.s4.s32 {%r900,%r901}, {%r884}, {%r903}, {%r876,%r877};

	// end inline asm
	// begin inline asm
	mma.sync.aligned.m8n8k32.row.col.s32.u4.s4.s32 {%r906,%r907}, {%r908}, {%r909}, {%r882,%r883};

	// end inline asm
	// begin inline asm
	mma.sync.aligned.m8n8k32.row.col.s32.u4.s4.s32 {%r912,%r913}, {%r908}, {%r915}, {%r888,%r889};

	// end inline asm
	// begin inline asm
	mma.sync.aligned.m8n8k32.row.col.s32.u4.s4.s32 {%r918,%r919}, {%r908}, {%r921}, {%r894,%r895};

	// end inline asm
	// begin inline asm
	mma.sync.aligned.m8n8k32.row.col.s32.u4.s4.s32 {%r924,%r925}, {%r908}, {%r927}, {%r900,%r901};

	// end inline asm
	// begin inline asm
	mma.sync.aligned.m8n8k32.row.col.s32.u4.s4.s32 {%r930,%r931}, {%r932}, {%r933}, {%r906,%r907};

	// end inline asm
	// begin inline asm
	mma.sync.aligned.m8n8k32.row.col.s32.u4.s4.s32 {%r936,%r937}, {%r932}, {%r939}, {%r912,%r913};

	// end inline asm
	// begin inline asm
	mma.sync.aligned.m8n8k32.row.col.s32.u4.s4.s32 {%r942,%r943}, {%r932}, {%r945}, {%r918,%r919};

	// end inline asm
	// begin inline asm
	mma.sync.aligned.m8n8k32.row.col.s32.u4.s4.s32 {%r948,%r949}, {%r932}, {%r951}, {%r924,%r925};

	// end inline asm
	// begin inline asm
	mma.sync.aligned.m8n8k32.row.col.s32.u4.s4.s32 {%r954,%r955}, {%r956}, {%r957}, {%r930,%r931};

	// end inline asm
	// begin inline asm
	mma.sync.aligned.m8n8k32.row.col.s32.u4.s4.s32 {%r960,%r961}, {%r956}, {%r963}, {%r936,%r937};

	// end inline asm
	// begin inline asm
	mma.sync.aligned.m8n8k32.row.col.s32.u4.s4.s32 {%r966,%r967}, {%r956}, {%r969}, {%r942,%r943};

	// end inline asm
	// begin inline asm
	mma.sync.aligned.m8n8k32.row.col.s32.u4.s4.s32 {%r972,%r973}, {%r956}, {%r975}, {%r948,%r949};

	// end inline asm
	// begin inline asm
	mma.sync.aligned.m8n8k32.row.col.s32.u4.s4.s32 {%r978,%r979}, {%r980}, {%r981}, {%r954,%r955};

	// end inline asm
	// begin inline asm
	mma.sync.aligned.m8n8k32.row.col.s32.u4.s4.s32 {%r984,%r985}, {%r980}, {%r987}, {%r960,%r961};

	// end inline asm
	// begin inline asm
	mma.sync.aligned.m8n8k32.row.col.s32.u4.s4.s32 {%r990,%r991}, {%r980}, {%r993}, {%r966,%r967};

	// end inline asm
	// begin inline asm
	mma.sync.aligned.m8n8k32.row.col.s32.u4.s4.s32 {%r996,%r997}, {%r980}, {%r999}, {%r972,%r973};

	// end inline asm
	// begin inline asm
	mma.sync.aligned.m8n8k32.row.col.s32.u4.s4.s32 {%r1002,%r1003}, {%r1004}, {%r1005}, {%r978,%r979};

	// end inline asm
	// begin inline asm
	mma.sync.aligned.m8n8k32.row.col.s32.u4.s4.s32 {%r1008,%r1009}, {%r1004}, {%r1011}, {%r984,%r985};

	// end inline asm
	// begin inline asm
	mma.sync.aligned.m8n8k32.row.col.s32.u4.s4.s32 {%r1014,%r1015}, {%r1004}, {%r1017}, {%r990,%r991};

	// end inline asm
	// begin inline asm
	mma.sync.aligned.m8n8k32.row.col.s32.u4.s4.s32 {%r1020,%r1021}, {%r1004}, {%r1023}, {%r996,%r997};

	// end inline asm
	// begin inline asm
	mma.sync.aligned.m8n8k32.row.col.s32.u4.s4.s32 {%r1026,%r1027}, {%r1028}, {%r1029}, {%r1002,%r1003};

	// end inline asm
	// begin inline asm
	mma.sync.aligned.m8n8k32.row.col.s32.u4.s4.s32 {%r1032,%r1033}, {%r1028}, {%r1035}, {%r1008,%r1009};

	// end inline asm
	// begin inline asm
	mma.sync.aligned.m8n8k32.row.col.s32.u4.s4.s32 {%r1038,%r1039}, {%r1028}, {%r1041}, {%r1014,%r1015};

	// end inline asm
	// begin inline asm
	mma.sync.aligned.m8n8k32.row.col.s32.u4.s4.s32 {%r1044,%r1045}, {%r1028}, {%r1047}, {%r1020,%r1021};

	// end inline asm
	bar.sync 	0;
	mad.lo.s32 	%r1099, %r1059, -3072, %r1067;
	mov.b32 	%r1100, 8;
	wmma.store.d.sync.aligned.row.m8n8k32.shared.s32 	[%r1099], {%r1026, %r1027}, %r1100;
	add.s32 	%r1101, %r1099, 256;
	wmma.store.d.sync.aligned.row.m8n8k32.shared.s32 	[%r1101], {%r1032, %r1033}, %r1100;
	add.s32 	%r1102, %r1099, 512;
	wmma.store.d.sync.aligned.row.m8n8k32.shared.s32 	[%r1102], {%r1038, %r1039}, %r1100;
	add.s32 	%r1103, %r1099, 768;
	wmma.store.d.sync.aligned.row.m8n8k32.shared.s32 	[%r1103], {%r1044, %r1045}, %r1100;
	bar.sync 	0;
	and.b32  	%r1104, %r1061, 1016;
	shl.b32 	%r1105, %r1059, 8;
	add.s32 	%r1106, %r1104, %r1105;
	shl.b32 	%r1107, %r1106, 2;
	add.s32 	%r1108, %r1064, %r1107;
	ld.shared.u32 	%r1109, [%r1108];
	add.s32 	%r1110, %r43, %r1109;
	max.s32 	%r1111, %r1110, 0;
	cvt.u64.u32 	%rd212, %r1111;
	mad.lo.s64 	%rd213, %rd212, 19864223744, 1073741824;
	shr.u64 	%rd214, %rd213, 31;
	cvt.u32.u64 	%r1112, %rd214;
	min.s32 	%r1113, %r1112, 15;
	max.s32 	%r1114, %r1113, 0;
	shl.b32 	%r1115, %r1114, 28;
	ld.shared.u32 	%r1116, [%r1108+4];
	add.s32 	%r1117, %r42, %r1116;
	max.s32 	%r1118, %r1117, 0;
	cvt.u64.u32 	%rd215, %r1118;
	mad.lo.s64 	%rd216, %rd215, 19864223744, 1073741824;
	shr.u64 	%rd217, %rd216, 31;
	cvt.u32.u64 	%r1119, %rd217;
	min.s32 	%r1120, %r1119, 15;
	max.s32 	%r1121, %r1120, 0;
	shl.b32 	%r1122, %r1121, 24;
	or.b32  	%r1123, %r1122, %r1115;
	ld.shared.u32 	%r1124, [%r1108+8];
	add.s32 	%r1125, %r41, %r1124;
	max.s32 	%r1126, %r1125, 0;
	cvt.u64.u32 	%rd218, %r1126;
	mad.lo.s64 	%rd219, %rd218, 19864223744, 1073741824;
	shr.u64 	%rd220, %rd219, 31;
	cvt.u32.u64 	%r1127, %rd220;
	min.s32 	%r1128, %r1127, 15;
	max.s32 	%r1129, %r1128, 0;
	shl.b32 	%r1130, %r1129, 20;
	or.b32  	%r1131, %r1130, %r1123;
	ld.shared.u32 	%r1132, [%r1108+12];
	add.s32 	%r1133, %r40, %r1132;
	max.s32 	%r1134, %r1133, 0;
	cvt.u64.u32 	%rd221, %r1134;
	mad.lo.s64 	%rd222, %rd221, 19864223744, 1073741824;
	shr.u64 	%rd223, %rd222, 31;
	cvt.u32.u64 	%r1135, %rd223;
	min.s32 	%r1136, %r1135, 15;
	max.s32 	%r1137, %r1136, 0;
	shl.b32 	%r1138, %r1137, 16;
	or.b32  	%r1139, %r1138, %r1131;
	ld.shared.u32 	%r1140, [%r1108+16];
	add.s32 	%r1141, %r39, %r1140;
	max.s32 	%r1142, %r1141, 0;
	cvt.u64.u32 	%rd224, %r1142;
	mad.lo.s64 	%rd225, %rd224, 19864223744, 1073741824;
	shr.u64 	%rd226, %rd225, 31;
	cvt.u32.u64 	%r1143, %rd226;
	min.s32 	%r1144, %r1143, 15;
	max.s32 	%r1145, %r1144, 0;
	shl.b32 	%r1146, %r1145, 12;
	or.b32  	%r1147, %r1146, %r1139;
	ld.shared.u32 	%r1148, [%r1108+20];
	add.s32 	%r1149, %r38, %r1148;
	max.s32 	%r1150, %r1149, 0;
	cvt.u64.u32 	%rd227, %r1150;
	mad.lo.s64 	%rd228, %rd227, 19864223744, 1073741824;
	shr.u64 	%rd229, %rd228, 31;
	cvt.u32.u64 	%r1151, %rd229;
	min.s32 	%r1152, %r1151, 15;
	max.s32 	%r1153, %r1152, 0;
	shl.b32 	%r1154, %r1153, 8;
	or.b32  	%r1155, %r1154, %r1147;
	ld.shared.u32 	%r1156, [%r1108+24];
	add.s32 	%r1157, %r37, %r1156;
	max.s32 	%r1158, %r1157, 0;
	cvt.u64.u32 	%rd230, %r1158;
	mad.lo.s64 	%rd231, %rd230, 19864223744, 1073741824;
	shr.u64 	%rd232, %rd231, 31;
	cvt.u32.u64 	%r1159, %rd232;
	min.s32 	%r1160, %r1159, 15;
	max.s32 	%r1161, %r1160, 0;
	shl.b32 	%r1162, %r1161, 4;
	or.b32  	%r1163, %r1162, %r1155;
	ld.shared.u32 	%r1164, [%r1108+28];
	add.s32 	%r1165, %r36, %r1164;
	max.s32 	%r1166, %r1165, 0;
	cvt.u64.u32 	%rd233, %r1166;
	mad.lo.s64 	%rd234, %rd233, 19864223744, 1073741824;
	shr.u64 	%rd235, %rd234, 31;
	cvt.u32.u64 	%r1167, %rd235;
	min.s32 	%r1168, %r1167, 15;
	max.s32 	%r1169, %r1168, 0;
	or.b32  	%r1170, %r1163, %r1169;
	st.global.u32 	[%rd2+256], %r1170;
	ld.shared.u32 	%r1171, [%r1108+128];
	add.s32 	%r1172, %r43, %r1171;
	max.s32 	%r1173, %r1172, 0;
	cvt.u64.u32 	%rd236, %r1173;
	mad.lo.s64 	%rd237, %rd236, 19864223744, 1073741824;
	shr.u64 	%rd238, %rd237, 31;
	cvt.u32.u64 	%r1174, %rd238;
	min.s32 	%r1175, %r1174, 15;
	max.s32 	%r1176, %r1175, 0;
	shl.b32 	%r1177, %r1176, 28;
	ld.shared.u32 	%r1178, [%r1108+132];
	add.s32 	%r1179, %r42, %r1178;
	max.s32 	%r1180, %r1179, 0;
	cvt.u64.u32 	%rd239, %r1180;
	mad.lo.s64 	%rd240, %rd239, 19864223744, 1073741824;
	shr.u64 	%rd241, %rd240, 31;
	cvt.u32.u64 	%r1181, %rd241;
	min.s32 	%r1182, %r1181, 15;
	max.s32 	%r1183, %r1182, 0;
	shl.b32 	%r1184, %r1183, 24;
	or.b32  	%r1185, %r1184, %r1177;
	ld.shared.u32 	%r1186, [%r1108+136];
	add.s32 	%r1187, %r41, %r1186;
	max.s32 	%r1188, %r1187, 0;
	cvt.u64.u32 	%rd242, %r1188;
	mad.lo.s64 	%rd243, %rd242, 19864223744, 1073741824;
	shr.u64 	%rd244, %rd243, 31;
	cvt.u32.u64 	%r1189, %rd244;
	min.s32 	%r1190, %r1189, 15;
	max.s32 	%r1191, %r1190, 0;
	shl.b32 	%r1192, %r1191, 20;
	or.b32  	%r1193, %r1192, %r1185;
	ld.shared.u32 	%r1194, [%r1108+140];
	add.s32 	%r1195, %r40, %r1194;
	max.s32 	%r1196, %r1195, 0;
	cvt.u64.u32 	%rd245, %r1196;
	mad.lo.s64 	%rd246, %rd245, 19864223744, 1073741824;
	shr.u64 	%rd247, %rd246, 31;
	cvt.u32.u64 	%r1197, %rd247;
	min.s32 	%r1198, %r1197, 15;
	max.s32 	%r1199, %r1198, 0;
	shl.b32 	%r1200, %r1199, 16;
	or.b32  	%r1201, %r1200, %r1193;
	ld.shared.u32 	%r1202, [%r1108+144];
	add.s32 	%r1203, %r39, %r1202;
	max.s32 	%r1204, %r1203, 0;
	cvt.u64.u32 	%rd248, %r1204;
	mad.lo.s64 	%rd249, %rd248, 19864223744, 1073741824;
	shr.u64 	%rd250, %rd249, 31;
	cvt.u32.u64 	%r1205, %rd250;
	min.s32 	%r1206, %r1205, 15;
	max.s32 	%r1207, %r1206, 0;
	shl.b32 	%r1208, %r1207, 12;
	or.b32  	%r1209, %r1208, %r1201;
	ld.shared.u32 	%r1210, [%r1108+148];
	add.s32 	%r1211, %r38, %r1210;
	max.s32 	%r1212, %r1211, 0;
	cvt.u64.u32 	%rd251, %r1212;
	mad.lo.s64 	%rd252, %rd251, 19864223744, 1073741824;
	shr.u64 	%rd253, %rd252, 31;
	cvt.u32.u64 	%r1213, %rd253;
	min.s32 	%r1214, %r1213, 15;
	max.s32 	%r1215, %r1214, 0;
	shl.b32 	%r1216, %r1215, 8;
	or.b32  	%r1217, %r1216, %r1209;
	ld.shared.u32 	%r1218, [%r1108+152];
	add.s32 	%r1219, %r37, %r1218;
	max.s32 	%r1220, %r1219, 0;
	cvt.u64.u32 	%rd254, %r1220;
	mad.lo.s64 	%rd255, %rd254, 19864223744, 1073741824;
	shr.u64 	%rd256, %rd255, 31;
	cvt.u32.u64 	%r1221, %rd256;
	min.s32 	%r1222, %r1221, 15;
	max.s32 	%r1223, %r1222, 0;
	shl.b32 	%r1224, %r1223, 4;
	or.b32  	%r1225, %r1224, %r1217;
	ld.shared.u32 	%r1226, [%r1108+156];
	add.s32 	%r1227, %r36, %r1226;
	max.s32 	%r1228, %r1227, 0;
	cvt.u64.u32 	%rd257, %r1228;
	mad.lo.s64 	%rd258, %rd257, 19864223744, 1073741824;
	shr.u64 	%rd259, %rd258, 31;
	cvt.u32.u64 	%r1229, %rd259;
	min.s32 	%r1230, %r1229, 15;
	max.s32 	%r1231, %r1230, 0;
	or.b32  	%r1232, %r1225, %r1231;
	st.global.u32 	[%rd2+384], %r1232;
	ld.shared.u32 	%r1233, [%r1108+256];
	add.s32 	%r1234, %r51, %r1233;
	max.s32 	%r1235, %r1234, 0;
	cvt.u64.u32 	%rd260, %r1235;
	mad.lo.s64 	%rd261, %rd260, 19864223744, 1073741824;
	shr.u64 	%rd262, %rd261, 31;
	cvt.u32.u64 	%r1236, %rd262;
	min.s32 	%r1237, %r1236, 15;
	max.s32 	%r1238, %r1237, 0;
	shl.b32 	%r1239, %r1238, 28;
	ld.shared.u32 	%r1240, [%r1108+260];
	add.s32 	%r1241, %r50, %r1240;
	max.s32 	%r1242, %r1241, 0;
	cvt.u64.u32 	%rd263, %r1242;
	mad.lo.s64 	%rd264, %rd263, 19864223744, 1073741824;
	shr.u64 	%rd265, %rd264, 31;
	cvt.u32.u64 	%r1243, %rd265;
	min.s32 	%r1244, %r1243, 15;
	max.s32 	%r1245, %r1244, 0;
	shl.b32 	%r1246, %r1245, 24;
	or.b32  	%r1247, %r1246, %r1239;
	ld.shared.u32 	%r1248, [%r1108+264];
	add.s32 	%r1249, %r49, %r1248;
	max.s32 	%r1250, %r1249, 0;
	cvt.u64.u32 	%rd266, %r1250;
	mad.lo.s64 	%rd267, %rd266, 19864223744, 1073741824;
	shr.u64 	%rd268, %rd267, 31;
	cvt.u32.u64 	%r1251, %rd268;
	min.s32 	%r1252, %r1251, 15;
	max.s32 	%r1253, %r1252, 0;
	shl.b32 	%r1254, %r1253, 20;
	or.b32  	%r1255, %r1254, %r1247;
	ld.shared.u32 	%r1256, [%r1108+268];
	add.s32 	%r1257, %r48, %r1256;
	max.s32 	%r1258, %r1257, 0;
	cvt.u64.u32 	%rd269, %r1258;
	mad.lo.s64 	%rd270, %rd269, 19864223744, 1073741824;
	shr.u64 	%rd271, %rd270, 31;
	cvt.u32.u64 	%r1259, %rd271;
	min.s32 	%r1260, %r1259, 15;
	max.s32 	%r1261, %r1260, 0;
	shl.b32 	%r1262, %r1261, 16;
	or.b32  	%r1263, %r1262, %r1255;
	ld.shared.u32 	%r1264, [%r1108+272];
	add.s32 	%r1265, %r47, %r1264;
	max.s32 	%r1266, %r1265, 0;
	cvt.u64.u32 	%rd272, %r1266;
	mad.lo.s64 	%rd273, %rd272, 19864223744, 1073741824;
	shr.u64 	%rd274, %rd273, 31;
	cvt.u32.u64 	%r1267, %rd274;
	min.s32 	%r1268, %r1267, 15;
	max.s32 	%r1269, %r1268, 0;
	shl.b32 	%r1270, %r1269, 12;
	or.b32  	%r1271, %r1270, %r1263;
	ld.shared.u32 	%r1272, [%r1108+276];
	add.s32 	%r1273, %r46, %r1272;
	max.s32 	%r1274, %r1273, 0;
	cvt.u64.u32 	%rd275, %r1274;
	mad.lo.s64 	%rd276, %rd275, 19864223744, 1073741824;
	shr.u64 	%rd277, %rd276, 31;
	cvt.u32.u64 	%r1275, %rd277;
	min.s32 	%r1276, %r1275, 15;
	max.s32 	%r1277, %r1276, 0;
	shl.b32 	%r1278, %r1277, 8;
	or.b32  	%r1279, %r1278, %r1271;
	ld.shared.u32 	%r1280, [%r1108+280];
	add.s32 	%r1281, %r45, %r1280;
	max.s32 	%r1282, %r1281, 0;
	cvt.u64.u32 	%rd278, %r1282;
	mad.lo.s64 	%rd279, %rd278, 19864223744, 1073741824;
	shr.u64 	%rd280, %rd279, 31;
	cvt.u32.u64 	%r1283, %rd280;
	min.s32 	%r1284, %r1283, 15;
	max.s32 	%r1285, %r1284, 0;
	shl.b32 	%r1286, %r1285, 4;
	or.b32  	%r1287, %r1286, %r1279;
	ld.shared.u32 	%r1288, [%r1108+284];
	add.s32 	%r1289, %r44, %r1288;
	max.s32 	%r1290, %r1289, 0;
	cvt.u64.u32 	%rd281, %r1290;
	mad.lo.s64 	%rd282, %rd281, 19864223744, 1073741824;
	shr.u64 	%rd283, %rd282, 31;
	cvt.u32.u64 	%r1291, %rd283;
	min.s32 	%r1292, %r1291, 15;
	max.s32 	%r1293, %r1292, 0;
	or.b32  	%r1294, %r1287, %r1293;
	st.global.u32 	[%rd2+260], %r1294;
	ld.shared.u32 	%r1295, [%r1108+384];
	add.s32 	%r1296, %r51, %r1295;
	max.s32 	%r1297, %r1296, 0;
	cvt.u64.u32 	%rd284, %r1297;
	mad.lo.s64 	%rd285, %rd284, 19864223744, 1073741824;
	shr.u64 	%rd286, %rd285, 31;
	cvt.u32.u64 	%r1298, %rd286;
	min.s32 	%r1299, %r1298, 15;
	max.s32 	%r1300, %r1299, 0;
	shl.b32 	%r1301, %r1300, 28;
	ld.shared.u32 	%r1302, [%r1108+388];
	add.s32 	%r1303, %r50, %r1302;
	max.s32 	%r1304, %r1303, 0;
	cvt.u64.u32 	%rd287, %r1304;
	mad.lo.s64 	%rd288, %rd287, 19864223744, 1073741824;
	shr.u64 	%rd289, %rd288, 31;
	cvt.u32.u64 	%r1305, %rd289;
	min.s32 	%r1306, %r1305, 15;
	max.s32 	%r1307, %r1306, 0;
	shl.b32 	%r1308, %r1307, 24;
	or.b32  	%r1309, %r1308, %r1301;
	ld.shared.u32 	%r1310, [%r1108+392];
	add.s32 	%r1311, %r49, %r1310;
	max.s32 	%r1312, %r1311, 0;
	cvt.u64.u32 	%rd290, %r1312;
	mad.lo.s64 	%rd291, %rd290, 19864223744, 1073741824;
	shr.u64 	%rd292, %rd291, 31;
	cvt.u32.u64 	%r1313, %rd292;
	min.s32 	%r1314, %r1313, 15;
	max.s32 	%r1315, %r1314, 0;
	shl.b32 	%r1316, %r1315, 20;
	or.b32  	%r1317, %r1316, %r1309;
	ld.shared.u32 	%r1318, [%r1108+396];
	add.s32 	%r1319, %r48, %r1318;
	max.s32 	%r1320, %r1319, 0;
	cvt.u64.u32 	%rd293, %r1320;
	mad.lo.s64 	%rd294, %rd293, 19864223744, 1073741824;
	shr.u64 	%rd295, %rd294, 31;
	cvt.u32.u64 	%r1321, %rd295;
	min.s32 	%r1322, %r1321, 15;
	max.s32 	%r1323, %r1322, 0;
	shl.b32 	%r1324, %r1323, 16;
	or.b32  	%r1325, %r1324, %r1317;
	ld.shared.u32 	%r1326, [%r1108+400];
	add.s32 	%r1327, %r47, %r1326;
	max.s32 	%r1328, %r1327, 0;
	cvt.u64.u32 	%rd296, %r1328;
	mad.lo.s64 	%rd297, %rd296, 19864223744, 1073741824;
	shr.u64 	%rd298, %rd297, 31;
	cvt.u32.u64 	%r1329, %rd298;
	min.s32 	%r1330, %r1329, 15;
	max.s32 	%r1331, %r1330, 0;
	shl.b32 	%r1332, %r1331, 12;
	or.b32  	%r1333, %r1332, %r1325;
	ld.shared.u32 	%r1334, [%r1108+404];
	add.s32 	%r1335, %r46, %r1334;
	max.s32 	%r1336, %r1335, 0;
	cvt.u64.u32 	%rd299, %r1336;
	mad.lo.s64 	%rd300, %rd299, 19864223744, 1073741824;
	shr.u64 	%rd301, %rd300, 31;
	cvt.u32.u64 	%r1337, %rd301;
	min.s32 	%r1338, %r1337, 15;
	max.s32 	%r1339, %r1338, 0;
	shl.b32 	%r1340, %r1339, 8;
	or.b32  	%r1341, %r1340, %r1333;
	ld.shared.u32 	%r1342, [%r1108+408];
	add.s32 	%r1343, %r45, %r1342;
	max.s32 	%r1344, %r1343, 0;
	cvt.u64.u32 	%rd302, %r1344;
	mad.lo.s64 	%rd303, %rd302, 19864223744, 1073741824;
	shr.u64 	%rd304, %rd303, 31;
	cvt.u32.u64 	%r1345, %rd304;
	min.s32 	%r1346, %r1345, 15;
	max.s32 	%r1347, %r1346, 0;
	shl.b32 	%r1348, %r1347, 4;
	or.b32  	%r1349, %r1348, %r1341;
	ld.shared.u32 	%r1350, [%r1108+412];
	add.s32 	%r1351, %r44, %r1350;
	max.s32 	%r1352, %r1351, 0;
	cvt.u64.u32 	%rd305, %r1352;
	mad.lo.s64 	%rd306, %rd305, 19864223744, 1073741824;
	shr.u64 	%rd307, %rd306, 31;
	cvt.u32.u64 	%r1353, %rd307;
	min.s32 	%r1354, %r1353, 15;
	max.s32 	%r1355, %r1354, 0;
	or.b32  	%r1356, %r1349, %r1355;
	st.global.u32 	[%rd2+388], %r1356;
	ld.shared.u32 	%r1357, [%r1108+512];
	add.s32 	%r1358, %r59, %r1357;
	max.s32 	%r1359, %r1358, 0;
	cvt.u64.u32 	%rd308, %r1359;
	mad.lo.s64 	%rd309, %rd308, 19864223744, 1073741824;
	shr.u64 	%rd310, %rd309, 31;
	cvt.u32.u64 	%r1360, %rd310;
	min.s32 	%r1361, %r1360, 15;
	max.s32 	%r1362, %r1361, 0;
	shl.b32 	%r1363, %r1362, 28;
	ld.shared.u32 	%r1364, [%r1108+516];
	add.s32 	%r1365, %r58, %r1364;
	max.s32 	%r1366, %r1365, 0;
	cvt.u64.u32 	%rd311, %r1366;
	mad.lo.s64 	%rd312, %rd311, 19864223744, 1073741824;
	shr.u64 	%rd313, %rd312, 31;
	cvt.u32.u64 	%r1367, %rd313;
	min.s32 	%r1368, %r1367, 15;
	max.s32 	%r1369, %r1368, 0;
	shl.b32 	%r1370, %r1369, 24;
	or.b32  	%r1371, %r1370, %r1363;
	ld.shared.u32 	%r1372, [%r1108+520];
	add.s32 	%r1373, %r57, %r1372;
	max.s32 	%r1374, %r1373, 0;
	cvt.u64.u32 	%rd314, %r1374;
	mad.lo.s64 	%rd315, %rd314, 19864223744, 1073741824;
	shr.u64 	%rd316, %rd315, 31;
	cvt.u32.u64 	%r1375, %rd316;
	min.s32 	%r1376, %r1375, 15;
	max.s32 	%r1377, %r1376, 0;
	shl.b32 	%r1378, %r1377, 20;
	or.b32  	%r1379, %r1378, %r1371;
	ld.shared.u32 	%r1380, [%r1108+524];
	add.s32 	%r1381, %r56, %r1380;
	max.s32 	%r1382, %r1381, 0;
	cvt.u64.u32 	%rd317, %r1382;
	mad.lo.s64 	%rd318, %rd317, 19864223744, 1073741824;
	shr.u64 	%rd319, %rd318, 31;
	cvt.u32.u64 	%r1383, %rd319;
	min.s32 	%r1384, %r1383, 15;
	max.s32 	%r1385, %r1384, 0;
	shl.b32 	%r1386, %r1385, 16;
	or.b32  	%r1387, %r1386, %r1379;
	ld.shared.u32 	%r1388, [%r1108+528];
	add.s32 	%r1389, %r55, %r1388;
	max.s32 	%r1390, %r1389, 0;
	cvt.u64.u32 	%rd320, %r1390;
	mad.lo.s64 	%rd321, %rd320, 19864223744, 1073741824;
	shr.u64 	%rd322, %rd321, 31;
	cvt.u32.u64 	%r1391, %rd322;
	min.s32 	%r1392, %r1391, 15;
	max.s32 	%r1393, %r1392, 0;
	shl.b32 	%r1394, %r1393, 12;
	or.b32  	%r1395, %r1394, %r1387;
	ld.shared.u32 	%r1396, [%r1108+532];
	add.s32 	%r1397, %r54, %r1396;
	max.s32 	%r1398, %r1397, 0;
	cvt.u64.u32 	%rd323, %r1398;
	mad.lo.s64 	%rd324, %rd323, 19864223744, 1073741824;
	shr.u64 	%rd325, %rd324, 31;
	cvt.u32.u64 	%r1399, %rd325;
	min.s32 	%r1400, %r1399, 15;
	max.s32 	%r1401, %r1400, 0;
	shl.b32 	%r1402, %r1401, 8;
	or.b32  	%r1403, %r1402, %r1395;
	ld.shared.u32 	%r1404, [%r1108+536];
	add.s32 	%r1405, %r53, %r1404;
	max.s32 	%r1406, %r1405, 0;
	cvt.u64.u32 	%rd326, %r1406;
	mad.lo.s64 	%rd327, %rd326, 19864223744, 1073741824;
	shr.u64 	%rd328, %rd327, 31;
	cvt.u32.u64 	%r1407, %rd328;
	min.s32 	%r1408, %r1407, 15;
	max.s32 	%r1409, %r1408, 0;
	shl.b32 	%r1410, %r1409, 4;
	or.b32  	%r1411, %r1410, %r1403;
	ld.shared.u32 	%r1412, [%r1108+540];
	add.s32 	%r1413, %r52, %r1412;
	max.s32 	%r1414, %r1413, 0;
	cvt.u64.u32 	%rd329, %r1414;
	mad.lo.s64 	%rd330, %rd329, 19864223744, 1073741824;
	shr.u64 	%rd331, %rd330, 31;
	cvt.u32.u64 	%r1415, %rd331;
	min.s32 	%r1416, %r1415, 15;
	max.s32 	%r1417, %r1416, 0;
	or.b32  	%r1418, %r1411, %r1417;
	st.global.u32 	[%rd2+264], %r1418;
	ld.shared.u32 	%r1419, [%r1108+640];
	add.s32 	%r1420, %r59, %r1419;
	max.s32 	%r1421, %r1420, 0;
	cvt.u64.u32 	%rd332, %r1421;
	mad.lo.s64 	%rd333, %rd332, 19864223744, 1073741824;
	shr.u64 	%rd334, %rd333, 31;
	cvt.u32.u64 	%r1422, %rd334;
	min.s32 	%r1423, %r1422, 15;
	max.s32 	%r1424, %r1423, 0;
	shl.b32 	%r1425, %r1424, 28;
	ld.shared.u32 	%r1426, [%r1108+644];
	add.s32 	%r1427, %r58, %r1426;
	max.s32 	%r1428, %r1427, 0;
	cvt.u64.u32 	%rd335, %r1428;
	mad.lo.s64 	%rd336, %rd335, 19864223744, 1073741824;
	shr.u64 	%rd337, %rd336, 31;
	cvt.u32.u64 	%r1429, %rd337;
	min.s32 	%r1430, %r1429, 15;
	max.s32 	%r1431, %r1430, 0;
	shl.b32 	%r1432, %r1431, 24;
	or.b32  	%r1433, %r1432, %r1425;
	ld.shared.u32 	%r1434, [%r1108+648];
	add.s32 	%r1435, %r57, %r1434;
	max.s32 	%r1436, %r1435, 0;
	cvt.u64.u32 	%rd338, %r1436;
	mad.lo.s64 	%rd339, %rd338, 19864223744, 1073741824;
	shr.u64 	%rd340, %rd339, 31;
	cvt.u32.u64 	%r1437, %rd340;
	min.s32 	%r1438, %r1437, 15;
	max.s32 	%r1439, %r1438, 0;
	shl.b32 	%r1440, %r1439, 20;
	or.b32  	%r1441, %r1440, %r1433;
	ld.shared.u32 	%r1442, [%r1108+652];
	add.s32 	%r1443, %r56, %r1442;
	max.s32 	%r1444, %r1443, 0;
	cvt.u64.u32 	%rd341, %r1444;
	mad.lo.s64 	%rd342, %rd341, 19864223744, 1073741824;
	shr.u64 	%rd343, %rd342, 31;
	cvt.u32.u64 	%r1445, %rd343;
	min.s32 	%r1446, %r1445, 15;
	max.s32 	%r1447, %r1446, 0;
	shl.b32 	%r1448, %r1447, 16;
	or.b32  	%r1449, %r1448, %r1441;
	ld.shared.u32 	%r1450, [%r1108+656];
	add.s32 	%r1451, %r55, %r1450;
	max.s32 	%r1452, %r1451, 0;
	cvt.u64.u32 	%rd344, %r1452;
	mad.lo.s64 	%rd345, %rd344, 19864223744, 1073741824;
	shr.u64 	%rd346, %rd345, 31;
	cvt.u32.u64 	%r1453, %rd346;
	min.s32 	%r1454, %r1453, 15;
	max.s32 	%r1455, %r1454, 0;
	shl.b32 	%r1456, %r1455, 12;
	or.b32  	%r1457, %r1456, %r1449;
	ld.shared.u32 	%r1458, [%r1108+660];
	add.s32 	%r1459, %r54, %r1458;
	max.s32 	%r1460, %r1459, 0;
	cvt.u64.u32 	%rd347, %r1460;
	mad.lo.s64 	%rd348, %rd347, 19864223744, 1073741824;
	shr.u64 	%rd349, %rd348, 31;
	cvt.u32.u64 	%r1461, %rd349;
	min.s32 	%r1462, %r1461, 15;
	max.s32 	%r1463, %r1462, 0;
	shl.b32 	%r1464, %r1463, 8;
	or.b32  	%r1465, %r1464, %r1457;
	ld.shared.u32 	%r1466, [%r1108+664];
	add.s32 	%r1467, %r53, %r1466;
	max.s32 	%r1468, %r1467, 0;
	cvt.u64.u32 	%rd350, %r1468;
	mad.lo.s64 	%rd351, %rd350, 19864223744, 1073741824;
	shr.u64 	%rd352, %rd351, 31;
	cvt.u32.u64 	%r1469, %rd352;
	min.s32 	%r1470, %r1469, 15;
	max.s32 	%r1471, %r1470, 0;
	shl.b32 	%r1472, %r1471, 4;
	or.b32  	%r1473, %r1472, %r1465;
	ld.shared.u32 	%r1474, [%r1108+668];
	add.s32 	%r1475, %r52, %r1474;
	max.s32 	%r1476, %r1475, 0;
	cvt.u64.u32 	%rd353, %r1476;
	mad.lo.s64 	%rd354, %rd353, 19864223744, 1073741824;
	shr.u64 	%rd355, %rd354, 31;
	cvt.u32.u64 	%r1477, %rd355;
	min.s32 	%r1478, %r1477, 15;
	max.s32 	%r1479, %r1478, 0;
	or.b32  	%r1480, %r1473, %r1479;
	st.global.u32 	[%rd2+392], %r1480;
	ld.shared.u32 	%r1481, [%r1108+768];
	add.s32 	%r1482, %r67, %r1481;
	max.s32 	%r1483, %r1482, 0;
	cvt.u64.u32 	%rd356, %r1483;
	mad.lo.s64 	%rd357, %rd356, 19864223744, 1073741824;
	shr.u64 	%rd358, %rd357, 31;
	cvt.u32.u64 	%r1484, %rd358;
	min.s32 	%r1485, %r1484, 15;
	max.s32 	%r1486, %r1485, 0;
	shl.b32 	%r1487, %r1486, 28;
	ld.shared.u32 	%r1488, [%r1108+772];
	add.s32 	%r1489, %r66, %r1488;
	max.s32 	%r1490, %r1489, 0;
	cvt.u64.u32 	%rd359, %r1490;
	mad.lo.s64 	%rd360, %rd359, 19864223744, 1073741824;
	shr.u64 	%rd361, %rd360, 31;
	cvt.u32.u64 	%r1491, %rd361;
	min.s32 	%r1492, %r1491, 15;
	max.s32 	%r1493, %r1492, 0;
	shl.b32 	%r1494, %r1493, 24;
	or.b32  	%r1495, %r1494, %r1487;
	ld.shared.u32 	%r1496, [%r1108+776];
	add.s32 	%r1497, %r65, %r1496;
	max.s32 	%r1498, %r1497, 0;
	cvt.u64.u32 	%rd362, %r1498;
	mad.lo.s64 	%rd363, %rd362, 19864223744, 1073741824;
	shr.u64 	%rd364, %rd363, 31;
	cvt.u32.u64 	%r1499, %rd364;
	min.s32 	%r1500, %r1499, 15;
	max.s32 	%r1501, %r1500, 0;
	shl.b32 	%r1502, %r1501, 20;
	or.b32  	%r1503, %r1502, %r1495;
	ld.shared.u32 	%r1504, [%r1108+780];
	add.s32 	%r1505, %r64, %r1504;
	max.s32 	%r1506, %r1505, 0;
	cvt.u64.u32 	%rd365, %r1506;
	mad.lo.s64 	%rd366, %rd365, 19864223744, 1073741824;
	shr.u64 	%rd367, %rd366, 31;
	cvt.u32.u64 	%r1507, %rd367;
	min.s32 	%r1508, %r1507, 15;
	max.s32 	%r1509, %r1508, 0;
	shl.b32 	%r1510, %r1509, 16;
	or.b32  	%r1511, %r1510, %r1503;
	ld.shared.u32 	%r1512, [%r1108+784];
	add.s32 	%r1513, %r63, %r1512;
	max.s32 	%r1514, %r1513, 0;
	cvt.u64.u32 	%rd368, %r1514;
	mad.lo.s64 	%rd369, %rd368, 19864223744, 1073741824;
	shr.u64 	%rd370, %rd369, 31;
	cvt.u32.u64 	%r1515, %rd370;
	min.s32 	%r1516, %r1515, 15;
	max.s32 	%r1517, %r1516, 0;
	shl.b32 	%r1518, %r1517, 12;
	or.b32  	%r1519, %r1518, %r1511;
	ld.shared.u32 	%r1520, [%r1108+788];
	add.s32 	%r1521, %r62, %r1520;
	max.s32 	%r1522, %r1521, 0;
	cvt.u64.u32 	%rd371, %r1522;
	mad.lo.s64 	%rd372, %rd371, 19864223744, 1073741824;
	shr.u64 	%rd373, %rd372, 31;
	cvt.u32.u64 	%r1523, %rd373;
	min.s32 	%r1524, %r1523, 15;
	max.s32 	%r1525, %r1524, 0;
	shl.b32 	%r1526, %r1525, 8;
	or.b32  	%r1527, %r1526, %r1519;
	ld.shared.u32 	%r1528, [%r1108+792];
	add.s32 	%r1529, %r61, %r1528;
	max.s32 	%r1530, %r1529, 0;
	cvt.u64.u32 	%rd374, %r1530;
	mad.lo.s64 	%rd375, %rd374, 19864223744, 1073741824;
	shr.u64 	%rd376, %rd375, 31;
	cvt.u32.u64 	%r1531, %rd376;
	min.s32 	%r1532, %r1531, 15;
	max.s32 	%r1533, %r1532, 0;
	shl.b32 	%r1534, %r1533, 4;
	or.b32  	%r1535, %r1534, %r1527;
	ld.shared.u32 	%r1536, [%r1108+796];
	add.s32 	%r1537, %r60, %r1536;
	max.s32 	%r1538, %r1537, 0;
	cvt.u64.u32 	%rd377, %r1538;
	mad.lo.s64 	%rd378, %rd377, 19864223744, 1073741824;
	shr.u64 	%rd379, %rd378, 31;
	cvt.u32.u64 	%r1539, %rd379;
	min.s32 	%r1540, %r1539, 15;
	max.s32 	%r1541, %r1540, 0;
	or.b32  	%r1542, %r1535, %r1541;
	st.global.u32 	[%rd2+268], %r1542;
	ld.shared.u32 	%r1543, [%r1108+896];
	add.s32 	%r1544, %r67, %r1543;
	max.s32 	%r1545, %r1544, 0;
	cvt.u64.u32 	%rd380, %r1545;
	mad.lo.s64 	%rd381, %rd380, 19864223744, 1073741824;
	shr.u64 	%rd382, %rd381, 31;
	cvt.u32.u64 	%r1546, %rd382;
	min.s32 	%r1547, %r1546, 15;
	max.s32 	%r1548, %r1547, 0;
	shl.b32 	%r1549, %r1548, 28;
	ld.shared.u32 	%r1550, [%r1108+900];
	add.s32 	%r1551, %r66, %r1550;
	max.s32 	%r1552, %r1551, 0;
	cvt.u64.u32 	%rd383, %r1552;
	mad.lo.s64 	%rd384, %rd383, 19864223744, 1073741824;
	shr.u64 	%rd385, %rd384, 31;
	cvt.u32.u64 	%r1553, %rd385;
	min.s32 	%r1554, %r1553, 15;
	max.s32 	%r1555, %r1554, 0;
	shl.b32 	%r1556, %r1555, 24;
	or.b32  	%r1557, %r1556, %r1549;
	ld.shared.u32 	%r1558, [%r1108+904];
	add.s32 	%r1559, %r65, %r1558;
	max.s32 	%r1560, %r1559, 0;
	cvt.u64.u32 	%rd386, %r1560;
	mad.lo.s64 	%rd387, %rd386, 19864223744, 1073741824;
	shr.u64 	%rd388, %rd387, 31;
	cvt.u32.u64 	%r1561, %rd388;
	min.s32 	%r1562, %r1561, 15;
	max.s32 	%r1563, %r1562, 0;
	shl.b32 	%r1564, %r1563, 20;
	or.b32  	%r1565, %r1564, %r1557;
	ld.shared.u32 	%r1566, [%r1108+908];
	add.s32 	%r1567, %r64, %r1566;
	max.s32 	%r1568, %r1567, 0;
	cvt.u64.u32 	%rd389, %r1568;
	mad.lo.s64 	%rd390, %rd389, 19864223744, 1073741824;
	shr.u64 	%rd391, %rd390, 31;
	cvt.u32.u64 	%r1569, %rd391;
	min.s32 	%r1570, %r1569, 15;
	max.s32 	%r1571, %r1570, 0;
	shl.b32 	%r1572, %r1571, 16;
	or.b32  	%r1573, %r1572, %r1565;
	ld.shared.u32 	%r1574, [%r1108+912];
	add.s32 	%r1575, %r63, %r1574;
	max.s32 	%r1576, %r1575, 0;
	cvt.u64.u32 	%rd392, %r1576;
	mad.lo.s64 	%rd393, %rd392, 19864223744, 1073741824;
	shr.u64 	%rd394, %rd393, 31;
	cvt.u32.u64 	%r1577, %rd394;
	min.s32 	%r1578, %r1577, 15;
	max.s32 	%r1579, %r1578, 0;
	shl.b32 	%r1580, %r1579, 12;
	or.b32  	%r1581, %r1580, %r1573;
	ld.shared.u32 	%r1582, [%r1108+916];
	add.s32 	%r1583, %r62, %r1582;
	max.s32 	%r1584, %r1583, 0;
	cvt.u64.u32 	%rd395, %r1584;
	mad.lo.s64 	%rd396, %rd395, 19864223744, 1073741824;
	shr.u64 	%rd397, %rd396, 31;
	cvt.u32.u64 	%r1585, %rd397;
	min.s32 	%r1586, %r1585, 15;
	max.s32 	%r1587, %r1586, 0;
	shl.b32 	%r1588, %r1587, 8;
	or.b32  	%r1589, %r1588, %r1581;
	ld.shared.u32 	%r1590, [%r1108+920];
	add.s32 	%r1591, %r61, %r1590;
	max.s32 	%r1592, %r1591, 0;
	cvt.u64.u32 	%rd398, %r1592;
	mad.lo.s64 	%rd399, %rd398, 19864223744, 1073741824;
	shr.u64 	%rd400, %rd399, 31;
	cvt.u32.u64 	%r1593, %rd400;
	min.s32 	%r1594, %r1593, 15;
	max.s32 	%r1595, %r1594, 0;
	shl.b32 	%r1596, %r1595, 4;
	or.b32  	%r1597, %r1596, %r1589;
	ld.shared.u32 	%r1598, [%r1108+924];
	add.s32 	%r1599, %r60, %r1598;
	max.s32 	%r1600, %r1599, 0;
	cvt.u64.u32 	%rd401, %r1600;
	mad.lo.s64 	%rd402, %rd401, 19864223744, 1073741824;
	shr.u64 	%rd403, %rd402, 31;
	cvt.u32.u64 	%r1601, %rd403;
	min.s32 	%r1602, %r1601, 15;
	max.s32 	%r1603, %r1602, 0;
	or.b32  	%r1604, %r1597, %r1603;
	st.global.u32 	[%rd2+396], %r1604;
	ret;

}
	// .globl	fused_nn_max_pool2d_kernel0
.visible .entry fused_nn_max_pool2d_kernel0(
	.param .u64 .ptr .align 1 fused_nn_max_pool2d_kernel0_param_0,
	.param .u64 .ptr .align 1 fused_nn_max_pool2d_kernel0_param_1
)
{
	.reg .pred 	%p<8>;
	.reg .b32 	%r<30>;
	.reg .b64 	%rd<41>;

	ld.param.u64 	%rd17, [fused_nn_max_pool2d_kernel0_param_0];
	ld.param.u64 	%rd15, [fused_nn_max_pool2d_kernel0_param_1];
	cvta.to.global.u64 	%rd18, %rd17;
	mov.u32 	%r1, %ctaid.x;
	shl.b32 	%r5, %r1, 4;
	mov.u32 	%r2, %tid.x;
	shr.u32 	%r6, %r2, 6;
	or.b32  	%r7, %r5, %r6;
	mul.hi.u32 	%r8, %r7, -1840700269;
	shr.u32 	%r9, %r8, 5;
	mul.lo.s32 	%r10, %r9, 56;
	sub.s32 	%r3, %r7, %r10;
	mul.lo.s32 	%r11, %r9, 14336;
	shl.b32 	%r12, %r3, 7;
	and.b32  	%r13, %r2, 63;
	mul.hi.u32 	%r14, %r7, 1402438301;
	shr.u32 	%r15, %r14, 10;
	mul.lo.s32 	%r16, %r15, 3136;
	sub.s32 	%r4, %r7, %r16;
	setp.lt.u32 	%p1, %r4, 56;
	setp.eq.s32 	%p2, %r3, 0;
	or.pred  	%p3, %p1, %p2;
	or.b32  	%r17, %r13, %r11;
	add.s32 	%r18, %r17, %r12;
	mul.wide.u32 	%rd19, %r18, 4;
	add.s64 	%rd1, %rd18, %rd19;
	mov.b64 	%rd36, -2147483648;
	@%p3 bra 	$L__BB12_2;
	ld.global.nc.u32 	%r19, [%rd1+-28928];
	cvt.s64.s32 	%rd36, %r19;
$L__BB12_2:
	setp.lt.u32 	%p4, %r4, 56;
	mov.b64 	%rd37, -2147483648;
	@%p4 bra 	$L__BB12_4;
	ld.global.nc.u32 	%r20, [%rd1+-28672];
	cvt.s64.s32 	%rd37, %r20;
$L__BB12_4:
	setp.lt.u32 	%p5, %r4, 56;
	max.s64 	%rd6, %rd36, %rd37;
	mov.b64 	%rd38, -2147483648;
	@%p5 bra 	$L__BB12_6;
	ld.global.nc.u32 	%r21, [%rd1+-28416];
	cvt.s64.s32 	%rd38, %r21;
$L__BB12_6:
	setp.eq.s32 	%p6, %r3, 0;
	max.s64 	%rd9, %rd6, %rd38;
	mov.b64 	%rd39, -2147483648;
	@%p6 bra 	$L__BB12_8;
	ld.global.nc.u32 	%r22, [%rd1+-256];
	cvt.s64.s32 	%rd39, %r22;
$L__BB12_8:
	setp.eq.s32 	%p7, %r3, 0;
	max.s64 	%rd24, %rd9, %rd39;
	ld.global.nc.u32 	%r23, [%rd1];
	cvt.s64.s32 	%rd25, %r23;
	max.s64 	%rd26, %rd24, %rd25;
	ld.global.nc.u32 	%r24, [%rd1+256];
	cvt.s64.s32 	%rd27, %r24;
	max.s64 	%rd12, %rd26, %rd27;
	mov.b64 	%rd40, -2147483648;
	@%p7 bra 	$L__BB12_10;
	ld.global.nc.u32 	%r25, [%rd1+28416];
	cvt.s64.s32 	%rd40, %r25;
$L__BB12_10:
	max.s64 	%rd28, %rd12, %rd40;
	ld.global.nc.u32 	%r26, [%rd1+28672];
	cvt.s64.s32 	%rd29, %r26;
	max.s64 	%rd30, %rd28, %rd29;
	ld.global.nc.u32 	%r27, [%rd1+28928];
	cvt.s64.s32 	%rd31, %r27;
	max.s64 	%rd32, %rd30, %rd31;
	cvta.to.global.u64 	%rd33, %rd15;
	shl.b32 	%r28, %r1, 10;
	or.b32  	%r29, %r28, %r2;
	mul.wide.u32 	%rd34, %r29, 4;
	add.s64 	%rd35, %rd33, %rd34;
	st.global.u32 	[%rd35], %rd32;
	ret;

}
	// .globl	fused_nn_conv2d_add_nn_relu_cast_cast_left_shift_multiply_add_right_shift_cast_c_3441552496575213188__7_kernel0
.visible .entry fused_nn_conv2d_add_nn_relu_cast_cast_left_shift_multiply_add_right_shift_cast_c_3441552496575213188__7_kernel0(
	.param .u64 .ptr .align 1 fused_nn_conv2d_add_nn_relu_cast_cast_left_shift_multiply_add_right_shift_cast_c_3441552496575213188__7_kernel0_param_0,
	.param .u64 .ptr .align 1 fused_nn_conv2d_add_nn_relu_cast_cast_left_shift_multiply_add_right_shift_cast_c_3441552496575213188__7_kernel0_param_1,
	.param .u64 .ptr .align 1 fused_nn_conv2d_add_nn_relu_cast_cast_left_shift_multiply_add_right_shift_cast_c_3441552496575213188__7_kernel0_param_2,
	.param .u64 .ptr .align 1 fused_nn_conv2d_add_nn_relu_cast_cast_left_shift_multiply_add_right_shift_cast_c_3441552496575213188__7_kernel0_param_3
)
{
	.reg .pred 	%p<2>;
	.reg .b32 	%r<2073>;
	.reg .b64 	%rd<410>;
	// demoted variable
	.shared .align 4 .b8 _ZZ111fused_nn_conv2d_add_nn_relu_cast_cast_left_shift_multiply_add_right_shift_cast_c_3441552496575213188__7_kernel0E14compute_shared[1024];
	// demoted variable
	.shared .align 4 .b8 _ZZ111fused_nn_conv2d_add_nn_relu_cast_cast_left_shift_multiply_add_right_shift_cast_c_3441552496575213188__7_kernel0E18placeholder_shared[8192];
	ld.param.u64 	%rd9, [fused_nn_conv2d_add_nn_relu_cast_cast_left_shift_multiply_add_right_shift_cast_c_3441552496575213188__7_kernel0_param_0];
	ld.param.u64 	%rd10, [fused_nn_conv2d_add_nn_relu_cast_cast_left_shift_multiply_add_right_shift_cast_c_3441552496575213188__7_kernel0_param_2];
	cvta.to.global.u64 	%rd11, %rd9;
	cvta.to.global.u64 	%rd12, %rd10;
	mov.u32 	%r4, %ctaid.z;
	shl.b32 	%r5, %r4, 12;
	mov.u32 	%r6, %tid.x;
	shl.b32 	%r7, %r6, 4;
	and.b32  	%r8, %r6, 3;
	mov.u32 	%r9, %ctaid.y;
	shl.b32 	%r10, %r4, 10;
	shl.b32 	%r11, %r6, 1;
	and.b32  	%r12, %r11, 2032;
	shl.b32 	%r13, %r9, 3;
	and.b32  	%r14, %r7, 16320;
	add.s32 	%r15, %r5, %r14;
	or.b32  	%r16, %r15, %r8;
	shl.b32 	%r17, %r16, 2;
	cvt.u64.u32 	%rd13, %r17;
	add.s64 	%rd409, %rd11, %rd13;
	add.s32 	%r18, %r10, %r12;
	add.s32 	%r19, %r18, %r13;
	mul.wide.u32 	%rd14, %r19, 4;
	add.s64 	%rd15, %rd14, %rd12;
	add.s64 	%rd408, %rd15, 256;
	mov.b32 	%r2072, 0;
	shl.b32 	%r790, %r6, 2;
	mov.u32 	%r791, _ZZ111fused_nn_conv2d_add_nn_relu_cast_cast_left_shift_multiply_add_right_shift_cast_c_3441552496575213188__7_kernel0E14compute_shared;
	add.s32 	%r792, %r791, %r790;
$L__BB13_1:
	ld.param.u64 	%rd407, [fused_nn_conv2d_add_nn_relu_cast_cast_left_shift_multiply_add_right_shift_cast_c_3441552496575213188__7_kernel0_param_3];
	ld.param.u64 	%rd406, [fused_nn_conv2d_add_nn_relu_cast_cast_left_shift_multiply_add_right_shift_cast_c_3441552496575213188__7_kernel0_param_1];
	ld.global.nc.u32 	%r788, [%rd409];
	st.shared.u32 	[%r792], %r788;
	ld.global.nc.u32 	%r793, [%rd409+16];
	st.shared.u32 	[%r792+128], %r793;
	ld.global.nc.u32 	%r794, [%rd409+32];
	st.shared.u32 	[%r792+256], %r794;
	ld.global.nc.u32 	%r795, [%rd409+48];
	st.shared.u32 	[%r792+384], %r795;
	ld.global.nc.u32 	%r796, [%rd409+64];
	st.shared.u32 	[%r792+512], %r796;
	ld.global.nc.u32 	%r797, [%rd409+80];
	st.shared.u32 	[%r792+640], %r797;
	ld.global.nc.u32 	%r798, [%rd409+96];
	st.shared.u32 	[%r792+768], %r798;
	ld.global.nc.u32 	%r799, [%rd409+112];
	st.shared.u32 	[%r792+896], %r799;
	bar.sync 	0;
	mov.b32 	%r800, 32;
	wmma.load.a.sync.aligned.row.m8n8k32.shared.u4 	{%r22}, [%r791], %r800;
	add.s32 	%r801, %r791, 128;
	wmma.load.a.sync.aligned.row.m8n8k32.shared.u4 	{%r70}, [%r801], %r800;
	add.s32 	%r802, %r791, 256;
	wmma.load.a.sync.aligned.row.m8n8k32.shared.u4 	{%r118}, [%r802], %r800;
	add.s32 	%r803, %r791, 384;
	wmma.load.a.sync.aligned.row.m8n8k32.shared.u4 	{%r166}, [%r803], %r800;
	add.s32 	%r804, %r791, 512;
	wmma.load.a.sync.aligned.row.m8n8k32.shared.u4 	{%r214}, [%r804], %r800;
	add.s32 	%r805, %r791, 640;
	wmma.load.a.sync.aligned.row.m8n8k32.shared.u4 	{%r262}, [%r805], %r800;
	add.s32 	%r806, %r791, 768;
	wmma.load.a.sync.aligned.row.m8n8k32.shared.u4 	{%r310}, [%r806], %r800;
	add.s32 	%r807, %r791, 896;
	wmma.load.a.sync.aligned.row.m8n8k32.shared.u4 	{%r358}, [%r807], %r800;
	cvta.to.global.u64 	%rd16, %rd406;
	mov.u32 	%r808, %ctaid.y;
	shl.b32 	%r809, %r808, 12;
	or.b32  	%r810, %r809, %r6;
	mul.wide.u32 	%rd17, %r810, 4;
	add.s64 	%rd18, %rd16, %rd17;
	ld.global.nc.u32 	%r811, [%rd18];
	mov.u32 	%r812, _ZZ111fused_nn_conv2d_add_nn_relu_cast_cast_left_shift_multiply_add_right_shift_cast_c_3441552496575213188__7_kernel0E18placeholder_shared;
	add.s32 	%r813, %r812, %r790;
	st.shared.u32 	[%r813], %r811;
	ld.global.nc.u32 	%r814, [%rd18+128];
	st.shared.u32 	[%r813+128], %r814;
	ld.global.nc.u32 	%r815, [%rd18+256];
	st.shared.u32 	[%r813+256], %r815;
	ld.global.nc.u32 	%r816, [%rd18+384];
	st.shared.u32 	[%r813+384], %r816;
	ld.global.nc.u32 	%r817, [%rd18+512];
	st.shared.u32 	[%r813+512], %r817;
	ld.global.nc.u32 	%r818, [%rd18+640];
	st.shared.u32 	[%r813+640], %r818;
	ld.global.nc.u32 	%r819, [%rd18+768];
	st.shared.u32 	[%r813+768], %r819;
	ld.global.nc.u32 	%r820, [%rd18+896];
	st.shared.u32 	[%r813+896], %r820;
	ld.global.nc.u32 	%r821, [%rd18+2048];
	st.shared.u32 	[%r813+1024], %r821;
	ld.global.nc.u32 	%r822, [%rd18+2176];
	st.shared.u32 	[%r813+1152], %r822;
	ld.global.nc.u32 	%r823, [%rd18+2304];
	st.shared.u32 	[%r813+1280], %r823;
	ld.global.nc.u32 	%r824, [%rd18+2432];
	st.shared.u32 	[%r813+1408], %r824;
	ld.global.nc.u32 	%r825, [%rd18+2560];
	st.shared.u32 	[%r813+1536], %r825;
	ld.global.nc.u32 	%r826, [%rd18+2688];
	st.shared.u32 	[%r813+1664], %r826;
	ld.global.nc.u32 	%r827, [%rd18+2816];
	st.shared.u32 	[%r813+1792], %r827;
	ld.global.nc.u32 	%r828, [%rd18+2944];
	st.shared.u32 	[%r813+1920], %r828;
	ld.global.nc.u32 	%r829, [%rd18+4096];
	st.shared.u32 	[%r813+2048], %r829;
	ld.global.nc.u32 	%r830, [%rd18+4224];
	st.shared.u32 	[%r813+2176], %r830;
	ld.global.nc.u32 	%r831, [%rd18+4352];
	st.shared.u32 	[%r813+2304], %r831;
	ld.global.nc.u32 	%r832, [%rd18+4480];
	st.shared.u32 	[%r813+2432], %r832;
	ld.global.nc.u32 	%r833, [%rd18+4608];
	st.shared.u32 	[%r813+2560], %r833;
	ld.global.nc.u32 	%r834, [%rd18+4736];
	st.shared.u32 	[%r813+2688], %r834;
	ld.global.nc.u32 	%r835, [%rd18+4864];
	st.shared.u32 	[%r813+2816], %r835;
	ld.global.nc.u32 	%r836, [%rd18+4992];
	st.shared.u32 	[%r813+2944], %r836;
	ld.global.nc.u32 	%r837, [%rd18+6144];
	st.shared.u32 	[%r813+3072], %r837;
	ld.global.nc.u32 	%r838, [%rd18+6272];
	st.shared.u32 	[%r813+3200], %r838;
	ld.global.nc.u32 	%r839, [%rd18+6400];
	st.shared.u32 	[%r813+3328], %r839;
	ld.global.nc.u32 	%r840, [%rd18+6528];
	st.shared.u32 	[%r813+3456], %r840;
	ld.global.nc.u32 	%r841, [%rd18+6656];
	st.shared.u32 	[%r813+3584], %r841;
	ld.global.nc.u32 	%r842, [%rd18+6784];
	st.shared.u32 	[%r813+3712], %r842;
	ld.global.nc.u32 	%r843, [%rd18+6912];
	st.shared.u32 	[%r813+3840], %r843;
	ld.global.nc.u32 	%r844, [%rd18+7040];
	st.shared.u32 	[%r813+3968], %r844;
	ld.global.nc.u32 	%r845, [%rd18+8192];
	st.shared.u32 	[%r813+4096], %r845;
	ld.global.nc.u32 	%r846, [%rd18+8320];
	st.shared.u32 	[%r813+4224], %r846;
	ld.global.nc.u32 	%r847, [%rd18+8448];
	st.shared.u32 	[%r813+4352], %r847;
	ld.global.nc.u32 	%r848, [%rd18+8576];
	st.shared.u32 	[%r813+4480], %r848;
	ld.global.nc.u32 	%r849, [%rd18+8704];
	st.shared.u32 	[%r813+4608], %r849;
	ld.global.nc.u32 	%r850, [%rd18+8832];
	st.shared.u32 	[%r813+4736], %r850;
	ld.global.nc.u32 	%r851, [%rd18+8960];
	st.shared.u32 	[%r813+4864], %r851;
	ld.global.nc.u32 	%r852, [%rd18+9088];
	st.shared.u32 	[%r813+4992], %r852;
	ld.global.nc.u32 	%r853, [%rd18+10240];
	st.shared.u32 	[%r813+5120], %r853;
	ld.global.nc.u32 	%r854, [%rd18+10368];
	st.shared.u32 	[%r813+5248], %r854;
	ld.global.nc.u32 	%r855, [%rd18+10496];
	st.shared.u32 	[%r813+5376], %r855;
	ld.global.nc.u32 	%r856, [%rd18+10624];
	st.shared.u32 	[%r813+5504], %r856;
	ld.global.nc.u32 	%r857, [%rd18+10752];
	st.shared.u32 	[%r813+5632], %r857;
	ld.global.nc.u32 	%r858, [%rd18+10880];
	st.shared.u32 	[%r813+5760], %r858;
	ld.global.nc.u32 	%r859, [%rd18+11008];
	st.shared.u32 	[%r813+5888], %r859;
	ld.global.nc.u32 	%r860, [%rd18+11136];
	st.shared.u32 	[%r813+6016], %r860;
	ld.global.nc.u32 	%r861, [%rd18+12288];
	st.shared.u32 	[%r813+6144], %r861;
	ld.global.nc.u32 	%r862, [%rd18+12416];
	st.shared.u32 	[%r813+6272], %r862;
	ld.global.nc.u32 	%r863, [%rd18+12544];
	st.shared.u32 	[%r813+6400], %r863;
	ld.global.nc.u32 	%r864, [%rd18+12672];
	st.shared.u32 	[%r813+6528], %r864;
	ld.global.nc.u32 	%r865, [%rd18+12800];
	st.shared.u32 	[%r813+6656], %r865;
	ld.global.nc.u32 	%r866, [%rd18+12928];
	st.shared.u32 	[%r813+6784], %r866;
	ld.global.nc.u32 	%r867, [%rd18+13056];
	st.shared.u32 	[%r813+6912], %r867;
	ld.global.nc.u32 	%r868, [%rd18+13184];
	st.shared.u32 	[%r813+7040], %r868;
	ld.global.nc.u32 	%r869, [%rd18+14336];
	st.shared.u32 	[%r813+7168], %r869;
	ld.global.nc.u32 	%r870, [%rd18+14464];
	st.shared.u32 	[%r813+7296], %r870;
	ld.global.nc.u32 	%r871, [%rd18+14592];
	st.shared.u32 	[%r813+7424], %r871;
	ld.global.nc.u32 	%r872, [%rd18+14720];
	st.shared.u32 	[%r813+7552], %r872;
	ld.global.nc.u32 	%r873, [%rd18+14848];
	st.shared.u32 	[%r813+7680], %r873;
	ld.global.nc.u32 	%r874, [%rd18+14976];
	st.shared.u32 	[%r813+7808], %r874;
	ld.global.nc.u32 	%r875, [%rd18+15104];
	st.shared.u32 	[%r813+7936], %r875;
	ld.global.nc.u32 	%r876, [%rd18+15232];
	st.shared.u32 	[%r813+8064], %r876;
	bar.sync 	0;
	wmma.load.b.sync.aligned.col.m8n8k32.shared.s4 	{%r23}, [%r812], %r800;
	add.s32 	%r877, %r812, 128;
	wmma.load.b.sync.aligned.col.m8n8k32.shared.s4 	{%r71}, [%r877], %r800;
	add.s32 	%r878, %r812, 256;
	wmma.load.b.sync.aligned.col.m8n8k32.shared.s4 	{%r119}, [%r878], %r800;
	add.s32 	%r879, %r812, 384;
	wmma.load.b.sync.aligned.col.m8n8k32.shared.s4 	{%r167}, [%r879], %r800;
	add.s32 	%r880, %r812, 512;
	wmma.load.b.sync.aligned.col.m8n8k32.shared.s4 	{%r215}, [%r880], %r800;
	add.s32 	%r881, %r812, 640;
	wmma.load.b.sync.aligned.col.m8n8k32.shared.s4 	{%r263}, [%r881], %r800;
	add.s32 	%r882, %r812, 768;
	wmma.load.b.sync.aligned.col.m8n8k32.shared.s4 	{%r311}, [%r882], %r800;
	add.s32 	%r883, %r812, 896;
	wmma.load.b.sync.aligned.col.m8n8k32.shared.s4 	{%r359}, [%r883], %r800;
	add.s32 	%r884, %r812, 1024;
	wmma.load.b.sync.aligned.col.m8n8k32.shared.s4 	{%r29}, [%r884], %r800;
	add.s32 	%r885, %r812, 1152;
	wmma.load.b.sync.aligned.col.m8n8k32.shared.s4 	{%r77}, [%r885], %r800;
	add.s32 	%r886, %r812, 1280;
	wmma.load.b.sync.aligned.col.m8n8k32.shared.s4 	{%r125}, [%r886], %r800;
	add.s32 	%r887, %r812, 1408;
	wmma.load.b.sync.aligned.col.m8n8k32.shared.s4 	{%r173}, [%r887], %r800;
	add.s32 	%r888, %r812, 1536;
	wmma.load.b.sync.aligned.col.m8n8k32.shared.s4 	{%r221}, [%r888], %r800;
	add.s32 	%r889, %r812, 1664;
	wmma.load.b.sync.aligned.col.m8n8k32.shared.s4 	{%r269}, [%r889], %r800;
	add.s32 	%r890, %r812, 1792;
	wmma.load.b.sync.aligned.col.m8n8k32.shared.s4 	{%r317}, [%r890], %r800;
	add.s32 	%r891, %r812, 1920;
	wmma.load.b.sync.aligned.col.m8n8k32.shared.s4 	{%r365}, [%r891], %r800;
	add.s32 	%r892, %r812, 2048;
	wmma.load.b.sync.aligned.col.m8n8k32.shared.s4 	{%r35}, [%r892], %r800;
	add.s32 	%r893, %r812, 2176;
	wmma.load.b.sync.aligned.col.m8n8k32.shared.s4 	{%r83}, [%r893], %r800;
	add.s32 	%r894, %r812, 2304;
	wmma.load.b.sync.aligned.col.m8n8k32.shared.s4 	{%r131}, [%r894], %r800;
	add.s32 	%r895, %r812, 2432;
	wmma.load.b.sync.aligned.col.m8n8k32.shared.s4 	{%r179}, [%r895], %r800;
	add.s32 	%r896, %r812, 2560;
	wmma.load.b.sync.aligned.col.m8n8k32.shared.s4 	{%r227}, [%r896], %r800;
	add.s32 	%r897, %r812, 2688;
	wmma.load.b.sync.aligned.col.m8n8k32.shared.s4 	{%r275}, [%r897], %r800;
	add.s32 	%r898, %r812, 2816;
	wmma.load.b.sync.aligned.col.m8n8k32.shared.s4 	{%r323}, [%r898], %r800;
	add.s32 	%r899, %r812, 2944;
	wmma.load.b.sync.aligned.col.m8n8k32.shared.s4 	{%r371}, [%r899], %r800;
	add.s32 	%r900, %r812, 3072;
	wmma.load.b.sync.aligned.col.m8n8k32.shared.s4 	{%r41}, [%r900], %r800;
	add.s32 	%r901, %r812, 3200;
	wmma.load.b.sync.aligned.col.m8n8k32.shared.s4 	{%r89}, [%r901], %r800;
	add.s32 	%r902, %r812, 3328;
	wmma.load.b.sync.aligned.col.m8n8k32.shared.s4 	{%r137}, [%r902], %r800;
	add.s32 	%r903, %r812, 3456;
	wmma.load.b.sync.aligned.col.m8n8k32.shared.s4 	{%r185}, [%r903], %r800;
	add.s32 	%r904, %r812, 3584;
	wmma.load.b.sync.aligned.col.m8n8k32.shared.s4 	{%r233}, [%r904], %r800;
	add.s32 	%r905, %r812, 3712;
	wmma.load.b.sync.aligned.col.m8n8k32.shared.s4 	{%r281}, [%r905], %r800;
	add.s32 	%r906, %r812, 3840;
	wmma.load.b.sync.aligned.col.m8n8k32.shared.s4 	{%r329}, [%r906], %r800;
	add.s32 	%r907, %r812, 3968;
	wmma.load.b.sync.aligned.col.m8n8k32.shared.s4 	{%r377}, [%r907], %r800;
	add.s32 	%r908, %r812, 4096;
	wmma.load.b.sync.aligned.col.m8n8k32.shared.s4 	{%r47}, [%r908], %r800;
	add.s32 	%r909, %r812, 4224;
	wmma.load.b.sync.aligned.col.m8n8k32.shared.s4 	{%r95}, [%r909], %r800;
	add.s32 	%r910, %r812, 4352;
	wmma.load.b.sync.aligned.col.m8n8k32.shared.s4 	{%r143}, [%r910], %r800;
	add.s32 	%r911, %r812, 4480;
	wmma.load.b.sync.aligned.col.m8n8k32.shared.s4 	{%r191}, [%r911], %r800;
	add.s32 	%r912, %r812, 4608;
	wmma.load.b.sync.aligned.col.m8n8k32.shared.s4 	{%r239}, [%r912], %r800;
	add.s32 	%r913, %r812, 4736;
	wmma.load.b.sync.aligned.col.m8n8k32.shared.s4 	{%r287}, [%r913], %r800;
	add.s32 	%r914, %r812, 4864;
	wmma.load.b.sync.aligned.col.m8n8k32.shared.s4 	{%r335}, [%r914], %r800;
	add.s32 	%r915, %r812, 4992;
	wmma.load.b.sync.aligned.col.m8n8k32.shared.s4 	{%r383}, [%r915], %r800;
	add.s32 	%r916, %r812, 5120;
	wmma.load.b.sync.aligned.col.m8n8k32.shared.s4 	{%r53}, [%r916], %r800;
	add.s32 	%r917, %r812, 5248;
	wmma.load.b.sync.aligned.col.m8n8k32.shared.s4 	{%r101}, [%r917], %r800;
	add.s32 	%r918, %r812, 5376;
	wmma.load.b.sync.aligned.col.m8n8k32.shared.s4 	{%r149}, [%r918], %r800;
	add.s32 	%r919, %r812, 5504;
	wmma.load.b.sync.aligned.col.m8n8k32.shared.s4 	{%r197}, [%r919], %r800;
	add.s32 	%r920, %r812, 5632;
	wmma.load.b.sync.aligned.col.m8n8k32.shared.s4 	{%r245}, [%r920], %r800;
	add.s32 	%r921, %r812, 5760;
	wmma.load.b.sync.aligned.col.m8n8k32.shared.s4 	{%r293}, [%r921], %r800;
	add.s32 	%r922, %r812, 5888;
	wmma.load.b.sync.aligned.col.m8n8k32.shared.s4 	{%r341}, [%r922], %r800;
	add.s32 	%r923, %r812, 6016;
	wmma.load.b.sync.aligned.col.m8n8k32.shared.s4 	{%r389}, [%r923], %r800;
	add.s32 	%r924, %r812, 6144;
	wmma.load.b.sync.aligned.col.m8n8k32.shared.s4 	{%r59}, [%r924], %r800;
	add.s32 	%r925, %r812, 6272;
	wmma.load.b.sync.aligned.col.m8n8k32.shared.s4 	{%r107}, [%r925], %r800;
	add.s32 	%r926, %r812, 6400;
	wmma.load.b.sync.aligned.col.m8n8k32.shared.s4 	{%r155}, [%r926], %r800;
	add.s32 	%r927, %r812, 6528;
	wmma.load.b.sync.aligned.col.m8n8k32.shared.s4 	{%r203}, [%r927], %r800;
	add.s32 	%r928, %r812, 6656;
	wmma.load.b.sync.aligned.col.m8n8k32.shared.s4 	{%r251}, [%r928], %r800;
	add.s32 	%r929, %r812, 6784;
	wmma.load.b.sync.aligned.col.m8n8k32.shared.s4 	{%r299}, [%r929], %r800;
	add.s32 	%r930, %r812, 6912;
	wmma.load.b.sync.aligned.col.m8n8k32.shared.s4 	{%r347}, [%r930], %r800;
	add.s32 	%r931, %r812, 7040;
	wmma.load.b.sync.aligned.col.m8n8k32.shared.s4 	{%r395}, [%r931], %r800;
	add.s32 	%r932, %r812, 7168;
	wmma.load.b.sync.aligned.col.m8n8k32.shared.s4 	{%r65}, [%r932], %r800;
	add.s32 	%r933, %r812, 7296;
	wmma.load.b.sync.aligned.col.m8n8k32.shared.s4 	{%r113}, [%r933], %r800;
	add.s32 	%r934, %r812, 7424;
	wmma.load.b.sync.aligned.col.m8n8k32.shared.s4 	{%r161}, [%r934], %r800;
	add.s32 	%r935, %r812, 7552;
	wmma.load.b.sync.aligned.col.m8n8k32.shared.s4 	{%r209}, [%r935], %r800;
	add.s32 	%r936, %r812, 7680;
	wmma.load.b.sync.aligned.col.m8n8k32.shared.s4 	{%r257}, [%r936], %r800;
	add.s32 	%r937, %r812, 7808;
	wmma.load.b.sync.aligned.col.m8n8k32.shared.s4 	{%r305}, [%r937], %r800;
	add.s32 	%r938, %r812, 7936;
	wmma.load.b.sync.aligned.col.m8n8k32.shared.s4 	{%r353}, [%r938], %r800;
	add.s32 	%r939, %r812, 8064;
	wmma.load.b.sync.aligned.col.m8n8k32.shared.s4 	{%r401}, [%r939], %r800;
	mov.b32 	%r67, 0;
	// begin inline asm
	mma.sync.aligned.m8n8k32.row.col.s32.u4.s4.s32 {%r20,%r21}, {%r22}, {%r23}, {%r67,%r67};

	// end inline asm
	// begin inline asm
	mma.sync.aligned.m8n8k32.row.col.s32.u4.s4.s32 {%r26,%r27}, {%r22}, {%r29}, {%r67,%r67};

	// end inline asm
	// begin inline asm
	mma.sync.aligned.m8n8k32.row.col.s32.u4.s4.s32 {%r32,%r33}, {%r22}, {%r35}, {%r67,%r67};

	// end inline asm
	// begin inline asm
	mma.sync.aligned.m8n8k32.row.col.s32.u4.s4.s32 {%r38,%r39}, {%r22}, {%r41}, {%r67,%r67};

	// end inline asm
	// begin inline asm
	mma.sync.aligned.m8n8k32.row.col.s32.u4.s4.s32 {%r44,%r45}, {%r22}, {%r47}, {%r67,%r67};

	// end inline asm
	// begin inline asm
	mma.sync.aligned.m8n8k32.row.col.s32.u4.s4.s32 {%r50,%r51}, {%r22}, {%r53}, {%r67,%r67};

	// end inline asm
	// begin inline asm
	mma.sync.aligned.m8n8k32.row.col.s32.u4.s4.s32 {%r56,%r57}, {%r22}, {%r59}, {%r67,%r67};

	// end inline asm
	// begin inline asm
	mma.sync.aligned.m8n8k32.row.col.s32.u4.s4.s32 {%r62,%r63}, {%r22}, {%r65}, {%r67,%r67};

	// end inline asm
	// begin inline asm
	mma.sync.aligned.m8n8k32.row.col.s32.u4.s4.s32 {%r68,%r69}, {%r70}, {%r71}, {%r20,%r21};

	// end inline asm
	// begin inline asm
	mma.sync.aligned.m8n8k32.row.col.s32.u4.s4.s32 {%r74,%r75}, {%r70}, {%r77}, {%r26,%r27};

	// end inline asm
	// begin inline asm
	mma.sync.aligned.m8n8k32.row.col.s32.u4.s4.s32 {%r80,%r81}, {%r70}, {%r83}, {%r32,%r33};

	// end inline asm
	// begin inline asm
	mma.sync.aligned.m8n8k32.row.col.s32.u4.s4.s32 {%r86,%r87}, {%r70}, {%r89}, {%r38,%r39};

	// end inline asm
	// begin inline asm
	mma.sync.aligned.m8n8k32.row.col.s32.u4.s4.s32 {%r92,%r93}, {%r70}, {%r95}, {%r44,%r45};

	// end inline asm
	// begin inline asm
	mma.sync.aligned.m8n8k32.row.col.s32.u4.s4.s32 {%r98,%r99}, {%r70}, {%r101}, {%r50,%r51};

	// end inline asm
	// begin inline asm
	mma.sync.aligned.m8n8k32.row.col.s32.u4.s4.s32 {%r104,%r105}, {%r70}, {%r107}, {%r56,%r57};

	// end inline asm
	// begin inline asm
	mma.sync.aligned.m8n8k32.row.col.s32.u4.s4.s32 {%r110,%r111}, {%r70}, {%r113}, {%r62,%r63};

	// end inline asm
	// begin inline asm
	mma.sync.aligned.m8n8k32.row.col.s32.u4.s4.s32 {%r116,%r117}, {%r118}, {%r119}, {%r68,%r69};

	// end inline asm
	// begin inline asm
	mma.sync.aligned.m8n8k32.row.col.s32.u4.s4.s32 {%r122,%r123}, {%r118}, {%r125}, {%r74,%r75};

	// end inline asm
	// begin inline asm
	mma.sync.aligned.m8n8k32.row.col.s32.u4.s4.s32 {%r128,%r129}, {%r118}, {%r131}, {%r80,%r81};

	// end inline asm
	// begin inline asm
	mma.sync.aligned.m8n8k32.row.col.s32.u4.s4.s32 {%r134,%r135}, {%r118}, {%r137}, {%r86,%r87};

	// end inline asm
	// begin inline asm
	mma.sync.aligned.m8n8k32.row.col.s32.u4.s4.s32 {%r140,%r141}, {%r118}, {%r143}, {%r92,%r93};

	// end inline asm
	// begin inline asm
	mma.sync.aligned.m8n8k32.row.col.s32.u4.s4.s32 {%r146,%r147}, {%r118}, {%r149}, {%r98,%r99};

	// end inline asm
	// begin inline asm
	mma.sync.aligned.m8n8k32.row.col.s32.u4.s4.s32 {%r152,%r153}, {%r118}, {%r155}, {%r104,%r105};

	// end inline asm
	// begin inline asm
	mma.sync.aligned.m8n8k32.row.col.s32.u4.s4.s32 {%r158,%r159}, {%r118}, {%r161}, {%r110,%r111};

	// end inline asm
	// begin inline asm
	mma.sync.aligned.m8n8k32.row.col.s32.u4.s4.s32 {%r164,%r165}, {%r166}, {%r167}, {%r116,%r117};

	// end inline asm
	// begin inline asm
	mma.sync.aligned.m8n8k32.row.col.s32.u4.s4.s32 {%r170,%r171}, {%r166}, {%r173}, {%r122,%r123};

	// end inline asm
	// begin inline asm
	mma.sync.aligned.m8n8k32.row.col.s32.u4.s4.s32 {%r176,%r177}, {%r166}, {%r179}, {%r128,%r129};

	// end inline asm
	// begin inline asm
	mma.sync.aligned.m8n8k32.row.col.s32.u4.s4.s32 {%r182,%r183}, {%r166}, {%r185}, {%r134,%r135};

	// end inline asm
	// begin inline asm
	mma.sync.aligned.m8n8k32.row.col.s32.u4.s4.s32 {%r188,%r189}, {%r166}, {%r191}, {%r140,%r141};

	// end inline asm
	// begin inline asm
	mma.sync.aligned.m8n8k32.row.col.s32.u4.s4.s32 {%r194,%r195}, {%r166}, {%r197}, {%r146,%r147};

	// end inline asm
	// begin inline asm
	mma.sync.aligned.m8n8k32.row.col.s32.u4.s4.s32 {%r200,%r201}, {%r166}, {%r203}, {%r152,%r153};

	// end inline asm
	// begin inline asm
	mma.sync.aligned.m8n8k32.row.col.s32.u4.s4.s32 {%r206,%r207}, {%r166}, {%r209}, {%r158,%r159};

	// end inline asm
	// begin inline asm
	mma.sync.aligned.m8n8k32.row.col.s32.u4.s4.s32 {%r212,%r213}, {%r214}, {%r215}, {%r164,%r165};

	// end inline asm
	// begin inline asm
	mma.sync.aligned.m8n8k32.row.col.s32.u4.s4.s32 {%r218,%r219}, {%r214}, {%r221}, {%r170,%r171};

	// end inline asm
	// begin inline asm
	mma.sync.aligned.m8n8k32.row.col.s32.u4.s4.s32 {%r224,%r225}, {%r214}, {%r227}, {%r176,%r177};

	// end inline asm
	// begin inline asm
	mma.sync.aligned.m8n8k32.row.col.s32.u4.s4.s32 {%r230,%r231}, {%r214}, {%r233}, {%r182,%r183};

	// end inline asm
	// begin inline asm
	mma.sync.aligned.m8n8k32.row.col.s32.u4.s4.s32 {%r236,%r237}, {%r214}, {%r239}, {%r188,%r189};

	// end inline asm
	// begin inline asm
	mma.sync.aligned.m8n8k32.row.col.s32.u4.s4.s32 {%r242,%r243}, {%r214}, {%r245}, {%r194,%r195};

	// end inline asm
	// begin inline asm
	mma.sync.aligned.m8n8k32.row.col.s32.u4.s4.s32 {%r248,%r249}, {%r214}, {%r251}, {%r200,%r201};

	// end inline asm
	// begin inline asm
	mma.sync.aligned.m8n8k32.row.col.s32.u4.s4.s32 {%r254,%r255}, {%r214}, {%r257}, {%r206,%r207};

	// end inline asm
	// begin inline asm
	mma.sync.aligned.m8n8k32.row.col.s32.u4.s4.s32 {%r260,%r261}, {%r262}, {%r263}, {%r212,%r213};

	// end inline asm
	// begin inline asm
	mma.sync.aligned.m8n8k32.row.col.s32.u4.s4.s32 {%r266,%r267}, {%r262}, {%r269}, {%r218,%r219};

	// end inline asm
	// begin inline asm
	mma.sync.aligned.m8n8k32.row.col.s32.u4.s4.s32 {%r272,%r273}, {%r262}, {%r275}, {%r224,%r225};

	// end inline asm
	// begin inline asm
	mma.sync.aligned.m8n8k32.row.col.s32.u4.s4.s32 {%r278,%r279}, {%r262}, {%r281}, {%r230,%r231};

	// end inline asm
	// begin inline asm
	mma.sync.aligned.m8n8k32.row.col.s32.u4.s4.s32 {%r284,%r285}, {%r262}, {%r287}, {%r236,%r237};

	// end inline asm
	// begin inline asm
	mma.sync.aligned.m8n8k32.row.col.s32.u4.s4.s32 {%r290,%r291}, {%r262}, {%r293}, {%r242,%r243};

	// end inline asm
	// begin inline asm
	mma.sync.aligned.m8n8k32.row.col.s32.u4.s4.s32 {%r296,%r297}, {%r262}, {%r299}, {%r248,%r249};

	// end inline asm
	// begin inline asm
	mma.sync.aligned.m8n8k32.row.col.s32.u4.s4.s32 {%r302,%r303}, {%r262}, {%r305}, {%r254,%r255};

	// end inline asm
	// begin inline asm
	mma.sync.aligned.m8n8k32.row.col.s32.u4.s4.s32 {%r308,%r309}, {%r310}, {%r311}, {%r260,%r261};

	// end inline asm
	// begin inline asm
	mma.sync.aligned.m8n8k32.row.col.s32.u4.s4.s32 {%r314,%r315}, {%r310}, {%r317}, {%r266,%r267};

	// end inline asm
	// begin inline asm
	mma.sync.aligned.m8n8k32.row.col.s32.u4.s4.s32 {%r320,%r321}, {%r310}, {%r323}, {%r272,%r273};

	// end inline asm
	// begin inline asm
	mma.sync.aligned.m8n8k32.row.col.s32.u4.s4.s32 {%r326,%r327}, {%r310}, {%r329}, {%r278,%r279};

	// end inline asm
	// begin inline asm
	mma.sync.aligned.m8n8k32.row.col.s32.u4.s4.s32 {%r332,%r333}, {%r310}, {%r335}, {%r284,%r285};

	// end inline asm
	// begin inline asm
	mma.sync.aligned.m8n8k32.row.col.s32.u4.s4.s32 {%r338,%r339}, {%r310}, {%r341}, {%r290,%r291};

	// end inline asm
	// begin inline asm
	mma.sync.aligned.m8n8k32.row.col.s32.u4.s4.s32 {%r344,%r345}, {%r310}, {%r347}, {%r296,%r297};

	// end inline asm
	// begin inline asm
	mma.sync.aligned.m8n8k32.row.col.s32.u4.s4.s32 {%r350,%r351}, {%r310}, {%r353}, {%r302,%r303};

	// end inline asm
	// begin inline asm
	mma.sync.aligned.m8n8k32.row.col.s32.u4.s4.s32 {%r356,%r357}, {%r358}, {%r359}, {%r308,%r309};

	// end inline asm
	// begin inline asm
	mma.sync.aligned.m8n8k32.row.col.s32.u4.s4.s32 {%r362,%r363}, {%r358}, {%r365}, {%r314,%r315};

	// end inline asm
	// begin inline asm
	mma.sync.aligned.m8n8k32.row.col.s32.u4.s4.s32 {%r368,%r369}, {%r358}, {%r371}, {%r320,%r321};

	// end inline asm
	// begin inline asm
	mma.sync.aligned.m8n8k32.row.col.s32.u4.s4.s32 {%r374,%r375}, {%r358}, {%r377}, {%r326,%r327};

	// end inline asm
	// begin inline asm
	mma.sync.aligned.m8n8k32.row.col.s32.u4.s4.s32 {%r380,%r381}, {%r358}, {%r383}, {%r332,%r333};

	// end inline asm
	// begin inline asm
	mma.sync.aligned.m8n8k32.row.col.s32.u4.s4.s32 {%r386,%r387}, {%r358}, {%r389}, {%r338,%r339};

	// end inline asm
	// begin inline asm
	mma.sync.aligned.m8n8k32.row.col.s32.u4.s4.s32 {%r392,%r393}, {%r358}, {%r395}, {%r344,%r345};

	// end inline asm
	// begin inline asm
	mma.sync.aligned.m8n8k32.row.col.s32.u4.s4.s32 {%r398,%r399}, {%r358}, {%r401}, {%r350,%r351};

	// end inline asm
	ld.global.nc.u32 	%r940, [%rd409+128];
	st.shared.u32 	[%r792], %r940;
	ld.global.nc.u32 	%r941, [%rd409+144];
	st.shared.u32 	[%r792+128], %r941;
	ld.global.nc.u32 	%r942, [%rd409+160];
	st.shared.u32 	[%r792+256], %r942;
	ld.global.nc.u32 	%r943, [%rd409+176];
	st.shared.u32 	[%r792+384], %r943;
	ld.global.nc.u32 	%r944, [%rd409+192];
	st.shared.u32 	[%r792+512], %r944;
	ld.global.nc.u32 	%r945, [%rd409+208];
	st.shared.u32 	[%r792+640], %r945;
	ld.global.nc.u32 	%r946, [%rd409+224];
	st.shared.u32 	[%r792+768], %r946;
	ld.global.nc.u32 	%r947, [%rd409+240];
	st.shared.u32 	[%r792+896], %r947;
	bar.sync 	0;
	wmma.load.a.sync.aligned.row.m8n8k32.shared.u4 	{%r406}, [%r791], %r800;
	wmma.load.a.sync.aligned.row.m8n8k32.shared.u4 	{%r454}, [%r801], %r800;
	wmma.load.a.sync.aligned.row.m8n8k32.shared.u4 	{%r502}, [%r802], %r800;
	wmma.load.a.sync.aligned.row.m8n8k32.shared.u4 	{%r550}, [%r803], %r800;
	wmma.load.a.sync.aligned.row.m8n8k32.shared.u4 	{%r598}, [%r804], %r800;
	wmma.load.a.sync.aligned.row.m8n8k32.shared.u4 	{%r646}, [%r805], %r800;
	wmma.load.a.sync.aligned.row.m8n8k32.shared.u4 	{%r694}, [%r806], %r800;
	wmma.load.a.sync.aligned.row.m8n8k32.shared.u4 	{%r742}, [%r807], %r800;
	ld.global.nc.u32 	%r948, [%rd18+1024];
	st.shared.u32 	[%r813], %r948;
	ld.global.nc.u32 	%r949, [%rd18+1152];
	st.shared.u32 	[%r813+128], %r949;
	ld.global.nc.u32 	%r950, [%rd18+1280];
	st.shared.u32 	[%r813+256], %r950;
	ld.global.nc.u32 	%r951, [%rd18+1408];
	st.shared.u32 	[%r813+384], %r951;
	ld.global.nc.u32 	%r952, [%rd18+1536];
	st.shared.u32 	[%r813+512], %r952;
	ld.global.nc.u32 	%r953, [%rd18+1664];
	st.shared.u32 	[%r813+640], %r953;
	ld.global.nc.u32 	%r954, [%rd18+1792];
	st.shared.u32 	[%r813+768], %r954;
	ld.global.nc.u32 	%r955, [%rd18+1920];
	st.shared.u32 	[%r813+896], %r955;
	ld.global.nc.u32 	%r956, [%rd18+3072];
	st.shared.u32 	[%r813+1024], %r956;
	ld.global.nc.u32 	%r957, [%rd18+3200];
	st.shared.u32 	[%r813+1152], %r957;
	ld.global.nc.u32 	%r958, [%rd18+3328];
	st.shared.u32 	[%r813+1280], %r958;
	ld.global.nc.u32 	%r959, [%rd18+3456];
	st.shared.u32 	[%r813+1408], %r959;
	ld.global.nc.u32 	%r960, [%rd18+3584];
	st.shared.u32 	[%r813+1536], %r960;
	ld.global.nc.u32 	%r961, [%rd18+3712];
	st.shared.u32 	[%r813+1664], %r961;
	ld.global.nc.u32 	%r962, [%rd18+3840];
	st.shared.u32 	[%r813+1792], %r962;
	ld.global.nc.u32 	%r963, [%rd18+3968];
	st.shared.u32 	[%r813+1920], %r963;
	ld.global.nc.u32 	%r964, [%rd18+5120];
	st.shared.u32 	[%r813+2048], %r964;
	ld.global.nc.u32 	%r965, [%rd18+5248];
	st.shared.u32 	[%r813+2176], %r965;
	ld.global.nc.u32 	%r966, [%rd18+5376];
	st.shared.u32 	[%r813+2304], %r966;
	ld.global.nc.u32 	%r967, [%rd18+5504];
	st.shared.u32 	[%r813+2432], %r967;
	ld.global.nc.u32 	%r968, [%rd18+5632];
	st.shared.u32 	[%r813+2560], %r968;
	ld.global.nc.u32 	%r969, [%rd18+5760];
	st.shared.u32 	[%r813+2688], %r969;
	ld.global.nc.u32 	%r970, [%rd18+5888];
	st.shared.u32 	[%r813+2816], %r970;
	ld.global.nc.u32 	%r971, [%rd18+6016];
	st.shared.u32 	[%r813+2944], %r971;
	ld.global.nc.u32 	%r972, [%rd18+7168];
	st.shared.u32 	[%r813+3072], %r972;
	ld.global.nc.u32 	%r973, [%rd18+7296];
	st.shared.u32 	[%r813+3200], %r973;
	ld.global.nc.u32 	%r974, [%rd18+7424];
	st.shared.u32 	[%r813+3328], %r974;
	ld.global.nc.u32 	%r975, [%rd18+7552];
	st.shared.u32 	[%r813+3456], %r975;
	ld.global.nc.u32 	%r976, [%rd18+7680];
	st.shared.u32 	[%r813+3584], %r976;
	ld.global.nc.u32 	%r977, [%rd18+7808];
	st.shared.u32 	[%r813+3712], %r977;
	ld.global.nc.u32 	%r978, [%rd18+7936];
	st.shared.u32 	[%r813+3840], %r978;
	ld.global.nc.u32 	%r979, [%rd18+8064];
	st.shared.u32 	[%r813+3968], %r979;
	ld.global.nc.u32 	%r980, [%rd18+9216];
	st.shared.u32 	[%r813+4096], %r980;
	ld.global.nc.u32 	%r981, [%rd18+9344];
	st.shared.u32 	[%r813+4224], %r981;
	ld.global.nc.u32 	%r982, [%rd18+9472];
	st.shared.u32 	[%r813+4352], %r982;
	ld.global.nc.u32 	%r983, [%rd18+9600];
	st.shared.u32 	[%r813+4480], %r983;
	ld.global.nc.u32 	%r984, [%rd18+9728];
	st.shared.u32 	[%r813+4608], %r984;
	ld.global.nc.u32 	%r985, [%rd18+9856];
	st.shared.u32 	[%r813+4736], %r985;
	ld.global.nc.u32 	%r986, [%rd18+9984];
	st.shared.u32 	[%r813+4864], %r986;
	ld.global.nc.u32 	%r987, [%rd18+10112];
	st.shared.u32 	[%r813+4992], %r987;
	ld.global.nc.u32 	%r988, [%rd18+11264];
	st.shared.u32 	[%r813+5120], %r988;
	ld.global.nc.u32 	%r989, [%rd18+11392];
	st.shared.u32 	[%r813+5248], %r989;
	ld.global.nc.u32 	%r990, [%rd18+11520];
	st.shared.u32 	[%r813+5376], %r990;
	ld.global.nc.u32 	%r991, [%rd18+11648];
	st.shared.u32 	[%r813+5504], %r991;
	ld.global.nc.u32 	%r992, [%rd18+11776];
	st.shared.u32 	[%r813+5632], %r992;
	ld.global.nc.u32 	%r993, [%rd18+11904];
	st.shared.u32 	[%r813+5760], %r993;
	ld.global.nc.u32 	%r994, [%rd18+12032];
	st.shared.u32 	[%r813+5888], %r994;
	ld.global.nc.u32 	%r995, [%rd18+12160];
	st.shared.u32 	[%r813+6016], %r995;
	ld.global.nc.u32 	%r996, [%rd18+13312];
	st.shared.u32 	[%r813+6144], %r996;
	ld.global.nc.u32 	%r997, [%rd18+13440];
	st.shared.u32 	[%r813+6272], %r997;
	ld.global.nc.u32 	%r998, [%rd18+13568];
	st.shared.u32 	[%r813+6400], %r998;
	ld.global.nc.u32 	%r999, [%rd18+13696];
	st.shared.u32 	[%r813+6528], %r999;
	ld.global.nc.u32 	%r1000, [%rd18+13824];
	st.shared.u32 	[%r813+6656], %r1000;
	ld.global.nc.u32 	%r1001, [%rd18+13952];
	st.shared.u32 	[%r813+6784], %r1001;
	ld.global.nc.u32 	%r1002, [%rd18+14080];
	st.shared.u32 	[%r813+6912], %r1002;
	ld.global.nc.u32 	%r1003, [%rd18+14208];
	st.shared.u32 	[%r813+7040], %r1003;
	ld.global.nc.u32 	%r1004, [%rd18+15360];
	st.shared.u32 	[%r813+7168], %r1004;
	ld.global.nc.u32 	%r1005, [%rd18+15488];
	st.shared.u32 	[%r813+7296], %r1005;
	ld.global.nc.u32 	%r1006, [%rd18+15616];
	st.shared.u32 	[%r813+7424], %r1006;
	ld.global.nc.u32 	%r1007, [%rd18+15744];
	st.shared.u32 	[%r813+7552], %r1007;
	ld.global.nc.u32 	%r1008, [%rd18+15872];
	st.shared.u32 	[%r813+7680], %r1008;
	ld.global.nc.u32 	%r1009, [%rd18+16000];
	st.shared.u32 	[%r813+7808], %r1009;
	ld.global.nc.u32 	%r1010, [%rd18+16128];
	st.shared.u32 	[%r813+7936], %r1010;
	ld.global.nc.u32 	%r1011, [%rd18+16256];
	st.shared.u32 	[%r813+8064], %r1011;
	bar.sync 	0;
	wmma.load.b.sync.aligned.col.m8n8k32.shared.s4 	{%r407}, [%r812], %r800;
	wmma.load.b.sync.aligned.col.m8n8k32.shared.s4 	{%r455}, [%r877], %r800;
	wmma.load.b.sync.aligned.col.m8n8k32.shared.s4 	{%r503}, [%r878], %r800;
	wmma.load.b.sync.aligned.col.m8n8k32.shared.s4 	{%r551}, [%r879], %r800;
	wmma.load.b.sync.aligned.col.m8n8k32.shared.s4 	{%r599}, [%r880], %r800;
	wmma.load.b.sync.aligned.col.m8n8k32.shared.s4 	{%r647}, [%r881], %r800;
	wmma.load.b.sync.aligned.col.m8n8k32.shared.s4 	{%r695}, [%r882], %r800;
	wmma.load.b.sync.aligned.col.m8n8k32.shared.s4 	{%r743}, [%r883], %r800;
	wmma.load.b.sync.aligned.col.m8n8k32.shared.s4 	{%r413}, [%r884], %r800;
	wmma.load.b.sync.aligned.col.m8n8k32.shared.s4 	{%r461}, [%r885], %r800;
	wmma.load.b.sync.aligned.col.m8n8k32.shared.s4 	{%r509}, [%r886], %r800;
	wmma.load.b.sync.aligned.col.m8n8k32.shared.s4 	{%r557}, [%r887], %r800;
	wmma.load.b.sync.aligned.col.m8n8k32.shared.s4 	{%r605}, [%r888], %r800;
	wmma.load.b.sync.aligned.col.m8n8k32.shared.s4 	{%r653}, [%r889], %r800;
	wmma.load.b.sync.aligned.col.m8n8k32.shared.s4 	{%r701}, [%r890], %r800;
	wmma.load.b.sync.aligned.col.m8n8k32.shared.s4 	{%r749}, [%r891], %r800;
	wmma.load.b.sync.aligned.col.m8n8k32.shared.s4 	{%r419}, [%r892], %r800;
	wmma.load.b.sync.aligned.col.m8n8k32.shared.s4 	{%r467}, [%r893], %r800;
	wmma.load.b.sync.aligned.col.m8n8k32.shared.s4 	{%r515}, [%r894], %r800;
	wmma.load.b.sync.aligned.col.m8n8k32.shared.s4 	{%r563}, [%r895], %r800;
	wmma.load.b.sync.aligned.col.m8n8k32.shared.s4 	{%r611}, [%r896], %r800;
	wmma.load.b.sync.aligned.col.m8n8k32.shared.s4 	{%r659}, [%r897], %r800;
	wmma.load.b.sync.aligned.col.m8n8k32.shared.s4 	{%r707}, [%r898], %r800;
	wmma.load.b.sync.aligned.col.m8n8k32.shared.s4 	{%r755}, [%r899], %r800;
	wmma.load.b.sync.aligned.col.m8n8k32.shared.s4 	{%r425}, [%r900], %r800;
	wmma.load.b.sync.aligned.col.m8n8k32.shared.s4 	{%r473}, [%r901], %r800;
	wmma.load.b.sync.aligned.col.m8n8k32.shared.s4 	{%r521}, [%r902], %r800;
	wmma.load.b.sync.aligned.col.m8n8k32.shared.s4 	{%r569}, [%r903], %r800;
	wmma.load.b.sync.aligned.col.m8n8k32.shared.s4 	{%r617}, [%r904], %r800;
	wmma.load.b.sync.aligned.col.m8n8k32.shared.s4 	{%r665}, [%r905], %r800;
	wmma.load.b.sync.aligned.col.m8n8k32.shared.s4 	{%r713}, [%r906], %r800;
	wmma.load.b.sync.aligned.col.m8n8k32.shared.s4 	{%r761}, [%r907], %r800;
	wmma.load.b.sync.aligned.col.m8n8k32.shared.s4 	{%r431}, [%r908], %r800;
	wmma.load.b.sync.aligned.col.m8n8k32.shared.s4 	{%r479}, [%r909], %r800;
	wmma.load.b.sync.aligned.col.m8n8k32.shared.s4 	{%r527}, [%r910], %r800;
	wmma.load.b.sync.aligned.col.m8n8k32.shared.s4 	{%r575}, [%r911], %r800;
	wmma.load.b.sync.aligned.col.m8n8k32.shared.s4 	{%r623}, [%r912], %r800;
	wmma.load.b.sync.aligned.col.m8n8k32.shared.s4 	{%r671}, [%r913], %r800;
	wmma.load.b.sync.aligned.col.m8n8k32.shared.s4 	{%r719}, [%r914], %r800;
	wmma.load.b.sync.aligned.col.m8n8k32.shared.s4 	{%r767}, [%r915], %r800;
	wmma.load.b.sync.aligned.col.m8n8k32.shared.s4 	{%r437}, [%r916], %r800;
	wmma.load.b.sync.aligned.col.m8n8k32.shared.s4 	{%r485}, [%r917], %r800;
	wmma.load.b.sync.aligned.col.m8n8k32.shared.s4 	{%r533}, [%r918], %r800;
	wmma.load.b.sync.aligned.col.m8n8k32.shared.s4 	{%r581}, [%r919], %r800;
	wmma.load.b.sync.aligned.col.m8n8k32.shared.s4 	{%r629}, [%r920], %r800;
	wmma.load.b.sync.aligned.col.m8n8k32.shared.s4 	{%r677}, [%r921], %r800;
	wmma.load.b.sync.aligned.col.m8n8k32.shared.s4 	{%r725}, [%r922], %r800;
	wmma.load.b.sync.aligned.col.m8n8k32.shared.s4 	{%r773}, [%r923], %r800;
	wmma.load.b.sync.aligned.col.m8n8k32.shared.s4 	{%r443}, [%r924], %r800;
	wmma.load.b.sync.aligned.col.m8n8k32.shared.s4 	{%r491}, [%r925], %r800;
	wmma.load.b.sync.aligned.col.m8n8k32.shared.s4 	{%r539}, [%r926], %r800;
	wmma.load.b.sync.aligned.col.m8n8k32.shared.s4 	{%r587}, [%r927], %r800;
	wmma.load.b.sync.aligned.col.m8n8k32.shared.s4 	{%r635}, [%r928], %r800;
	wmma.load.b.sync.aligned.col.m8n8k32.shared.s4 	{%r683}, [%r929], %r800;
	wmma.load.b.sync.aligned.col.m8n8k32.shared.s4 	{%r731}, [%r930], %r800;
	wmma.load.b.sync.aligned.col.m8n8k32.shared.s4 	{%r779}, [%r931], %r800;
	wmma.load.b.sync.aligned.col.m8n8k32.shared.s4 	{%r449}, [%r932], %r800;
	wmma.load.b.sync.aligned.col.m8n8k32.shared.s4 	{%r497}, [%r933], %r800;
	wmma.load.b.sync.aligned.col.m8n8k32.shared.s4 	{%r545}, [%r934], %r800;
	wmma.load.b.sync.aligned.col.m8n8k32.shared.s4 	{%r593}, [%r935], %r800;
	wmma.load.b.sync.aligned.col.m8n8k32.shared.s4 	{%r641}, [%r936], %r800;
	wmma.load.b.sync.aligned.col.m8n8k32.shared.s4 	{%r689}, [%r937], %r800;
	wmma.load.b.sync.aligned.col.m8n8k32.shared.s4 	{%r737}, [%r938], %r800;
	wmma.load.b.sync.aligned.col.m8n8k32.shared.s4 	{%r785}, [%r939], %r800;
	// begin inline asm
	mma.sync.aligned.m8n8k32.row.col.s32.u4.s4.s32 {%r404,%r405}, {%r406}, {%r407}, {%r356,%r357};

	// end inline asm
	// begin inline asm
	mma.sync.aligned.m8n8k32.row.col.s32.u4.s4.s32 {%r410,%r411}, {%r406}, {%r413}, {%r362,%r363};

	// end inline asm
	// begin inline asm
	mma.sync.aligned.m8n8k32.row.col.s32.u4.s4.s32 {%r416,%r417}, {%r406}, {%r419}, {%r368,%r369};

	// end inline asm
	// begin inline asm
	mma.sync.aligned.m8n8k32.row.col.s32.u4.s4.s32 {%r422,%r423}, {%r406}, {%r425}, {%r374,%r375};

	// end inline asm
	// begin inline asm
	mma.sync.aligned.m8n8k32.row.col.s32.u4.s4.s32 {%r428,%r429}, {%r406}, {%r431}, {%r380,%r381};

	// end inline asm
	// begin inline asm
	mma.sync.aligned.m8n8k32.row.col.s32.u4.s4.s32 {%r434,%r435}, {%r406}, {%r437}, {%r386,%r387};

	// end inline asm
	// begin inline asm
	mma.sync.aligned.m8n8k32.row.col.s32.u4.s4.s32 {%r440,%r441}, {%r406}, {%r443}, {%r392,%r393};

	// end inline asm
	// begin inline asm
	mma.sync.aligned.m8n8k32.row.col.s32.u4.s4.s32 {%r446,%r447}, {%r406}, {%r449}, {%r398,%r399};

	// end inline asm
	// begin inline asm
	mma.sync.aligned.m8n8k32.row.col.s32.u4.s4.s32 {%r452,%r453}, {%r454}, {%r455}, {%r404,%r405};

	// end inline asm
	// begin inline asm
	mma.sync.aligned.m8n8k32.row.col.s32.u4.s4.s32 {%r458,%r459}, {%r454}, {%r461}, {%r410,%r411};

	// end inline asm
	// begin inline asm
	mma.sync.aligned.m8n8k32.row.col.s32.u4.s4.s32 {%r464,%r465}, {%r454}, {%r467}, {%r416,%r417};

	// end inline asm
	// begin inline asm
	mma.sync.aligned.m8n8k32.row.col.s32.u4.s4.s32 {%r470,%r471}, {%r454}, {%r473}, {%r422,%r423};

	// end inline asm
	// begin inline asm
	mma.sync.aligned.m8n8k32.row.col.s32.u4.s4.s32 {%r476,%r477}, {%r454}, {%r479}, {%r428,%r429};

	// end inline asm
	// begin inline asm
	mma.sync.aligned.m8n8k32.row.col.s32.u4.s4.s32 {%r482,%r483}, {%r454}, {%r485}, {%r434,%r435};

	// end inline asm
	// begin inline asm
	mma.sync.aligned.m8n8k32.row.col.s32.u4.s4.s32 {%r488,%r489}, {%r454}, {%r491}, {%r440,%r441};

	// end inline asm
	// begin inline asm
	mma.sync.aligned.m8n8k32.row.col.s32.u4.s4.s32 {%r494,%r495}, {%r454}, {%r497}, {%r446,%r447};

	// end inline asm
	// begin inline asm
	mma.sync.aligned.m8n8k32.row.col.s32.u4.s4.s32 {%r500,%r501}, {%r502}, {%r503}, {%r452,%r453};

	// end inline asm
	// begin inline asm
	mma.sync.aligned.m8n8k32.row.col.s32.u4.s4.s32 {%r506,%r507}, {%r502}, {%r509}, {%r458,%r459};

	// end inline asm
	// begin inline asm
	mma.sync.aligned.m8n8k32.row.col.s32.u4.s4.s32 {%r512,%r513}, {%r502}, {%r515}, {%r464,%r465};

	// end inline asm
	// begin inline asm
	mma.sync.aligned.m8n8k32.row.col.s32.u4.s4.s32 {%r518,%r519}, {%r502}, {%r521}, {%r470,%r471};

	// end inline asm
	// begin inline asm
	mma.sync.aligned.m8n8k32.row.col.s32.u4.s4.s32 {%r524,%r525}, {%r502}, {%r527}, {%r476,%r477};

	// end inline asm
	// begin inline asm
	mma.sync.aligned.m8n8k32.row.col.s32.u4.s4.s32 {%r530,%r531}, {%r502}, {%r533}, {%r482,%r483};

	// end inline asm
	// begin inline asm
	mma.sync.aligned.m8n8k32.row.col.s32.u4.s4.s32 {%r536,%r537}, {%r502}, {%r539}, {%r488,%r489};

	// end inline asm
	// begin inline asm
	mma.sync.aligned.m8n8k32.row.col.s32.u4.s4.s32 {%r542,%r543}, {%r502}, {%r545}, {%r494,%r495};

	// end inline asm
	// begin inline asm
	mma.sync.aligned.m8n8k32.row.col.s32.u4.s4.s32 {%r548,%r549}, {%r550}, {%r551}, {%r500,%r501};

	// end inline asm
	// begin inline asm
	mma.sync.aligned.m8n8k32.row.col.s32.u4.s4.s32 {%r554,%r555}, {%r550}, {%r557}, {%r506,%r507};

	// end inline asm
	// begin inline asm
	mma.sync.aligned.m8n8k32.row.col.s32.u4.s4.s32 {%r560,%r561}, {%r550}, {%r563}, {%r512,%r513};

	// end inline asm
	// begin inline asm
	mma.sync.aligned.m8n8k32.row.col.s32.u4.s4.s32 {%r566,%r567}, {%r550}, {%r569}, {%r518,%r519};

	// end inline asm
	// begin inline asm
	mma.sync.aligned.m8n8k32.row.col.s32.u4.s4.s32 {%r572,%r573}, {%r550}, {%r575}, {%r524,%r525};

	// end inline asm
	// begin inline asm
	mma.sync.aligned.m8n8k32.row.col.s32.u4.s4.s32 {%r578,%r579}, {%r550}, {%r581}, {%r530,%r531};

	// end inline asm
	// begin inline asm
	mma.sync.aligned.m8n8k32.row.col.s32.u4.s4.s32 {%r584,%r585}, {%r550}, {%r587}, {%r536,%r537};

	// end inline asm
	// begin inline asm
	mma.sync.aligned.m8n8k32.row.col.s32.u4.s4.s32 {%r590,%r591}, {%r550}, {%r593}, {%r542,%r543};

	// end inline asm
	// begin inline asm
	mma.sync.aligned.m8n8k32.row.col.s32.u4.s4.s32 {%r596,%r597}, {%r598}, {%r599}, {%r548,%r549};

	// end inline asm
	// begin inline asm
	mma.sync.aligned.m8n8k32.row.col.s32.u4.s4.s32 {%r602,%r603}, {%r598}, {%r605}, {%r554,%r555};

	// end inline asm
	// begin inline asm
	mma.sync.aligned.m8n8k32.row.col.s32.u4.s4.s32 {%r608,%r609}, {%r598}, {%r611}, {%r560,%r561};

	// end inline asm
	// begin inline asm
	mma.sync.aligned.m8n8k32.row.col.s32.u4.s4.s32 {%r614,%r615}, {%r598}, {%r617}, {%r566,%r567};

	// end inline asm
	// begin inline asm
	mma.sync.aligned.m8n8k32.row.col.s32.u4.s4.s32 {%r620,%r621}, {%r598}, {%r623}, {%r572,%r573};

	// end inline asm
	// begin inline asm
	mma.sync.aligned.m8n8k32.row.col.s32.u4.s4.s32 {%r626,%r627}, {%r598}, {%r629}, {%r578,%r579};

	// end inline asm
	// begin inline asm
	mma.sync.aligned.m8n8k32.row.col.s32.u4.s4.s32 {%r632,%r633}, {%r598}, {%r635}, {%r584,%r585};

	// end inline asm
	// begin inline asm
	mma.sync.aligned.m8n8k32.row.col.s32.u4.s4.s32 {%r638,%r639}, {%r598}, {%r641}, {%r590,%r591};

	// end inline asm
	// begin inline asm
	mma.sync.aligned.m8n8k32.row.col.s32.u4.s4.s32 {%r644,%r645}, {%r646}, {%r647}, {%r596,%r597};

	// end inline asm
	// begin inline asm
	mma.sync.aligned.m8n8k32.row.col.s32.u4.s4.s32 {%r650,%r651}, {%r646}, {%r653}, {%r602,%r603};

	// end inline asm
	// begin inline asm
	mma.sync.aligned.m8n8k32.row.col.s32.u4.s4.s32 {%r656,%r657}, {%r646}, {%r659}, {%r608,%r609};

	// end inline asm
	// begin inline asm
	mma.sync.aligned.m8n8k32.row.col.s32.u4.s4.s32 {%r662,%r663}, {%r646}, {%r665}, {%r614,%r615};

	// end inline asm
	// begin inline asm
	mma.sync.aligned.m8n8k32.row.col.s32.u4.s4.s32 {%r668,%r669}, {%r646}, {%r671}, {%r620,%r621};

	// end inline asm
	// begin inline asm
	mma.sync.aligned.m8n8k32.row.col.s32.u4.s4.s32 {%r674,%r675}, {%r646}, {%r677}, {%r626,%r627};

	// end inline asm
	// begin inline asm
	mma.sync.aligned.m8n8k32.row.col.s32.u4.s4.s32 {%r680,%r681}, {%r646}, {%r683}, {%r632,%r633};

	// end inline asm
	// begin inline asm
	mma.sync.aligned.m8n8k32.row.col.s32.u4.s4.s32 {%r686,%r687}, {%r646}, {%r689}, {%r638,%r639};

	// end inline asm
	// begin inline asm
	mma.sync.aligned.m8n8k32.row.col.s32.u4.s4.s32 {%r692,%r693}, {%r694}, {%r695}, {%r644,%r645};

	// end inline asm
	// begin inline asm
	mma.sync.aligned.m8n8k32.row.col.s32.u4.s4.s32 {%r698,%r699}, {%r694}, {%r701}, {%r650,%r651};

	// end inline asm
	// begin inline asm
	mma.sync.aligned.m8n8k32.row.col.s32.u4.s4.s32 {%r704,%r705}, {%r694}, {%r707}, {%r656,%r657};

	// end inline asm
	// begin inline asm
	mma.sync.aligned.m8n8k32.row.col.s32.u4.s4.s32 {%r710,%r711}, {%r694}, {%r713}, {%r662,%r663};

	// end inline asm
	// begin inline asm
	mma.sync.aligned.m8n8k32.row.col.s32.u4.s4.s32 {%r716,%r717}, {%r694}, {%r719}, {%r668,%r669};

	// end inline asm
	// begin inline asm
	mma.sync.aligned.m8n8k32.row.col.s32.u4.s4.s32 {%r722,%r723}, {%r694}, {%r725}, {%r674,%r675};

	// end inline asm
	// begin inline asm
	mma.sync.aligned.m8n8k32.row.col.s32.u4.s4.s32 {%r728,%r729}, {%r694}, {%r731}, {%r680,%r681};

	// end inline asm
	// begin inline asm
	mma.sync.aligned.m8n8k32.row.col.s32.u4.s4.s32 {%r734,%r735}, {%r694}, {%r737}, {%r686,%r687};

	// end inline asm
	// begin inline asm
	mma.sync.aligned.m8n8k32.row.col.s32.u4.s4.s32 {%r740,%r741}, {%r742}, {%r743}, {%r692,%r693};

	// end inline asm
	// begin inline asm
	mma.sync.aligned.m8n8k32.row.col.s32.u4.s4.s32 {%r746,%r747}, {%r742}, {%r749}, {%r698,%r699};

	// end inline asm
	// begin inline asm
	mma.sync.aligned.m8n8k32.row.col.s32.u4.s4.s32 {%r752,%r753}, {%r742}, {%r755}, {%r704,%r705};

	// end inline asm
	// begin inline asm
	mma.sync.aligned.m8n8k32.row.col.s32.u4.s4.s32 {%r758,%r759}, {%r742}, {%r761}, {%r710,%r711};

	// end inline asm
	// begin inline asm
	mma.sync.aligned.m8n8k32.row.col.s32.u4.s4.s32 {%r764,%r765}, {%r742}, {%r767}, {%r716,%r717};

	// end inline asm
	// begin inline asm
	mma.sync.aligned.m8n8k32.row.col.s32.u4.s4.s32 {%r770,%r771}, {%r742}, {%r773}, {%r722,%r723};

	// end inline asm
	// begin inline asm
	mma.sync.aligned.m8n8k32.row.col.s32.u4.s4.s32 {%r776,%r777}, {%r742}, {%r779}, {%r728,%r729};

	// end inline asm
	// begin inline asm
	mma.sync.aligned.m8n8k32.row.col.s32.u4.s4.s32 {%r782,%r783}, {%r742}, {%r785}, {%r734,%r735};

	// end inline asm
	bar.sync 	0;
	mov.b32 	%r1012, 8;
	wmma.store.d.sync.aligned.row.m8n8k32.shared.s32 	[%r812], {%r740, %r741}, %r1012;
	wmma.store.d.sync.aligned.row.m8n8k32.shared.s32 	[%r878], {%r746, %r747}, %r1012;
	wmma.store.d.sync.aligned.row.m8n8k32.shared.s32 	[%r880], {%r752, %r753}, %r1012;
	wmma.store.d.sync.aligned.row.m8n8k32.shared.s32 	[%r882], {%r758, %r759}, %r1012;
	wmma.store.d.sync.aligned.row.m8n8k32.shared.s32 	[%r884], {%r764, %r765}, %r1012;
	wmma.store.d.sync.aligned.row.m8n8k32.shared.s32 	[%r886], {%r770, %r771}, %r1012;
	wmma.store.d.sync.aligned.row.m8n8k32.shared.s32 	[%r888], {%r776, %r777}, %r1012;
	wmma.store.d.sync.aligned.row.m8n8k32.shared.s32 	[%r890], {%r782, %r783}, %r1012;
	bar.sync 	0;
	cvta.to.global.u64 	%rd19, %rd407;
	shl.b32 	%r1013, %r808, 6;
	mul.wide.u32 	%rd20, %r1013, 4;
	add.s64 	%rd21, %rd19, %rd20;
	ld.global.nc.u32 	%r1014, [%rd21+28];
	ld.global.nc.u32 	%r1015, [%rd21+24];
	ld.global.nc.u32 	%r1016, [%rd21+20];
	ld.global.nc.u32 	%r1017, [%rd21+16];
	ld.global.nc.u32 	%r1018, [%rd21+12];
	ld.global.nc.u32 	%r1019, [%rd21+8];
	ld.global.nc.u32 	%r1020, [%rd21+4];
	ld.global.nc.u32 	%r1021, [%rd21];
	and.b32  	%r1022, %r790, 4064;
	add.s32 	%r1023, %r812, %r1022;
	ld.shared.u32 	%r1024, [%r1023];
	add.s32 	%r1025, %r1021, %r1024;
	max.s32 	%r1026, %r1025, 0;
	cvt.u64.u32 	%rd22, %r1026;
	mad.lo.s64 	%rd23, %rd22, 19864223744, 1073741824;
	shr.u64 	%rd24, %rd23, 31;
	cvt.u32.u64 	%r1027, %rd24;
	min.s32 	%r1028, %r1027, 15;
	max.s32 	%r1029, %r1028, 0;
	shl.b32 	%r1030, %r1029, 28;
	ld.shared.u32 	%r1031, [%r1023+4];
	add.s32 	%r1032, %r1020, %r1031;
	max.s32 	%r1033, %r1032, 0;
	cvt.u64.u32 	%rd25, %r1033;
	mad.lo.s64 	%rd26, %rd25, 19864223744, 1073741824;
	shr.u64 	%rd27, %rd26, 31;
	cvt.u32.u64 	%r1034, %rd27;
	min.s32 	%r1035, %r1034, 15;
	max.s32 	%r1036, %r1035, 0;
	shl.b32 	%r1037, %r1036, 24;
	or.b32  	%r1038, %r1037, %r1030;
	ld.shared.u32 	%r1039, [%r1023+8];
	add.s32 	%r1040, %r1019, %r1039;
	max.s32 	%r1041, %r1040, 0;
	cvt.u64.u32 	%rd28, %r1041;
	mad.lo.s64 	%rd29, %rd28, 19864223744, 1073741824;
	shr.u64 	%rd30, %rd29, 31;
	cvt.u32.u64 	%r1042, %rd30;
	min.s32 	%r1043, %r1042, 15;
	max.s32 	%r1044, %r1043, 0;
	shl.b32 	%r1045, %r1044, 20;
	or.b32  	%r1046, %r1045, %r1038;
	ld.shared.u32 	%r1047, [%r1023+12];
	add.s32 	%r1048, %r1018, %r1047;
	max.s32 	%r1049, %r1048, 0;
	cvt.u64.u32 	%rd31, %r1049;
	mad.lo.s64 	%rd32, %rd31, 19864223744, 1073741824;
	shr.u64 	%rd33, %rd32, 31;
	cvt.u32.u64 	%r1050, %rd33;
	min.s32 	%r1051, %r1050, 15;
	max.s32 	%r1052, %r1051, 0;
	shl.b32 	%r1053, %r1052, 16;
	or.b32  	%r1054, %r1053, %r1046;
	ld.shared.u32 	%r1055, [%r1023+16];
	add.s32 	%r1056, %r1017, %r1055;
	max.s32 	%r1057, %r1056, 0;
	cvt.u64.u32 	%rd34, %r1057;
	mad.lo.s64 	%rd35, %rd34, 19864223744, 1073741824;
	shr.u64 	%rd36, %rd35, 31;
	cvt.u32.u64 	%r1058, %rd36;
	min.s32 	%r1059, %r1058, 15;
	max.s32 	%r1060, %r1059, 0;
	shl.b32 	%r1061, %r1060, 12;
	or.b32  	%r1062, %r1061, %r1054;
	ld.shared.u32 	%r1063, [%r1023+20];
	add.s32 	%r1064, %r1016, %r1063;
	max.s32 	%r1065, %r1064, 0;
	cvt.u64.u32 	%rd37, %r1065;
	mad.lo.s64 	%rd38, %rd37, 19864223744, 1073741824;
	shr.u64 	%rd39, %rd38, 31;
	cvt.u32.u64 	%r1066, %rd39;
	min.s32 	%r1067, %r1066, 15;
	max.s32 	%r1068, %r1067, 0;
	shl.b32 	%r1069, %r1068, 8;
	or.b32  	%r1070, %r1069, %r1062;
	ld.shared.u32 	%r1071, [%r1023+24];
	add.s32 	%r1072, %r1015, %r1071;
	max.s32 	%r1073, %r1072, 0;
	cvt.u64.u32 	%rd40, %r1073;
	mad.lo.s64 	%rd41, %rd40, 19864223744, 1073741824;
	shr.u64 	%rd42, %rd41, 31;
	cvt.u32.u64 	%r1074, %rd42;
	min.s32 	%r1075, %r1074, 15;
	max.s32 	%r1076, %r1075, 0;
	shl.b32 	%r1077, %r1076, 4;
	or.b32  	%r1078, %r1077, %r1070;
	ld.shared.u32 	%r1079, [%r1023+28];
	add.s32 	%r1080, %r1014, %r1079;
	max.s32 	%r1081, %r1080, 0;
	cvt.u64.u32 	%rd43, %r1081;
	mad.lo.s64 	%rd44, %rd43, 19864223744, 1073741824;
	shr.u64 	%rd45, %rd44, 31;
	cvt.u32.u64 	%r1082, %rd45;
	min.s32 	%r1083, %r1082, 15;
	max.s32 	%r1084, %r1083, 0;
	or.b32  	%r1085, %r1078, %r1084;
	st.global.u32 	[%rd408+-256], %r1085;
	ld.shared.u32 	%r1086, [%r1023+128];
	add.s32 	%r1087, %r1021, %r1086;
	max.s32 	%r1088, %r1087, 0;
	cvt.u64.u32 	%rd46, %r1088;
	mad.lo.s64 	%rd47, %rd46, 19864223744, 1073741824;
	shr.u64 	%rd48, %rd47, 31;
	cvt.u32.u64 	%r1089, %rd48;
	min.s32 	%r1090, %r1089, 15;
	max.s32 	%r1091, %r1090, 0;
	shl.b32 	%r1092, %r1091, 28;
	ld.shared.u32 	%r1093, [%r1023+132];
	add.s32 	%r1094, %r1020, %r1093;
	max.s32 	%r1095, %r1094, 0;
	cvt.u64.u32 	%rd49, %r1095;
	mad.lo.s64 	%rd50, %rd49, 19864223744, 1073741824;
	shr.u64 	%rd51, %rd50, 31;
	cvt.u32.u64 	%r1096, %rd51;
	min.s32 	%r1097, %r1096, 15;
	max.s32 	%r1098, %r1097, 0;
	shl.b32 	%r1099, %r1098, 24;
	or.b32  	%r1100, %r1099, %r1092;
	ld.shared.u32 	%r1101, [%r1023+136];
	add.s32 	%r1102, %r1019, %r1101;
	max.s32 	%r1103, %r1102, 0;
	cvt.u64.u32 	%rd52, %r1103;
	mad.lo.s64 	%rd53, %rd52, 19864223744, 1073741824;
	shr.u64 	%rd54, %rd53, 31;
	cvt.u32.u64 	%r1104, %rd54;
	min.s32 	%r1105, %r1104, 15;
	max.s32 	%r1106, %r1105, 0;
	shl.b32 	%r1107, %r1106, 20;
	or.b32  	%r1108, %r1107, %r1100;
	ld.shared.u32 	%r1109, [%r1023+140];
	add.s32 	%r1110, %r1018, %r1109;
	max.s32 	%r1111, %r1110, 0;
	cvt.u64.u32 	%rd55, %r1111;
	mad.lo.s64 	%rd56, %rd55, 19864223744, 1073741824;
	shr.u64 	%rd57, %rd56, 31;
	cvt.u32.u64 	%r1112, %rd57;
	min.s32 	%r1113, %r1112, 15;
	max.s32 	%r1114, %r1113, 0;
	shl.b32 	%r1115, %r1114, 16;
	or.b32  	%r1116, %r1115, %r1108;
	ld.shared.u32 	%r1117, [%r1023+144];
	add.s32 	%r1118, %r1017, %r1117;
	max.s32 	%r1119, %r1118, 0;
	cvt.u64.u32 	%rd58, %r1119;
	mad.lo.s64 	%rd59, %rd58, 19864223744, 1073741824;
	shr.u64 	%rd60, %rd59, 31;
	cvt.u32.u64 	%r1120, %rd60;
	min.s32 	%r1121, %r1120, 15;
	max.s32 	%r1122, %r1121, 0;
	shl.b32 	%r1123, %r1122, 12;
	or.b32  	%r1124, %r1123, %r1116;
	ld.shared.u32 	%r1125, [%r1023+148];
	add.s32 	%r1126, %r1016, %r1125;
	max.s32 	%r1127, %r1126, 0;
	cvt.u64.u32 	%rd61, %r1127;
	mad.lo.s64 	%rd62, %rd61, 19864223744, 1073741824;
	shr.u64 	%rd63, %rd62, 31;
	cvt.u32.u64 	%r1128, %rd63;
	min.s32 	%r1129, %r1128, 15;
	max.s32 	%r1130, %r1129, 0;
	shl.b32 	%r1131, %r1130, 8;
	or.b32  	%r1132, %r1131, %r1124;
	ld.shared.u32 	%r1133, [%r1023+152];
	add.s32 	%r1134, %r1015, %r1133;
	max.s32 	%r1135, %r1134, 0;
	cvt.u64.u32 	%rd64, %r1135;
	mad.lo.s64 	%rd65, %rd64, 19864223744, 1073741824;
	shr.u64 	%rd66, %rd65, 31;
	cvt.u32.u64 	%r1136, %rd66;
	min.s32 	%r1137, %r1136, 15;
	max.s32 	%r1138, %r1137, 0;
	shl.b32 	%r1139, %r1138, 4;
	or.b32  	%r1140, %r1139, %r1132;
	ld.shared.u32 	%r1141, [%r1023+156];
	add.s32 	%r1142, %r1014, %r1141;
	max.s32 	%r1143, %r1142, 0;
	cvt.u64.u32 	%rd67, %r1143;
	mad.lo.s64 	%rd68, %rd67, 19864223744, 1073741824;
	shr.u64 	%rd69, %rd68, 31;
	cvt.u32.u64 	%r1144, %rd69;
	min.s32 	%r1145, %r1144, 15;
	max.s32 	%r1146, %r1145, 0;
	or.b32  	%r1147, %r1140, %r1146;
	st.global.u32 	[%rd408], %r1147;
	ld.global.nc.u32 	%r1148, [%rd21+60];
	ld.global.nc.u32 	%r1149, [%rd21+56];
	ld.global.nc.u32 	%r1150, [%rd21+52];
	ld.global.nc.u32 	%r1151, [%rd21+48];
	ld.global.nc.u32 	%r1152, [%rd21+44];
	ld.global.nc.u32 	%r1153, [%rd21+40];
	ld.global.nc.u32 	%r1154, [%rd21+36];
	ld.global.nc.u32 	%r1155, [%rd21+32];
	ld.shared.u32 	%r1156, [%r1023+256];
	add.s32 	%r1157, %r1155, %r1156;
	max.s32 	%r1158, %r1157, 0;
	cvt.u64.u32 	%rd70, %r1158;
	mad.lo.s64 	%rd71, %rd70, 19864223744, 1073741824;
	shr.u64 	%rd72, %rd71, 31;
	cvt.u32.u64 	%r1159, %rd72;
	min.s32 	%r1160, %r1159, 15;
	max.s32 	%r1161, %r1160, 0;
	shl.b32 	%r1162, %r1161, 28;
	ld.shared.u32 	%r1163, [%r1023+260];
	add.s32 	%r1164, %r1154, %r1163;
	max.s32 	%r1165, %r1164, 0;
	cvt.u64.u32 	%rd73, %r1165;
	mad.lo.s64 	%rd74, %rd73, 19864223744, 1073741824;
	shr.u64 	%rd75, %rd74, 31;
	cvt.u32.u64 	%r1166, %rd75;
	min.s32 	%r1167, %r1166, 15;
	max.s32 	%r1168, %r1167, 0;
	shl.b32 	%r1169, %r1168, 24;
	or.b32  	%r1170, %r1169, %r1162;
	ld.shared.u32 	%r1171, [%r1023+264];
	add.s32 	%r1172, %r1153, %r1171;
	max.s32 	%r1173, %r1172, 0;
	cvt.u64.u32 	%rd76, %r1173;
	mad.lo.s64 	%rd77, %rd76, 19864223744, 1073741824;
	shr.u64 	%rd78, %rd77, 31;
	cvt.u32.u64 	%r1174, %rd78;
	min.s32 	%r1175, %r1174, 15;
	max.s32 	%r1176, %r1175, 0;
	shl.b32 	%r1177, %r1176, 20;
	or.b32  	%r1178, %r1177, %r1170;
	ld.shared.u32 	%r1179, [%r1023+268];
	add.s32 	%r1180, %r1152, %r1179;
	max.s32 	%r1181, %r1180, 0;
	cvt.u64.u32 	%rd79, %r1181;
	mad.lo.s64 	%rd80, %rd79, 19864223744, 1073741824;
	shr.u64 	%rd81, %rd80, 31;
	cvt.u32.u64 	%r1182, %rd81;
	min.s32 	%r1183, %r1182, 15;
	max.s32 	%r1184, %r1183, 0;
	shl.b32 	%r1185, %r1184, 16;
	or.b32  	%r1186, %r1185, %r1178;
	ld.shared.u32 	%r1187, [%r1023+272];
	add.s32 	%r1188, %r1151, %r1187;
	max.s32 	%r1189, %r1188, 0;
	cvt.u64.u32 	%rd82, %r1189;
	mad.lo.s64 	%rd83, %rd82, 19864223744, 1073741824;
	shr.u64 	%rd84, %rd83, 31;
	cvt.u32.u64 	%r1190, %rd84;
	min.s32 	%r1191, %r1190, 15;
	max.s32 	%r1192, %r1191, 0;
	shl.b32 	%r1193, %r1192, 12;
	or.b32  	%r1194, %r1193, %r1186;
	ld.shared.u32 	%r1195, [%r1023+276];
	add.s32 	%r1196, %r1150, %r1195;
	max.s32 	%r1197, %r1196, 0;
	cvt.u64.u32 	%rd85, %r1197;
	mad.lo.s64 	%rd86, %rd85, 19864223744, 1073741824;
	shr.u64 	%rd87, %rd86, 31;
	cvt.u32.u64 	%r1198, %rd87;
	min.s32 	%r1199, %r1198, 15;
	max.s32 	%r1200, %r1199, 0;
	shl.b32 	%r1201, %r1200, 8;
	or.b32  	%r1202, %r1201, %r1194;
	ld.shared.u32 	%r1203, [%r1023+280];
	add.s32 	%r1204, %r1149, %r1203;
	max.s32 	%r1205, %r1204, 0;
	cvt.u64.u32 	%rd88, %r1205;
	mad.lo.s64 	%rd89, %rd88, 19864223744, 1073741824;
	shr.u64 	%rd90, %rd89, 31;
	cvt.u32.u64 	%r1206, %rd90;
	min.s32 	%r1207, %r1206, 15;
	max.s32 	%r1208, %r1207, 0;
	shl.b32 	%r1209, %r1208, 4;
	or.b32  	%r1210, %r1209, %r1202;
	ld.shared.u32 	%r1211, [%r1023+284];
	add.s32 	%r1212, %r1148, %r1211;
	max.s32 	%r1213, %r1212, 0;
	cvt.u64.u32 	%rd91, %r1213;
	mad.lo.s64 	%rd92, %rd91, 19864223744, 1073741824;
	shr.u64 	%rd93, %rd92, 31;
	cvt.u32.u64 	%r1214, %rd93;
	min.s32 	%r1215, %r1214, 15;
	max.s32 	%r1216, %r1215, 0;
	or.b32  	%r1217, %r1210, %r1216;
	st.global.u32 	[%rd408+-252], %r1217;
	ld.shared.u32 	%r1218, [%r1023+384];
	add.s32 	%r1219, %r1155, %r1218;
	max.s32 	%r1220, %r1219, 0;
	cvt.u64.u32 	%rd94, %r1220;
	mad.lo.s64 	%rd95, %rd94, 19864223744, 1073741824;
	shr.u64 	%rd96, %rd95, 31;
	cvt.u32.u64 	%r1221, %rd96;
	min.s32 	%r1222, %r1221, 15;
	max.s32 	%r1223, %r1222, 0;
	shl.b32 	%r1224, %r1223, 28;
	ld.shared.u32 	%r1225, [%r1023+388];
	add.s32 	%r1226, %r1154, %r1225;
	max.s32 	%r1227, %r1226, 0;
	cvt.u64.u32 	%rd97, %r1227;
	mad.lo.s64 	%rd98, %rd97, 19864223744, 1073741824;
	shr.u64 	%rd99, %rd98, 31;
	cvt.u32.u64 	%r1228, %rd99;
	min.s32 	%r1229, %r1228, 15;
	max.s32 	%r1230, %r1229, 0;
	shl.b32 	%r1231, %r1230, 24;
	or.b32  	%r1232, %r1231, %r1224;
	ld.shared.u32 	%r1233, [%r1023+392];
	add.s32 	%r1234, %r1153, %r1233;
	max.s32 	%r1235, %r1234, 0;
	cvt.u64.u32 	%rd100, %r1235;
	mad.lo.s64 	%rd101, %rd100, 19864223744, 1073741824;
	shr.u64 	%rd102, %rd101, 31;
	cvt.u32.u64 	%r1236, %rd102;
	min.s32 	%r1237, %r1236, 15;
	max.s32 	%r1238, %r1237, 0;
	shl.b32 	%r1239, %r1238, 20;
	or.b32  	%r1240, %r1239, %r1232;
	ld.shared.u32 	%r1241, [%r1023+396];
	add.s32 	%r1242, %r1152, %r1241;
	max.s32 	%r1243, %r1242, 0;
	cvt.u64.u32 	%rd103, %r1243;
	mad.lo.s64 	%rd104, %rd103, 19864223744, 1073741824;
	shr.u64 	%rd105, %rd104, 31;
	cvt.u32.u64 	%r1244, %rd105;
	min.s32 	%r1245, %r1244, 15;
	max.s32 	%r1246, %r1245, 0;
	shl.b32 	%r1247, %r1246, 16;
	or.b32  	%r1248, %r1247, %r1240;
	ld.shared.u32 	%r1249, [%r1023+400];
	add.s32 	%r1250, %r1151, %r1249;
	max.s32 	%r1251, %r1250, 0;
	cvt.u64.u32 	%rd106, %r1251;
	mad.lo.s64 	%rd107, %rd106, 19864223744, 1073741824;
	shr.u64 	%rd108, %rd107, 31;
	cvt.u32.u64 	%r1252, %rd108;
	min.s32 	%r1253, %r1252, 15;
	max.s32 	%r1254, %r1253, 0;
	shl.b32 	%r1255, %r1254, 12;
	or.b32  	%r1256, %r1255, %r1248;
	ld.shared.u32 	%r1257, [%r1023+404];
	add.s32 	%r1258, %r1150, %r1257;
	max.s32 	%r1259, %r1258, 0;
	cvt.u64.u32 	%rd109, %r1259;
	mad.lo.s64 	%rd110, %rd109, 19864223744, 1073741824;
	shr.u64 	%rd111, %rd110, 31;
	cvt.u32.u64 	%r1260, %rd111;
	min.s32 	%r1261, %r1260, 15;
	max.s32 	%r1262, %r1261, 0;
	shl.b32 	%r1263, %r1262, 8;
	or.b32  	%r1264, %r1263, %r1256;
	ld.shared.u32 	%r1265, [%r1023+408];
	add.s32 	%r1266, %r1149, %r1265;
	max.s32 	%r1267, %r1266, 0;
	cvt.u64.u32 	%rd112, %r1267;
	mad.lo.s64 	%rd113, %rd112, 19864223744, 1073741824;
	shr.u64 	%rd114, %rd113, 31;
	cvt.u32.u64 	%r1268, %rd114;
	min.s32 	%r1269, %r1268, 15;
	max.s32 	%r1270, %r1269, 0;
	shl.b32 	%r1271, %r1270, 4;
	or.b32  	%r1272, %r1271, %r1264;
	ld.shared.u32 	%r1273, [%r1023+412];
	add.s32 	%r1274, %r1148, %r1273;
	max.s32 	%r1275, %r1274, 0;
	cvt.u64.u32 	%rd115, %r1275;
	mad.lo.s64 	%rd116, %rd115, 19864223744, 1073741824;
	shr.u64 	%rd117, %rd116, 31;
	cvt.u32.u64 	%r1276, %rd117;
	min.s32 	%r1277, %r1276, 15;
	max.s32 	%r1278, %r1277, 0;
	or.b32  	%r1279, %r1272, %r1278;
	st.global.u32 	[%rd408+4], %r1279;
	ld.global.nc.u32 	%r1280, [%rd21+92];
	ld.global.nc.u32 	%r1281, [%rd21+88];
	ld.global.nc.u32 	%r1282, [%rd21+84];
	ld.global.nc.u32 	%r1283, [%rd21+80];
	ld.global.nc.u32 	%r1284, [%rd21+76];
	ld.global.nc.u32 	%r1285, [%rd21+72];
	ld.global.nc.u32 	%r1286, [%rd21+68];
	ld.global.nc.u32 	%r1287, [%rd21+64];
	ld.shared.u32 	%r1288, [%r1023+512];
	add.s32 	%r1289, %r1287, %r1288;
	max.s32 	%r1290, %r1289, 0;
	cvt.u64.u32 	%rd118, %r1290;
	mad.lo.s64 	%rd119, %rd118, 19864223744, 1073741824;
	shr.u64 	%rd120, %rd119, 31;
	cvt.u32.u64 	%r1291, %rd120;
	min.s32 	%r1292, %r1291, 15;
	max.s32 	%r1293, %r1292, 0;
	shl.b32 	%r1294, %r1293, 28;
	ld.shared.u32 	%r1295, [%r1023+516];
	add.s32 	%r1296, %r1286, %r1295;
	max.s32 	%r1297, %r1296, 0;
	cvt.u64.u32 	%rd121, %r1297;
	mad.lo.s64 	%rd122, %rd121, 19864223744, 1073741824;
	shr.u64 	%rd123, %rd122, 31;
	cvt.u32.u64 	%r1298, %rd123;
	min.s32 	%r1299, %r1298, 15;
	max.s32 	%r1300, %r1299, 0;
	shl.b32 	%r1301, %r1300, 24;
	or.b32  	%r1302, %r1301, %r1294;
	ld.shared.u32 	%r1303, [%r1023+520];
	add.s32 	%r1304, %r1285, %r1303;
	max.s32 	%r1305, %r1304, 0;
	cvt.u64.u32 	%rd124, %r1305;
	mad.lo.s64 	%rd125, %rd124, 19864223744, 1073741824;
	shr.u64 	%rd126, %rd125, 31;
	cvt.u32.u64 	%r1306, %rd126;
	min.s32 	%r1307, %r1306, 15;
	max.s32 	%r1308, %r1307, 0;
	shl.b32 	%r1309, %r1308, 20;
	or.b32  	%r1310, %r1309, %r1302;
	ld.shared.u32 	%r1311, [%r1023+524];
	add.s32 	%r1312, %r1284, %r1311;
	max.s32 	%r1313, %r1312, 0;
	cvt.u64.u32 	%rd127, %r1313;
	mad.lo.s64 	%rd128, %rd127, 19864223744, 1073741824;
	shr.u64 	%rd129, %rd128, 31;
	cvt.u32.u64 	%r1314, %rd129;
	min.s32 	%r1315, %r1314, 15;
	max.s32 	%r1316, %r1315, 0;
	shl.b32 	%r1317, %r1316, 16;
	or.b32  	%r1318, %r1317, %r1310;
	ld.shared.u32 	%r1319, [%r1023+528];
	add.s32 	%r1320, %r1283, %r1319;
	max.s32 	%r1321, %r1320, 0;
	cvt.u64.u32 	%rd130, %r1321;
	mad.lo.s64 	%rd131, %rd130, 19864223744, 1073741824;
	shr.u64 	%rd132, %rd131, 31;
	cvt.u32.u64 	%r1322, %rd132;
	min.s32 	%r1323, %r1322, 15;
	max.s32 	%r1324, %r1323, 0;
	shl.b32 	%r1325, %r1324, 12;
	or.b32  	%r1326, %r1325, %r1318;
	ld.shared.u32 	%r1327, [%r1023+532];
	add.s32 	%r1328, %r1282, %r1327;
	max.s32 	%r1329, %r1328, 0;
	cvt.u64.u32 	%rd133, %r1329;
	mad.lo.s64 	%rd134, %rd133, 19864223744, 1073741824;
	shr.u64 	%rd135, %rd134, 31;
	cvt.u32.u64 	%r1330, %rd135;
	min.s32 	%r1331, %r1330, 15;
	max.s32 	%r1332, %r1331, 0;
	shl.b32 	%r1333, %r1332, 8;
	or.b32  	%r1334, %r1333, %r1326;
	ld.shared.u32 	%r1335, [%r1023+536];
	add.s32 	%r1336, %r1281, %r1335;
	max.s32 	%r1337, %r1336, 0;
	cvt.u64.u32 	%rd136, %r1337;
	mad.lo.s64 	%rd137, %rd136, 19864223744, 1073741824;
	shr.u64 	%rd138, %rd137, 31;
	cvt.u32.u64 	%r1338, %rd138;
	min.s32 	%r1339, %r1338, 15;
	max.s32 	%r1340, %r1339, 0;
	shl.b32 	%r1341, %r1340, 4;
	or.b32  	%r1342, %r1341, %r1334;
	ld.shared.u32 	%r1343, [%r1023+540];
	add.s32 	%r1344, %r1280, %r1343;
	max.s32 	%r1345, %r1344, 0;
	cvt.u64.u32 	%rd139, %r1345;
	mad.lo.s64 	%rd140, %rd139, 19864223744, 1073741824;
	shr.u64 	%rd141, %rd140, 31;
	cvt.u32.u64 	%r1346, %rd141;
	min.s32 	%r1347, %r1346, 15;
	max.s32 	%r1348, %r1347, 0;
	or.b32  	%r1349, %r1342, %r1348;
	st.global.u32 	[%rd408+-248], %r1349;
	ld.shared.u32 	%r1350, [%r1023+640];
	add.s32 	%r1351, %r1287, %r1350;
	max.s32 	%r1352, %r1351, 0;
	cvt.u64.u32 	%rd142, %r1352;
	mad.lo.s64 	%rd143, %rd142, 19864223744, 1073741824;
	shr.u64 	%rd144, %rd143, 31;
	cvt.u32.u64 	%r1353, %rd144;
	min.s32 	%r1354, %r1353, 15;
	max.s32 	%r1355, %r1354, 0;
	shl.b32 	%r1356, %r1355, 28;
	ld.shared.u32 	%r1357, [%r1023+644];
	add.s32 	%r1358, %r1286, %r1357;
	max.s32 	%r1359, %r1358, 0;
	cvt.u64.u32 	%rd145, %r1359;
	mad.lo.s64 	%rd146, %rd145, 19864223744, 1073741824;
	shr.u64 	%rd147, %rd146, 31;
	cvt.u32.u64 	%r1360, %rd147;
	min.s32 	%r1361, %r1360, 15;
	max.s32 	%r1362, %r1361, 0;
	shl.b32 	%r1363, %r1362, 24;
	or.b32  	%r1364, %r1363, %r1356;
	ld.shared.u32 	%r1365, [%r1023+648];
	add.s32 	%r1366, %r1285, %r1365;
	max.s32 	%r1367, %r1366, 0;
	cvt.u64.u32 	%rd148, %r1367;
	mad.lo.s64 	%rd149, %rd148, 19864223744, 1073741824;
	shr.u64 	%rd150, %rd149, 31;
	cvt.u32.u64 	%r1368, %rd150;
	min.s32 	%r1369, %r1368, 15;
	max.s32 	%r1370, %r1369, 0;
	shl.b32 	%r1371, %r1370, 20;
	or.b32  	%r1372, %r1371, %r1364;
	ld.shared.u32 	%r1373, [%r1023+652];
	add.s32 	%r1374, %r1284, %r1373;
	max.s32 	%r1375, %r1374, 0;
	cvt.u64.u32 	%rd151, %r1375;
	mad.lo.s64 	%rd152, %rd151, 19864223744, 1073741824;
	shr.u64 	%rd153, %rd152, 31;
	cvt.u32.u64 	%r1376, %rd153;
	min.s32 	%r1377, %r1376, 15;
	max.s32 	%r1378, %r1377, 0;
	shl.b32 	%r1379, %r1378, 16;
	or.b32  	%r1380, %r1379, %r1372;
	ld.shared.u32 	%r1381, [%r1023+656];
	add.s32 	%r1382, %r1283, %r1381;
	max.s32 	%r1383, %r1382, 0;
	cvt.u64.u32 	%rd154, %r1383;
	mad.lo.s64 	%rd155, %rd154, 19864223744, 1073741824;
	shr.u64 	%rd156, %rd155, 31;
	cvt.u32.u64 	%r1384, %rd156;
	min.s32 	%r1385, %r1384, 15;
	max.s32 	%r1386, %r1385, 0;
	shl.b32 	%r1387, %r1386, 12;
	or.b32  	%r1388, %r1387, %r1380;
	ld.shared.u32 	%r1389, [%r1023+660];
	add.s32 	%r1390, %r1282, %r1389;
	max.s32 	%r1391, %r1390, 0;
	cvt.u64.u32 	%rd157, %r1391;
	mad.lo.s64 	%rd158, %rd157, 19864223744, 1073741824;
	shr.u64 	%rd159, %rd158, 31;
	cvt.u32.u64 	%r1392, %rd159;
	min.s32 	%r1393, %r1392, 15;
	max.s32 	%r1394, %r1393, 0;
	shl.b32 	%r1395, %r1394, 8;
	or.b32  	%r1396, %r1395, %r1388;
	ld.shared.u32 	%r1397, [%r1023+664];
	add.s32 	%r1398, %r1281, %r1397;
	max.s32 	%r1399, %r1398, 0;
	cvt.u64.u32 	%rd160, %r1399;
	mad.lo.s64 	%rd161, %rd160, 19864223744, 1073741824;
	shr.u64 	%rd162, %rd161, 31;
	cvt.u32.u64 	%r1400, %rd162;
	min.s32 	%r1401, %r1400, 15;
	max.s32 	%r1402, %r1401, 0;
	shl.b32 	%r1403, %r1402, 4;
	or.b32  	%r1404, %r1403, %r1396;
	ld.shared.u32 	%r1405, [%r1023+668];
	add.s32 	%r1406, %r1280, %r1405;
	max.s32 	%r1407, %r1406, 0;
	cvt.u64.u32 	%rd163, %r1407;
	mad.lo.s64 	%rd164, %rd163, 19864223744, 1073741824;
	shr.u64 	%rd165, %rd164, 31;
	cvt.u32.u64 	%r1408, %rd165;
	min.s32 	%r1409, %r1408, 15;
	max.s32 	%r1410, %r1409, 0;
	or.b32  	%r1411, %r1404, %r1410;
	st.global.u32 	[%rd408+8], %r1411;
	ld.global.nc.u32 	%r1412, [%rd21+124];
	ld.global.nc.u32 	%r1413, [%rd21+120];
	ld.global.nc.u32 	%r1414, [%rd21+116];
	ld.global.nc.u32 	%r1415, [%rd21+112];
	ld.global.nc.u32 	%r1416, [%rd21+108];
	ld.global.nc.u32 	%r1417, [%rd21+104];
	ld.global.nc.u32 	%r1418, [%rd21+100];
	ld.global.nc.u32 	%r1419, [%rd21+96];
	ld.shared.u32 	%r1420, [%r1023+768];
	add.s32 	%r1421, %r1419, %r1420;
	max.s32 	%r1422, %r1421, 0;
	cvt.u64.u32 	%rd166, %r1422;
	mad.lo.s64 	%rd167, %rd166, 19864223744, 1073741824;
	shr.u64 	%rd168, %rd167, 31;
	cvt.u32.u64 	%r1423, %rd168;
	min.s32 	%r1424, %r1423, 15;
	max.s32 	%r1425, %r1424, 0;
	shl.b32 	%r1426, %r1425, 28;
	ld.shared.u32 	%r1427, [%r1023+772];
	add.s32 	%r1428, %r1418, %r1427;
	max.s32 	%r1429, %r1428, 0;
	cvt.u64.u32 	%rd169, %r1429;
	mad.lo.s64 	%rd170, %rd169, 19864223744, 1073741824;
	shr.u64 	%rd171, %rd170, 31;
	cvt.u32.u64 	%r1430, %rd171;
	min.s32 	%r1431, %r1430, 15;
	max.s32 	%r1432, %r1431, 0;
	shl.b32 	%r1433, %r1432, 24;
	or.b32  	%r1434, %r1433, %r1426;
	ld.shared.u32 	%r1435, [%r1023+776];
	add.s32 	%r1436, %r1417, %r1435;
	max.s32 	%r1437, %r1436, 0;
	cvt.u64.u32 	%rd172, %r1437;
	mad.lo.s64 	%rd173, %rd172, 19864223744, 1073741824;
	shr.u64 	%rd174, %rd173, 31;
	cvt.u32.u64 	%r1438, %rd174;
	min.s32 	%r1439, %r1438, 15;
	max.s32 	%r1440, %r1439, 0;
	shl.b32 	%r1441, %r1440, 20;
	or.b32  	%r1442, %r1441, %r1434;
	ld.shared.u32 	%r1443, [%r1023+780];
	add.s32 	%r1444, %r1416, %r1443;
	max.s32 	%r1445, %r1444, 0;
	cvt.u64.u32 	%rd175, %r1445;
	mad.lo.s64 	%rd176, %rd175, 19864223744, 1073741824;
	shr.u64 	%rd177, %rd176, 31;
	cvt.u32.u64 	%r1446, %rd177;
	min.s32 	%r1447, %r1446, 15;
	max.s32 	%r1448, %r1447, 0;
	shl.b32 	%r1449, %r1448, 16;
	or.b32  	%r1450, %r1449, %r1442;
	ld.shared.u32 	%r1451, [%r1023+784];
	add.s32 	%r1452, %r1415, %r1451;
	max.s32 	%r1453, %r1452, 0;
	cvt.u64.u32 	%rd178, %r1453;
	mad.lo.s64 	%rd179, %rd178, 19864223744, 1073741824;
	shr.u64 	%rd180, %rd179, 31;
	cvt.u32.u64 	%r1454, %rd180;
	min.s32 	%r1455, %r1454, 15;
	max.s32 	%r1456, %r1455, 0;
	shl.b32 	%r1457, %r1456, 12;
	or.b32  	%r1458, %r1457, %r1450;
	ld.shared.u32 	%r1459, [%r1023+788];
	add.s32 	%r1460, %r1414, %r1459;
	max.s32 	%r1461, %r1460, 0;
	cvt.u64.u32 	%rd181, %r1461;
	mad.lo.s64 	%rd182, %rd181, 19864223744, 1073741824;
	shr.u64 	%rd183, %rd182, 31;
	cvt.u32.u64 	%r1462, %rd183;
	min.s32 	%r1463, %r1462, 15;
	max.s32 	%r1464, %r1463, 0;
	shl.b32 	%r1465, %r1464, 8;
	or.b32  	%r1466, %r1465, %r1458;
	ld.shared.u32 	%r1467, [%r1023+792];
	add.s32 	%r1468, %r1413, %r1467;
	max.s32 	%r1469, %r1468, 0;
	cvt.u64.u32 	%rd184, %r1469;
	mad.lo.s64 	%rd185, %rd184, 19864223744, 1073741824;
	shr.u64 	%rd186, %rd185, 31;
	cvt.u32.u64 	%r1470, %rd186;
	min.s32 	%r1471, %r1470, 15;
	max.s32 	%r1472, %r1471, 0;
	shl.b32 	%r1473, %r1472, 4;
	or.b32  	%r1474, %r1473, %r1466;
	ld.shared.u32 	%r1475, [%r1023+796];
	add.s32 	%r1476, %r1412, %r1475;
	max.s32 	%r1477, %r1476, 0;
	cvt.u64.u32 	%rd187, %r1477;
	mad.lo.s64 	%rd188, %rd187, 19864223744, 1073741824;
	shr.u64 	%rd189, %rd188, 31;
	cvt.u32.u64 	%r1478, %rd189;
	min.s32 	%r1479, %r1478, 15;
	max.s32 	%r1480, %r1479, 0;
	or.b32  	%r1481, %r1474, %r1480;
	st.global.u32 	[%rd408+-244], %r1481;
	ld.shared.u32 	%r1482, [%r1023+896];
	add.s32 	%r1483, %r1419, %r1482;
	max.s32 	%r1484, %r1483, 0;
	cvt.u64.u32 	%rd190, %r1484;
	mad.lo.s64 	%rd191, %rd190, 19864223744, 1073741824;
	shr.u64 	%rd192, %rd191, 31;
	cvt.u32.u64 	%r1485, %rd192;
	min.s32 	%r1486, %r1485, 15;
	max.s32 	%r1487, %r1486, 0;
	shl.b32 	%r1488, %r1487, 28;
	ld.shared.u32 	%r1489, [%r1023+900];
	add.s32 	%r1490, %r1418, %r1489;
	max.s32 	%r1491, %r1490, 0;
	cvt.u64.u32 	%rd193, %r1491;
	mad.lo.s64 	%rd194, %rd193, 19864223744, 1073741824;
	shr.u64 	%rd195, %rd194, 31;
	cvt.u32.u64 	%r1492, %rd195;
	min.s32 	%r1493, %r1492, 15;
	max.s32 	%r1494, %r1493, 0;
	shl.b32 	%r1495, %r1494, 24;
	or.b32  	%r1496, %r1495, %r1488;
	ld.shared.u32 	%r1497, [%r1023+904];
	add.s32 	%r1498, %r1417, %r1497;
	max.s32 	%r1499, %r1498, 0;
	cvt.u64.u32 	%rd196, %r1499;
	mad.lo.s64 	%rd197, %rd196, 19864223744, 1073741824;
	shr.u64 	%rd198, %rd197, 31;
	cvt.u32.u64 	%r1500, %rd198;
	min.s32 	%r1501, %r1500, 15;
	max.s32 	%r1502, %r1501, 0;
	shl.b32 	%r1503, %r1502, 20;
	or.b32  	%r1504, %r1503, %r1496;
	ld.shared.u32 	%r1505, [%r1023+908];
	add.s32 	%r1506, %r1416, %r1505;
	max.s32 	%r1507, %r1506, 0;
	cvt.u64.u32 	%rd199, %r1507;
	mad.lo.s64 	%rd200, %rd199, 19864223744, 1073741824;
	shr.u64 	%rd201, %rd200, 31;
	cvt.u32.u64 	%r1508, %rd201;
	min.s32 	%r1509, %r1508, 15;
	max.s32 	%r1510, %r1509, 0;
	shl.b32 	%r1511, %r1510, 16;
	or.b32  	%r1512, %r1511, %r1504;
	ld.shared.u32 	%r1513, [%r1023+912];
	add.s32 	%r1514, %r1415, %r1513;
	max.s32 	%r1515, %r1514, 0;
	cvt.u64.u32 	%rd202, %r1515;
	mad.lo.s64 	%rd203, %rd202, 19864223744, 1073741824;
	shr.u64 	%rd204, %rd203, 31;
	cvt.u32.u64 	%r1516, %rd204;
	min.s32 	%r1517, %r1516, 15;
	max.s32 	%r1518, %r1517, 0;
	shl.b32 	%r1519, %r1518, 12;
	or.b32  	%r1520, %r1519, %r1512;
	ld.shared.u32 	%r1521, [%r1023+916];
	add.s32 	%r1522, %r1414, %r1521;
	max.s32 	%r1523, %r1522, 0;
	cvt.u64.u32 	%rd205, %r1523;
	mad.lo.s64 	%rd206, %rd205, 19864223744, 1073741824;
	shr.u64 	%rd207, %rd206, 31;
	cvt.u32.u64 	%r1524, %rd207;
	min.s32 	%r1525, %r1524, 15;
	max.s32 	%r1526, %r1525, 0;
	shl.b32 	%r1527, %r1526, 8;
	or.b32  	%r1528, %r1527, %r1520;
	ld.shared.u32 	%r1529, [%r1023+920];
	add.s32 	%r1530, %r1413, %r1529;
	max.s32 	%r1531, %r1530, 0;
	cvt.u64.u32 	%rd208, %r1531;
	mad.lo.s64 	%rd209, %rd208, 19864223744, 1073741824;
	shr.u64 	%rd210, %rd209, 31;
	cvt.u32.u64 	%r1532, %rd210;
	min.s32 	%r1533, %r1532, 15;
	max.s32 	%r1534, %r1533, 0;
	shl.b32 	%r1535, %r1534, 4;
	or.b32  	%r1536, %r1535, %r1528;
	ld.shared.u32 	%r1537, [%r1023+924];
	add.s32 	%r1538, %r1412, %r1537;
	max.s32 	%r1539, %r1538, 0;
	cvt.u64.u32 	%rd211, %r1539;
	mad.lo.s64 	%rd212, %rd211, 19864223744, 1073741824;
	shr.u64 	%rd213, %rd212, 31;
	cvt.u32.u64 	%r1540, %rd213;
	min.s32 	%r1541, %r1540, 15;
	max.s32 	%r1542, %r1541, 0;
	or.b32  	%r1543, %r1536, %r1542;
	st.global.u32 	[%rd408+12], %r1543;
	ld.global.nc.u32 	%r1544, [%rd21+156];
	ld.global.nc.u32 	%r1545, [%rd21+152];
	ld.global.nc.u32 	%r1546, [%rd21+148];
	ld.global.nc.u32 	%r1547, [%rd21+144];
	ld.global.nc.u32 	%r1548, [%rd21+140];
	ld.global.nc.u32 	%r1549, [%rd21+136];
	ld.global.nc.u32 	%r1550, [%rd21+132];
	ld.global.nc.u32 	%r1551, [%rd21+128];
	ld.shared.u32 	%r1552, [%r1023+1024];
	add.s32 	%r1553, %r1551, %r1552;
	max.s32 	%r1554, %r1553, 0;
	cvt.u64.u32 	%rd214, %r1554;
	mad.lo.s64 	%rd215, %rd214, 19864223744, 1073741824;
	shr.u64 	%rd216, %rd215, 31;
	cvt.u32.u64 	%r1555, %rd216;
	min.s32 	%r1556, %r1555, 15;
	max.s32 	%r1557, %r1556, 0;
	shl.b32 	%r1558, %r1557, 28;
	ld.shared.u32 	%r1559, [%r1023+1028];
	add.s32 	%r1560, %r1550, %r1559;
	max.s32 	%r1561, %r1560, 0;
	cvt.u64.u32 	%rd217, %r1561;
	mad.lo.s64 	%rd218, %rd217, 19864223744, 1073741824;
	shr.u64 	%rd219, %rd218, 31;
	cvt.u32.u64 	%r1562, %rd219;
	min.s32 	%r1563, %r1562, 15;
	max.s32 	%r1564, %r1563, 0;
	shl.b32 	%r1565, %r1564, 24;
	or.b32  	%r1566, %r1565, %r1558;
	ld.shared.u32 	%r1567, [%r1023+1032];
	add.s32 	%r1568, %r1549, %r1567;
	max.s32 	%r1569, %r1568, 0;
	cvt.u64.u32 	%rd220, %r1569;
	mad.lo.s64 	%rd221, %rd220, 19864223744, 1073741824;
	shr.u64 	%rd222, %rd221, 31;
	cvt.u32.u64 	%r1570, %rd222;
	min.s32 	%r1571, %r1570, 15;
	max.s32 	%r1572, %r1571, 0;
	shl.b32 	%r1573, %r1572, 20;
	or.b32  	%r1574, %r1573, %r1566;
	ld.shared.u32 	%r1575, [%r1023+1036];
	add.s32 	%r1576, %r1548, %r1575;
	max.s32 	%r1577, %r1576, 0;
	cvt.u64.u32 	%rd223, %r1577;
	mad.lo.s64 	%rd224, %rd223, 19864223744, 1073741824;
	shr.u64 	%rd225, %rd224, 31;
	cvt.u32.u64 	%r1578, %rd225;
	min.s32 	%r1579, %r1578, 15;
	max.s32 	%r1580, %r1579, 0;
	shl.b32 	%r1581, %r1580, 16;
	or.b32  	%r1582, %r1581, %r1574;
	ld.shared.u32 	%r1583, [%r1023+1040];
	add.s32 	%r1584, %r1547, %r1583;
	max.s32 	%r1585, %r1584, 0;
	cvt.u64.u32 	%rd226, %r1585;
	mad.lo.s64 	%rd227, %rd226, 19864223744, 1073741824;
	shr.u64 	%rd228, %rd227, 31;
	cvt.u32.u64 	%r1586, %rd228;
	min.s32 	%r1587, %r1586, 15;
	max.s32 	%r1588, %r1587, 0;
	shl.b32 	%r1589, %r1588, 12;
	or.b32  	%r1590, %r1589, %r1582;
	ld.shared.u32 	%r1591, [%r1023+1044];
	add.s32 	%r1592, %r1546, %r1591;
	max.s32 	%r1593, %r1592, 0;
	cvt.u64.u32 	%rd229, %r1593;
	mad.lo.s64 	%rd230, %rd229, 19864223744, 1073741824;
	shr.u64 	%rd231, %rd230, 31;
	cvt.u32.u64 	%r1594, %rd231;
	min.s32 	%r1595, %r1594, 15;
	max.s32 	%r1596, %r1595, 0;
	shl.b32 	%r1597, %r1596, 8;
	or.b32  	%r1598, %r1597, %r1590;
	ld.shared.u32 	%r1599, [%r1023+1048];
	add.s32 	%r1600, %r1545, %r1599;
	max.s32 	%r1601, %r1600, 0;
	cvt.u64.u32 	%rd232, %r1601;
	mad.lo.s64 	%rd233, %rd232, 19864223744, 1073741824;
	shr.u64 	%rd234, %rd233, 31;
	cvt.u32.u64 	%r1602, %rd234;
	min.s32 	%r1603, %r1602, 15;
	max.s32 	%r1604, %r1603, 0;
	shl.b32 	%r1605, %r1604, 4;
	or.b32  	%r1606, %r1605, %r1598;
	ld.shared.u32 	%r1607, [%r1023+1052];
	add.s32 	%r1608, %r1544, %r1607;
	max.s32 	%r1609, %r1608, 0;
	cvt.u64.u32 	%rd235, %r1609;
	mad.lo.s64 	%rd236, %rd235, 19864223744, 1073741824;
	shr.u64 	%rd237, %rd236, 31;
	cvt.u32.u64 	%r1610, %rd237;
	min.s32 	%r1611, %r1610, 15;
	max.s32 	%r1612, %r1611, 0;
	or.b32  	%r1613, %r1606, %r1612;
	st.global.u32 	[%rd408+-240], %r1613;
	ld.shared.u32 	%r1614, [%r1023+1152];
	add.s32 	%r1615, %r1551, %r1614;
	max.s32 	%r1616, %r1615, 0;
	cvt.u64.u32 	%rd238, %r1616;
	mad.lo.s64 	%rd239, %rd238, 19864223744, 1073741824;
	shr.u64 	%rd240, %rd239, 31;
	cvt.u32.u64 	%r1617, %rd240;
	min.s32 	%r1618, %r1617, 15;
	max.s32 	%r1619, %r1618, 0;
	shl.b32 	%r1620, %r1619, 28;
	ld.shared.u32 	%r1621, [%r1023+1156];
	add.s32 	%r1622, %r1550, %r1621;
	max.s32 	%r1623, %r1622, 0;
	cvt.u64.u32 	%rd241, %r1623;
	mad.lo.s64 	%rd242, %rd241, 19864223744, 1073741824;
	shr.u64 	%rd243, %rd242, 31;
	cvt.u32.u64 	%r1624, %rd243;
	min.s32 	%r1625, %r1624, 15;
	max.s32 	%r1626, %r1625, 0;
	shl.b32 	%r1627, %r1626, 24;
	or.b32  	%r1628, %r1627, %r1620;
	ld.shared.u32 	%r1629, [%r1023+1160];
	add.s32 	%r1630, %r1549, %r1629;
	max.s32 	%r1631, %r1630, 0;
	cvt.u64.u32 	%rd244, %r1631;
	mad.lo.s64 	%rd245, %rd244, 19864223744, 1073741824;
	shr.u64 	%rd246, %rd245, 31;
	cvt.u32.u64 	%r1632, %rd246;
	min.s32 	%r1633, %r1632, 15;
	max.s32 	%r1634, %r1633, 0;
	shl.b32 	%r1635, %r1634, 20;
	or.b32  	%r1636, %r1635, %r1628;
	ld.shared.u32 	%r1637, [%r1023+1164];
	add.s32 	%r1638, %r1548, %r1637;
	max.s32 	%r1639, %r1638, 0;
	cvt.u64.u32 	%rd247, %r1639;
	mad.lo.s64 	%rd248, %rd247, 19864223744, 1073741824;
	shr.u64 	%rd249, %rd248, 31;
	cvt.u32.u64 	%r1640, %rd249;
	min.s32 	%r1641, %r1640, 15;
	max.s32 	%r1642, %r1641, 0;
	shl.b32 	%r1643, %r1642, 16;
	or.b32  	%r1644, %r1643, %r1636;
	ld.shared.u32 	%r1645, [%r1023+1168];
	add.s32 	%r1646, %r1547, %r1645;
	max.s32 	%r1647, %r1646, 0;
	cvt.u64.u32 	%rd250, %r1647;
	mad.lo.s64 	%rd251, %rd250, 19864223744, 1073741824;
	shr.u64 	%rd252, %rd251, 31;
	cvt.u32.u64 	%r1648, %rd252;
	min.s32 	%r1649, %r1648, 15;
	max.s32 	%r1650, %r1649, 0;
	shl.b32 	%r1651, %r1650, 12;
	or.b32  	%r1652, %r1651, %r1644;
	ld.shared.u32 	%r1653, [%r1023+1172];
	add.s32 	%r1654, %r1546, %r1653;
	max.s32 	%r1655, %r1654, 0;
	cvt.u64.u32 	%rd253, %r1655;
	mad.lo.s64 	%rd254, %rd253, 19864223744, 1073741824;
	shr.u64 	%rd255, %rd254, 31;
	cvt.u32.u64 	%r1656, %rd255;
	min.s32 	%r1657, %r1656, 15;
	max.s32 	%r1658, %r1657, 0;
	shl.b32 	%r1659, %r1658, 8;
	or.b32  	%r1660, %r1659, %r1652;
	ld.shared.u32 	%r1661, [%r1023+1176];
	add.s32 	%r1662, %r1545, %r1661;
	max.s32 	%r1663, %r1662, 0;
	cvt.u64.u32 	%rd256, %r1663;
	mad.lo.s64 	%rd257, %rd256, 19864223744, 1073741824;
	shr.u64 	%rd258, %rd257, 31;
	cvt.u32.u64 	%r1664, %rd258;
	min.s32 	%r1665, %r1664, 15;
	max.s32 	%r1666, %r1665, 0;
	shl.b32 	%r1667, %r1666, 4;
	or.b32  	%r1668, %r1667, %r1660;
	ld.shared.u32 	%r1669, [%r1023+1180];
	add.s32 	%r1670, %r1544, %r1669;
	max.s32 	%r1671, %r1670, 0;
	cvt.u64.u32 	%rd259, %r1671;
	mad.lo.s64 	%rd260, %rd259, 19864223744, 1073741824;
	shr.u64 	%rd261, %rd260, 31;
	cvt.u32.u64 	%r1672, %rd261;
	min.s32 	%r1673, %r1672, 15;
	max.s32 	%r1674, %r1673, 0;
	or.b32  	%r1675, %r1668, %r1674;
	st.global.u32 	[%rd408+16], %r1675;
	ld.global.nc.u32 	%r1676, [%rd21+188];
	ld.global.nc.u32 	%r1677, [%rd21+184];
	ld.global.nc.u32 	%r1678, [%rd21+180];
	ld.global.nc.u32 	%r1679, [%rd21+176];
	ld.global.nc.u32 	%r1680, [%rd21+172];
	ld.global.nc.u32 	%r1681, [%rd21+168];
	ld.global.nc.u32 	%r1682, [%rd21+164];
	ld.global.nc.u32 	%r1683, [%rd21+160];
	ld.shared.u32 	%r1684, [%r1023+1280];
	add.s32 	%r1685, %r1683, %r1684;
	max.s32 	%r1686, %r1685, 0;
	cvt.u64.u32 	%rd262, %r1686;
	mad.lo.s64 	%rd263, %rd262, 19864223744, 1073741824;
	shr.u64 	%rd264, %rd263, 31;
	cvt.u32.u64 	%r1687, %rd264;
	min.s32 	%r1688, %r1687, 15;
	max.s32 	%r1689, %r1688, 0;
	shl.b32 	%r1690, %r1689, 28;
	ld.shared.u32 	%r1691, [%r1023+1284];
	add.s32 	%r1692, %r1682, %r1691;
	max.s32 	%r1693, %r1692, 0;
	cvt.u64.u32 	%rd265, %r1693;
	mad.lo.s64 	%rd266, %rd265, 19864223744, 1073741824;
	shr.u64 	%rd267, %rd266, 31;
	cvt.u32.u64 	%r1694, %rd267;
	min.s32 	%r1695, %r1694, 15;
	max.s32 	%r1696, %r1695, 0;
	shl.b32 	%r1697, %r1696, 24;
	or.b32  	%r1698, %r1697, %r1690;
	ld.shared.u32 	%r1699, [%r1023+1288];
	add.s32 	%r1700, %r1681, %r1699;
	max.s32 	%r1701, %r1700, 0;
	cvt.u64.u32 	%rd268, %r1701;
	mad.lo.s64 	%rd269, %rd268, 19864223744, 1073741824;
	shr.u64 	%rd270, %rd269, 31;
	cvt.u32.u64 	%r1702, %rd270;
	min.s32 	%r1703, %r1702, 15;
	max.s32 	%r1704, %r1703, 0;
	shl.b32 	%r1705, %r1704, 20;
	or.b32  	%r1706, %r1705, %r1698;
	ld.shared.u32 	%r1707, [%r1023+1292];
	add.s32 	%r1708, %r1680, %r1707;
	max.s32 	%r1709, %r1708, 0;
	cvt.u64.u32 	%rd271, %r1709;
	mad.lo.s64 	%rd272, %rd271, 19864223744, 1073741824;
	shr.u64 	%rd273, %rd272, 31;
	cvt.u32.u64 	%r1710, %rd273;
	min.s32 	%r1711, %r1710, 15;
	max.s32 	%r1712, %r1711, 0;
	shl.b32 	%r1713, %r1712, 16;
	or.b32  	%r1714, %r1713, %r1706;
	ld.shared.u32 	%r1715, [%r1023+1296];
	add.s32 	%r1716, %r1679, %r1715;
	max.s32 	%r1717, %r1716, 0;
	cvt.u64.u32 	%rd274, %r1717;
	mad.lo.s64 	%rd275, %rd274, 19864223744, 1073741824;
	shr.u64 	%rd276, %rd275, 31;
	cvt.u32.u64 	%r1718, %rd276;
	min.s32 	%r1719, %r1718, 15;
	max.s32 	%r1720, %r1719, 0;
	shl.b32 	%r1721, %r1720, 12;
	or.b32  	%r1722, %r1721, %r1714;
	ld.shared.u32 	%r1723, [%r1023+1300];
	add.s32 	%r1724, %r1678, %r1723;
	max.s32 	%r1725, %r1724, 0;
	cvt.u64.u32 	%rd277, %r1725;
	mad.lo.s64 	%rd278, %rd277, 19864223744, 1073741824;
	shr.u64 	%rd279, %rd278, 31;
	cvt.u32.u64 	%r1726, %rd279;
	min.s32 	%r1727, %r1726, 15;
	max.s32 	%r1728, %r1727, 0;
	shl.b32 	%r1729, %r1728, 8;
	or.b32  	%r1730, %r1729, %r1722;
	ld.shared.u32 	%r1731, [%r1023+1304];
	add.s32 	%r1732, %r1677, %r1731;
	max.s32 	%r1733, %r1732, 0;
	cvt.u64.u32 	%rd280, %r1733;
	mad.lo.s64 	%rd281, %rd280, 19864223744, 1073741824;
	shr.u64 	%rd282, %rd281, 31;
	cvt.u32.u64 	%r1734, %rd282;
	min.s32 	%r1735, %r1734, 15;
	max.s32 	%r1736, %r1735, 0;
	shl.b32 	%r1737, %r1736, 4;
	or.b32  	%r1738, %r1737, %r1730;
	ld.shared.u32 	%r1739, [%r1023+1308];
	add.s32 	%r1740, %r1676, %r1739;
	max.s32 	%r1741, %r1740, 0;
	cvt.u64.u32 	%rd283, %r1741;
	mad.lo.s64 	%rd284, %rd283, 19864223744, 1073741824;
	shr.u64 	%rd285, %rd284, 31;
	cvt.u32.u64 	%r1742, %rd285;
	min.s32 	%r1743, %r1742, 15;
	max.s32 	%r1744, %r1743, 0;
	or.b32  	%r1745, %r1738, %r1744;
	st.global.u32 	[%rd408+-236], %r1745;
	ld.shared.u32 	%r1746, [%r1023+1408];
	add.s32 	%r1747, %r1683, %r1746;
	max.s32 	%r1748, %r1747, 0;
	cvt.u64.u32 	%rd286, %r1748;
	mad.lo.s64 	%rd287, %rd286, 19864223744, 1073741824;
	shr.u64 	%rd288, %rd287, 31;
	cvt.u32.u64 	%r1749, %rd288;
	min.s32 	%r1750, %r1749, 15;
	max.s32 	%r1751, %r1750, 0;
	shl.b32 	%r1752, %r1751, 28;
	ld.shared.u32 	%r1753, [%r1023+1412];
	add.s32 	%r1754, %r1682, %r1753;
	max.s32 	%r1755, %r1754, 0;
	cvt.u64.u32 	%rd289, %r1755;
	mad.lo.s64 	%rd290, %rd289, 19864223744, 1073741824;
	shr.u64 	%rd291, %rd290, 31;
	cvt.u32.u64 	%r1756, %rd291;
	min.s32 	%r1757, %r1756, 15;
	max.s32 	%r1758, %r1757, 0;
	shl.b32 	%r1759, %r1758, 24;
	or.b32  	%r1760, %r1759, %r1752;
	ld.shared.u32 	%r1761, [%r1023+1416];
	add.s32 	%r1762, %r1681, %r1761;
	max.s32 	%r1763, %r1762, 0;
	cvt.u64.u32 	%rd292, %r1763;
	mad.lo.s64 	%rd293, %rd292, 19864223744, 1073741824;
	shr.u64 	%rd294, %rd293, 31;
	cvt.u32.u64 	%r1764, %rd294;
	min.s32 	%r1765, %r1764, 15;
	max.s32 	%r1766, %r1765, 0;
	shl.b32 	%r1767, %r1766, 20;
	or.b32  	%r1768, %r1767, %r1760;
	ld.shared.u32 	%r1769, [%r1023+1420];
	add.s32 	%r1770, %r1680, %r1769;
	max.s32 	%r1771, %r1770, 0;
	cvt.u64.u32 	%rd295, %r1771;
	mad.lo.s64 	%rd296, %rd295, 19864223744, 1073741824;
	shr.u64 	%rd297, %rd296, 31;
	cvt.u32.u64 	%r1772, %rd297;
	min.s32 	%r1773, %r1772, 15;
	max.s32 	%r1774, %r1773, 0;
	shl.b32 	%r1775, %r1774, 16;
	or.b32  	%r1776, %r1775, %r1768;
	ld.shared.u32 	%r1777, [%r1023+1424];
	add.s32 	%r1778, %r1679, %r1777;
	max.s32 	%r1779, %r1778, 0;
	cvt.u64.u32 	%rd298, %r1779;
	mad.lo.s64 	%rd299, %rd298, 19864223744, 1073741824;
	shr.u64 	%rd300, %rd299, 31;
	cvt.u32.u64 	%r1780, %rd300;
	min.s32 	%r1781, %r1780, 15;
	max.s32 	%r1782, %r1781, 0;
	shl.b32 	%r1783, %r1782, 12;
	or.b32  	%r1784, %r1783, %r1776;
	ld.shared.u32 	%r1785, [%r1023+1428];
	add.s32 	%r1786, %r1678, %r1785;
	max.s32 	%r1787, %r1786, 0;
	cvt.u64.u32 	%rd301, %r1787;
	mad.lo.s64 	%rd302, %rd301, 19864223744, 1073741824;
	shr.u64 	%rd303, %rd302, 31;
	cvt.u32.u64 	%r1788, %rd303;
	min.s32 	%r1789, %r1788, 15;
	max.s32 	%r1790, %r1789, 0;
	shl.b32 	%r1791, %r1790, 8;
	or.b32  	%r1792, %r1791, %r1784;
	ld.shared.u32 	%r1793, [%r1023+1432];
	add.s32 	%r1794, %r1677, %r1793;
	max.s32 	%r1795, %r1794, 0;
	cvt.u64.u32 	%rd304, %r1795;
	mad.lo.s64 	%rd305, %rd304, 19864223744, 1073741824;
	shr.u64 	%rd306, %rd305, 31;
	cvt.u32.u64 	%r1796, %rd306;
	min.s32 	%r1797, %r1796, 15;
	max.s32 	%r1798, %r1797, 0;
	shl.b32 	%r1799, %r1798, 4;
	or.b32  	%r1800, %r1799, %r1792;
	ld.shared.u32 	%r1801, [%r1023+1436];
	add.s32 	%r1802, %r1676, %r1801;
	max.s32 	%r1803, %r1802, 0;
	cvt.u64.u32 	%rd307, %r1803;
	mad.lo.s64 	%rd308, %rd307, 19864223744, 1073741824;
	shr.u64 	%rd309, %rd308, 31;
	cvt.u32.u64 	%r1804, %rd309;
	min.s32 	%r1805, %r1804, 15;
	max.s32 	%r1806, %r1805, 0;
	or.b32  	%r1807, %r1800, %r1806;
	st.global.u32 	[%rd408+20], %r1807;
	ld.global.nc.u32 	%r1808, [%rd21+220];
	ld.global.nc.u32 	%r1809, [%rd21+216];
	ld.global.nc.u32 	%r1810, [%rd21+212];
	ld.global.nc.u32 	%r1811, [%rd21+208];
	ld.global.nc.u32 	%r1812, [%rd21+204];
	ld.global.nc.u32 	%r1813, [%rd21+200];
	ld.global.nc.u32 	%r1814, [%rd21+196];
	ld.global.nc.u32 	%r1815, [%rd21+192];
	ld.shared.u32 	%r1816, [%r1023+1536];
	add.s32 	%r1817, %r1815, %r1816;
	max.s32 	%r1818, %r1817, 0;
	cvt.u64.u32 	%rd310, %r1818;
	mad.lo.s64 	%rd311, %rd310, 19864223744, 1073741824;
	shr.u64 	%rd312, %rd311, 31;
	cvt.u32.u64 	%r1819, %rd312;
	min.s32 	%r1820, %r1819, 15;
	max.s32 	%r1821, %r1820, 0;
	shl.b32 	%r1822, %r1821, 28;
	ld.shared.u32 	%r1823, [%r1023+1540];
	add.s32 	%r1824, %r1814, %r1823;
	max.s32 	%r1825, %r1824, 0;
	cvt.u64.u32 	%rd313, %r1825;
	mad.lo.s64 	%rd314, %rd313, 19864223744, 1073741824;
	shr.u64 	%rd315, %rd314, 31;
	cvt.u32.u64 	%r1826, %rd315;
	min.s32 	%r1827, %r1826, 15;
	max.s32 	%r1828, %r1827, 0;
	shl.b32 	%r1829, %r1828, 24;
	or.b32  	%r1830, %r1829, %r1822;
	ld.shared.u32 	%r1831, [%r1023+1544];
	add.s32 	%r1832, %r1813, %r1831;
	max.s32 	%r1833, %r1832, 0;
	cvt.u64.u32 	%rd316, %r1833;
	mad.lo.s64 	%rd317, %rd316, 19864223744, 1073741824;
	shr.u64 	%rd318, %rd317, 31;
	cvt.u32.u64 	%r1834, %rd318;
	min.s32 	%r1835, %r1834, 15;
	max.s32 	%r1836, %r1835, 0;
	shl.b32 	%r1837, %r1836, 20;
	or.b32  	%r1838, %r1837, %r1830;
	ld.shared.u32 	%r1839, [%r1023+1548];
	add.s32 	%r1840, %r1812, %r1839;
	max.s32 	%r1841, %r1840, 0;
	cvt.u64.u32 	%rd319, %r1841;
	mad.lo.s64 	%rd320, %rd319, 19864223744, 1073741824;
	shr.u64 	%rd321, %rd320, 31;
	cvt.u32.u64 	%r1842, %rd321;
	min.s32 	%r1843, %r1842, 15;
	max.s32 	%r1844, %r1843, 0;
	shl.b32 	%r1845, %r1844, 16;
	or.b32  	%r1846, %r1845, %r1838;
	ld.shared.u32 	%r1847, [%r1023+1552];
	add.s32 	%r1848, %r1811, %r1847;
	max.s32 	%r1849, %r1848, 0;
	cvt.u64.u32 	%rd322, %r1849;
	mad.lo.s64 	%rd323, %rd322, 19864223744, 1073741824;
	shr.u64 	%rd324, %rd323, 31;
	cvt.u32.u64 	%r1850, %rd324;
	min.s32 	%r1851, %r1850, 15;
	max.s32 	%r1852, %r1851, 0;
	shl.b32 	%r1853, %r1852, 12;
	or.b32  	%r1854, %r1853, %r1846;
	ld.shared.u32 	%r1855, [%r1023+1556];
	add.s32 	%r1856, %r1810, %r1855;
	max.s32 	%r1857, %r1856, 0;
	cvt.u64.u32 	%rd325, %r1857;
	mad.lo.s64 	%rd326, %rd325, 19864223744, 1073741824;
	shr.u64 	%rd327, %rd326, 31;
	cvt.u32.u64 	%r1858, %rd327;
	min.s32 	%r1859, %r1858, 15;
	max.s32 	%r1860, %r1859, 0;
	shl.b32 	%r1861, %r1860, 8;
	or.b32  	%r1862, %r1861, %r1854;
	ld.shared.u32 	%r1863, [%r1023+1560];
	add.s32 	%r1864, %r1809, %r1863;
	max.s32 	%r1865, %r1864, 0;
	cvt.u64.u32 	%rd328, %r1865;
	mad.lo.s64 	%rd329, %rd328, 19864223744, 1073741824;
	shr.u64 	%rd330, %rd329, 31;
	cvt.u32.u64 	%r1866, %rd330;
	min.s32 	%r1867, %r1866, 15;
	max.s32 	%r1868, %r1867, 0;
	shl.b32 	%r1869, %r1868, 4;
	or.b32  	%r1870, %r1869, %r1862;
	ld.shared.u32 	%r1871, [%r1023+1564];
	add.s32 	%r1872, %r1808, %r1871;
	max.s32 	%r1873, %r1872, 0;
	cvt.u64.u32 	%rd331, %r1873;
	mad.lo.s64 	%rd332, %rd331, 19864223744, 1073741824;
	shr.u64 	%rd333, %rd332, 31;
	cvt.u32.u64 	%r1874, %rd333;
	min.s32 	%r1875, %r1874, 15;
	max.s32 	%r1876, %r1875, 0;
	or.b32  	%r1877, %r1870, %r1876;
	st.global.u32 	[%rd408+-232], %r1877;
	ld.shared.u32 	%r1878, [%r1023+1664];
	add.s32 	%r1879, %r1815, %r1878;
	max.s32 	%r1880, %r1879, 0;
	cvt.u64.u32 	%rd334, %r1880;
	mad.lo.s64 	%rd335, %rd334, 19864223744, 1073741824;
	shr.u64 	%rd336, %rd335, 31;
	cvt.u32.u64 	%r1881, %rd336;
	min.s32 	%r1882, %r1881, 15;
	max.s32 	%r1883, %r1882, 0;
	shl.b32 	%r1884, %r1883, 28;
	ld.shared.u32 	%r1885, [%r1023+1668];
	add.s32 	%r1886, %r1814, %r1885;
	max.s32 	%r1887, %r1886, 0;
	cvt.u64.u32 	%rd337, %r1887;
	mad.lo.s64 	%rd338, %rd337, 19864223744, 1073741824;
	shr.u64 	%rd339, %rd338, 31;
	cvt.u32.u64 	%r1888, %rd339;
	min.s32 	%r1889, %r1888, 15;
	max.s32 	%r1890, %r1889, 0;
	shl.b32 	%r1891, %r1890, 24;
	or.b32  	%r1892, %r1891, %r1884;
	ld.shared.u32 	%r1893, [%r1023+1672];
	add.s32 	%r1894, %r1813, %r1893;
	max.s32 	%r1895, %r1894, 0;
	cvt.u64.u32 	%rd340, %r1895;
	mad.lo.s64 	%rd341, %rd340, 19864223744, 1073741824;
	shr.u64 	%rd342, %rd341, 31;
	cvt.u32.u64 	%r1896, %rd342;
	min.s32 	%r1897, %r1896, 15;
	max.s32 	%r1898, %r1897, 0;
	shl.b32 	%r1899, %r1898, 20;
	or.b32  	%r1900, %r1899, %r1892;
	ld.shared.u32 	%r1901, [%r1023+1676];
	add.s32 	%r1902, %r1812, %r1901;
	max.s32 	%r1903, %r1902, 0;
	cvt.u64.u32 	%rd343, %r1903;
	mad.lo.s64 	%rd344, %rd343, 19864223744, 1073741824;
	shr.u64 	%rd345, %rd344, 31;
	cvt.u32.u64 	%r1904, %rd345;
	min.s32 	%r1905, %r1904, 15;
	max.s32 	%r1906, %r1905, 0;
	shl.b32 	%r1907, %r1906, 16;
	or.b32  	%r1908, %r1907, %r1900;
	ld.shared.u32 	%r1909, [%r1023+1680];
	add.s32 	%r1910, %r1811, %r1909;
	max.s32 	%r1911, %r1910, 0;
	cvt.u64.u32 	%rd346, %r1911;
	mad.lo.s64 	%rd347, %rd346, 19864223744, 1073741824;
	shr.u64 	%rd348, %rd347, 31;
	cvt.u32.u64 	%r1912, %rd348;
	min.s32 	%r1913, %r1912, 15;
	max.s32 	%r1914, %r1913, 0;
	shl.b32 	%r1915, %r1914, 12;
	or.b32  	%r1916, %r1915, %r1908;
	ld.shared.u32 	%r1917, [%r1023+1684];
	add.s32 	%r1918, %r1810, %r1917;
	max.s32 	%r1919, %r1918, 0;
	cvt.u64.u32 	%rd349, %r1919;
	mad.lo.s64 	%rd350, %rd349, 19864223744, 1073741824;
	shr.u64 	%rd351, %rd350, 31;
	cvt.u32.u64 	%r1920, %rd351;
	min.s32 	%r1921, %r1920, 15;
	max.s32 	%r1922, %r1921, 0;
	shl.b32 	%r1923, %r1922, 8;
	or.b32  	%r1924, %r1923, %r1916;
	ld.shared.u32 	%r1925, [%r1023+1688];
	add.s32 	%r1926, %r1809, %r1925;
	max.s32 	%r1927, %r1926, 0;
	cvt.u64.u32 	%rd352, %r1927;
	mad.lo.s64 	%rd353, %rd352, 19864223744, 1073741824;
	shr.u64 	%rd354, %rd353, 31;
	cvt.u32.u64 	%r1928, %rd354;
	min.s32 	%r1929, %r1928, 15;
	max.s32 	%r1930, %r1929, 0;
	shl.b32 	%r1931, %r1930, 4;
	or.b32  	%r1932, %r1931, %r1924;
	ld.shared.u32 	%r1933, [%r1023+1692];
	add.s32 	%r1934, %r1808, %r1933;
	max.s32 	%r1935, %r1934, 0;
	cvt.u64.u32 	%rd355, %r1935;
	mad.lo.s64 	%rd356, %rd355, 19864223744, 1073741824;
	shr.u64 	%rd357, %rd356, 31;
	cvt.u32.u64 	%r1936, %rd357;
	min.s32 	%r1937, %r1936, 15;
	max.s32 	%r1938, %r1937, 0;
	or.b32  	%r1939, %r1932, %r1938;
	st.global.u32 	[%rd408+24], %r1939;
	ld.global.nc.u32 	%r1940, [%rd21+252];
	ld.global.nc.u32 	%r1941, [%rd21+248];
	ld.global.nc.u32 	%r1942, [%rd21+244];
	ld.global.nc.u32 	%r1943, [%rd21+240];
	ld.global.nc.u32 	%r1944, [%rd21+236];
	ld.global.nc.u32 	%r1945, [%rd21+232];
	ld.global.nc.u32 	%r1946, [%rd21+228];
	ld.global.nc.u32 	%r1947, [%rd21+224];
	ld.shared.u32 	%r1948, [%r1023+1792];
	add.s32 	%r1949, %r1947, %r1948;
	max.s32 	%r1950, %r1949, 0;
	cvt.u64.u32 	%rd358, %r1950;
	mad.lo.s64 	%rd359, %rd358, 19864223744, 1073741824;
	shr.u64 	%rd360, %rd359, 31;
	cvt.u32.u64 	%r1951, %rd360;
	min.s32 	%r1952, %r1951, 15;
	max.s32 	%r1953, %r1952, 0;
	shl.b32 	%r1954, %r1953, 28;
	ld.shared.u32 	%r1955, [%r1023+1796];
	add.s32 	%r1956, %r1946, %r1955;
	max.s32 	%r1957, %r1956, 0;
	cvt.u64.u32 	%rd361, %r1957;
	mad.lo.s64 	%rd362, %rd361, 19864223744, 1073741824;
	shr.u64 	%rd363, %rd362, 31;
	cvt.u32.u64 	%r1958, %rd363;
	min.s32 	%r1959, %r1958, 15;
	max.s32 	%r1960, %r1959, 0;
	shl.b32 	%r1961, %r1960, 24;
	or.b32  	%r1962, %r1961, %r1954;
	ld.shared.u32 	%r1963, [%r1023+1800];
	add.s32 	%r1964, %r1945, %r1963;
	max.s32 	%r1965, %r1964, 0;
	cvt.u64.u32 	%rd364, %r1965;
	mad.lo.s64 	%rd365, %rd364, 19864223744, 1073741824;
	shr.u64 	%rd366, %rd365, 31;
	cvt.u32.u64 	%r1966, %rd366;
	min.s32 	%r1967, %r1966, 15;
	max.s32 	%r1968, %r1967, 0;
	shl.b32 	%r1969, %r1968, 20;
	or.b32  	%r1970, %r1969, %r1962;
	ld.shared.u32 	%r1971, [%r1023+1804];
	add.s32 	%r1972, %r1944, %r1971;
	max.s32 	%r1973, %r1972, 0;
	cvt.u64.u32 	%rd367, %r1973;
	mad.lo.s64 	%rd368, %rd367, 19864223744, 1073741824;
	shr.u64 	%rd369, %rd368, 31;
	cvt.u32.u64 	%r1974, %rd369;
	min.s32 	%r1975, %r1974, 15;
	max.s32 	%r1976, %r1975, 0;
	shl.b32 	%r1977, %r1976, 16;
	or.b32  	%r1978, %r1977, %r1970;
	ld.shared.u32 	%r1979, [%r1023+1808];
	add.s32 	%r1980, %r1943, %r1979;
	max.s32 	%r1981, %r1980, 0;
	cvt.u64.u32 	%rd370, %r1981;
	mad.lo.s64 	%rd371, %rd370, 19864223744, 1073741824;
	shr.u64 	%rd372, %rd371, 31;
	cvt.u32.u64 	%r1982, %rd372;
	min.s32 	%r1983, %r1982, 15;
	max.s32 	%r1984, %r1983, 0;
	shl.b32 	%r1985, %r1984, 12;
	or.b32  	%r1986, %r1985, %r1978;
	ld.shared.u32 	%r1987, [%r1023+1812];
	add.s32 	%r1988, %r1942, %r1987;
	max.s32 	%r1989, %r1988, 0;
	cvt.u64.u32 	%rd373, %r1989;
	mad.lo.s64 	%rd374, %rd373, 19864223744, 1073741824;
	shr.u64 	%rd375, %rd374, 31;
	cvt.u32.u64 	%r1990, %rd375;
	min.s32 	%r1991, %r1990, 15;
	max.s32 	%r1992, %r1991, 0;
	shl.b32 	%r1993, %r1992, 8;
	or.b32  	%r1994, %r1993, %r1986;
	ld.shared.u32 	%r1995, [%r1023+1816];
	add.s32 	%r1996, %r1941, %r1995;
	max.s32 	%r1997, %r1996, 0;
	cvt.u64.u32 	%rd376, %r1997;
	mad.lo.s64 	%rd377, %rd376, 19864223744, 1073741824;
	shr.u64 	%rd378, %rd377, 31;
	cvt.u32.u64 	%r1998, %rd378;
	min.s32 	%r1999, %r1998, 15;
	max.s32 	%r2000, %r1999, 0;
	shl.b32 	%r2001, %r2000, 4;
	or.b32  	%r2002, %r2001, %r1994;
	ld.shared.u32 	%r2003, [%r1023+1820];
	add.s32 	%r2004, %r1940, %r2003;
	max.s32 	%r2005, %r2004, 0;
	cvt.u64.u32 	%rd379, %r2005;
	mad.lo.s64 	%rd380, %rd379, 19864223744, 1073741824;
	shr.u64 	%rd381, %rd380, 31;
	cvt.u32.u64 	%r2006, %rd381;
	min.s32 	%r2007, %r2006, 15;
	max.s32 	%r2008, %r2007, 0;
	or.b32  	%r2009, %r2002, %r2008;
	st.global.u32 	[%rd408+-228], %r2009;
	ld.shared.u32 	%r2010, [%r1023+1920];
	add.s32 	%r2011, %r1947, %r2010;
	max.s32 	%r2012, %r2011, 0;
	cvt.u64.u32 	%rd382, %r2012;
	mad.lo.s64 	%rd383, %rd382, 19864223744, 1073741824;
	shr.u64 	%rd384, %rd383, 31;
	cvt.u32.u64 	%r2013, %rd384;
	min.s32 	%r2014, %r2013, 15;
	max.s32 	%r2015, %r2014, 0;
	shl.b32 	%r2016, %r2015, 28;
	ld.shared.u32 	%r2017, [%r1023+1924];
	add.s32 	%r2018, %r1946, %r2017;
	max.s32 	%r2019, %r2018, 0;
	cvt.u64.u32 	%rd385, %r2019;
	mad.lo.s64 	%rd386, %rd385, 19864223744, 1073741824;
	shr.u64 	%rd387, %rd386, 31;
	cvt.u32.u64 	%r2020, %rd387;
	min.s32 	%r2021, %r2020, 15;
	max.s32 	%r2022, %r2021, 0;
	shl.b32 	%r2023, %r2022, 24;
	or.b32  	%r2024, %r2023, %r2016;
	ld.shared.u32 	%r2025, [%r1023+1928];
	add.s32 	%r2026, %r1945, %r2025;
	max.s32 	%r2027, %r2026, 0;
	cvt.u64.u32 	%rd388, %r2027;
	mad.lo.s64 	%rd389, %rd388, 19864223744, 1073741824;
	shr.u64 	%rd390, %rd389, 31;
	cvt.u32.u64 	%r2028, %rd390;
	min.s32 	%r2029, %r2028, 15;
	max.s32 	%r2030, %r2029, 0;
	shl.b32 	%r2031, %r2030, 20;
	or.b32  	%r2032, %r2031, %r2024;
	ld.shared.u32 	%r2033, [%r1023+1932];
	add.s32 	%r2034, %r1944, %r2033;
	max.s32 	%r2035, %r2034, 0;
	cvt.u64.u32 	%rd391, %r2035;
	mad.lo.s64 	%rd392, %rd391, 19864223744, 1073741824;
	shr.u64 	%rd393, %rd392, 31;
	cvt.u32.u64 	%r2036, %rd393;
	min.s32 	%r2037, %r2036, 15;
	max.s32 	%r2038, %r2037, 0;
	shl.b32 	%r2039, %r2038, 16;
	or.b32  	%r2040, %r2039, %r2032;
	ld.shared.u32 	%r2041, [%r1023+1936];
	add.s32 	%r2042, %r1943, %r2041;
	max.s32 	%r2043, %r2042, 0;
	cvt.u64.u32 	%rd394, %r2043;
	mad.lo.s64 	%rd395, %rd394, 19864223744, 1073741824;
	shr.u64 	%rd396, %rd395, 31;
	cvt.u32.u64 	%r2044, %rd396;
	min.s32 	%r2045, %r2044, 15;
	max.s32 	%r2046, %r2045, 0;
	shl.b32 	%r2047, %r2046, 12;
	or.b32  	%r2048, %r2047, %r2040;
	ld.shared.u32 	%r2049, [%r1023+1940];
	add.s32 	%r2050, %r1942, %r2049;
	max.s32 	%r2051, %r2050, 0;
	cvt.u64.u32 	%rd397, %r2051;
	mad.lo.s64 	%rd398, %rd397, 19864223744, 1073741824;
	shr.u64 	%rd399, %rd398, 31;
	cvt.u32.u64 	%r2052, %rd399;
	min.s32 	%r2053, %r2052, 15;
	max.s32 	%r2054, %r2053, 0;
	shl.b32 	%r2055, %r2054, 8;
	or.b32  	%r2056, %r2055, %r2048;
	ld.shared.u32 	%r2057, [%r1023+1944];
	add.s32 	%r2058, %r1941, %r2057;
	max.s32 	%r2059, %r2058, 0;
	cvt.u64.u32 	%rd400, %r2059;
	mad.lo.s64 	%rd401, %rd400, 19864223744, 1073741824;
	shr.u64 	%rd402, %rd401, 31;
	cvt.u32.u64 	%r2060, %rd402;
	min.s32 	%r2061, %r2060, 15;
	max.s32 	%r2062, %r2061, 0;
	shl.b32 	%r2063, %r2062, 4;
	or.b32  	%r2064, %r2063, %r2056;
	ld.shared.u32 	%r2065, [%r1023+1948];
	add.s32 	%r2066, %r1940, %r2065;
	max.s32 	%r2067, %r2066, 0;
	cvt.u64.u32 	%rd403, %r2067;
	mad.lo.s64 	%rd404, %rd403, 19864223744, 1073741824;
	shr.u64 	%rd405, %rd404, 31;
	cvt.u32.u64 	%r2068, %rd405;
	min.s32 	%r2069, %r2068, 15;
	max.s32 	%r2070, %r2069, 0;
	or.b32  	%r2071, %r2064, %r2070;
	st.global.u32 	[%rd408+28], %r2071;
	add.s32 	%r2072, %r2072, 1;
	add.s64 	%rd409, %rd409, 2048;
	add.s64 	%rd408, %rd408, 512;
	setp.ne.s32 	%p1, %r2072, 8;
	@%p1 bra 	$L__BB13_1;
	ret;

}
	// .globl	fused_nn_conv2d_add_nn_relu_cast_cast_left_shift_multiply_add_right_shift_cast_c_3441552496575213188__4_kernel0
.visible .entry fused_nn_conv2d_add_nn_relu_cast_cast_left_shift_multiply_add_right_shift_cast_c_3441552496575213188__4_kernel0(
	.param .u64 .ptr .align 1 fused_nn_conv2d_add_nn_relu_cast_cast_left_shift_multiply_add_right_shift_cast_c_3441552496575213188__4_kernel0_param_0,
	.param .u64 .ptr .align 1 fused_nn_conv2d_add_nn_relu_cast_cast_left_shift_multiply_add_right_shift_cast_c_3441552496575213188__4_kernel0_param_1,
	.param .u64 .ptr .align 1 fused_nn_conv2d_add_nn_relu_cast_cast_left_shift_multiply_add_right_shift_cast_c_3441552496575213188__4_kernel0_param_2,
	.param .u64 .ptr .align 1 fused_nn_conv2d_add_nn_relu_cast_cast_left_shift_multiply_add_right_shift_cast_c_3441552496575213188__4_kernel0_param_3
)
{
	.reg .pred 	%p<3>;
	.reg .b32 	%r<2928>;
	.reg .b64 	%rd<408>;
	// demoted variable
	.shared .align 4 .b8 _ZZ111fused_nn_conv2d_add_nn_relu_cast_cast_left_shift_multiply_add_right_shift_cast_c_3441552496575213188__4_kernel0E14compute_shared[4096];
	// demoted variable
	.shared .align 4 .b8 _ZZ111fused_nn_conv2d_add_nn_relu_cast_cast_left_shift_multiply_add_right_shift_cast_c_3441552496575213188__4_kernel0E18placeholder_shared[8192];
	ld.param.u64 	%rd3, [fused_nn_conv2d_add_nn_relu_cast_cast_left_shift_multiply_add_right_shift_cast_c_3441552496575213188__4_kernel0_param_0];
	cvta.to.global.u64 	%rd1, %rd3;
	mov.u32 	%r164, %tid.z;
	setp.ne.s32 	%p1, %r164, 0;
	mov.u32 	%r165, %ctaid.z;
	shl.b32 	%r166, %r165, 11;
	mov.u32 	%r167, %tid.x;
	shl.b32 	%r1, %r167, 5;
	and.b32  	%r168, %r167, 3;
	or.b32  	%r2, %r168, %r166;
	bar.sync 	0;
	shl.b32 	%r169, %r167, 2;
	mov.u32 	%r170, _ZZ111fused_nn_conv2d_add_nn_relu_cast_cast_left_shift_multiply_add_right_shift_cast_c_3441552496575213188__4_kernel0E14compute_shared;
	add.s32 	%r3, %r170, %r169;
	@%p1 bra 	$L__BB14_2;
	add.s32 	%r171, %r1, 28;
	and.b32  	%r172, %r171, 32640;
	add.s32 	%r173, %r2, %r172;
	mul.wide.u32 	%rd7, %r173, 4;
	add.s64 	%rd8, %rd1, %rd7;
	ld.global.nc.u32 	%r174, [%rd8];
	st.shared.u32 	[%r3], %r174;
	ld.global.nc.u32 	%r175, [%rd8+16];
	st.shared.u32 	[%r3+128], %r175;
	ld.global.nc.u32 	%r176, [%rd8+32];
	st.shared.u32 	[%r3+256], %r176;
	ld.global.nc.u32 	%r177, [%rd8+48];
	st.shared.u32 	[%r3+384], %r177;
	ld.global.nc.u32 	%r178, [%rd8+64];
	st.shared.u32 	[%r3+512], %r178;
	ld.global.nc.u32 	%r179, [%rd8+80];
	st.shared.u32 	[%r3+640], %r179;
	ld.global.nc.u32 	%r180, [%rd8+96];
	st.shared.u32 	[%r3+768], %r180;
	ld.global.nc.u32 	%r181, [%rd8+112];
	st.shared.u32 	[%r3+896], %r181;
	ld.global.nc.u32 	%r182, [%rd8+128];
	st.shared.u32 	[%r3+1024], %r182;
	ld.global.nc.u32 	%r183, [%rd8+144];
	st.shared.u32 	[%r3+1152], %r183;
	ld.global.nc.u32 	%r184, [%rd8+160];
	st.shared.u32 	[%r3+1280], %r184;
	ld.global.nc.u32 	%r185, [%rd8+176];
	st.shared.u32 	[%r3+1408], %r185;
	ld.global.nc.u32 	%r186, [%rd8+192];
	st.shared.u32 	[%r3+1536], %r186;
	ld.global.nc.u32 	%r187, [%rd8+208];
	st.shared.u32 	[%r3+1664], %r187;
	ld.global.nc.u32 	%r188, [%rd8+224];
	st.shared.u32 	[%r3+1792], %r188;
	ld.global.nc.u32 	%r189, [%rd8+240];
	st.shared.u32 	[%r3+1920], %r189;
	ld.global.nc.u32 	%r190, [%rd8+256];
	st.shared.u32 	[%r3+2048], %r190;
	ld.global.nc.u32 	%r191, [%rd8+272];
	st.shared.u32 	[%r3+2176], %r191;
	ld.global.nc.u32 	%r192, [%rd8+288];
	st.shared.u32 	[%r3+2304], %r192;
	ld.global.nc.u32 	%r193, [%rd8+304];
	st.shared.u32 	[%r3+2432], %r193;
	ld.global.nc.u32 	%r194, [%rd8+320];
	st.shared.u32 	[%r3+2560], %r194;
	ld.global.nc.u32 	%r195, [%rd8+336];
	st.shared.u32 	[%r3+2688], %r195;
	ld.global.nc.u32 	%r196, [%rd8+352];
	st.shared.u32 	[%r3+2816], %r196;
	ld.global.nc.u32 	%r197, [%rd8+368];
	st.shared.u32 	[%r3+2944], %r197;
	ld.global.nc.u32 	%r198, [%rd8+384];
	st.shared.u32 	[%r3+3072], %r198;
	ld.global.nc.u32 	%r199, [%rd8+400];
	st.shared.u32 	[%r3+3200], %r199;
	ld.global.nc.u32 	%r200, [%rd8+416];
	st.shared.u32 	[%r3+3328], %r200;
	ld.global.nc.u32 	%r201, [%rd8+432];
	st.shared.u32 	[%r3+3456], %r201;
	ld.global.nc.u32 	%r202, [%rd8+448];
	st.shared.u32 	[%r3+3584], %r202;
	ld.global.nc.u32 	%r203, [%rd8+464];
	st.shared.u32 	[%r3+3712], %r203;
	ld.global.nc.u32 	%r204, [%rd8+480];
	st.shared.u32 	[%r3+3840], %r204;
	ld.global.nc.u32 	%r205, [%rd8+496];
	st.shared.u32 	[%r3+3968], %r205;
$L__BB14_2:
	ld.param.u64 	%rd407, [fused_nn_conv2d_add_nn_relu_cast_cast_left_shift_multiply_add_right_shift_cast_c_3441552496575213188__4_kernel0_param_3];
	ld.param.u64 	%rd406, [fused_nn_conv2d_add_nn_relu_cast_cast_left_shift_multiply_add_right_shift_cast_c_3441552496575213188__4_kernel0_param_2];
	ld.param.u64 	%rd405, [fused_nn_conv2d_add_nn_relu_cast_cast_left_shift_multiply_add_right_shift_cast_c_3441552496575213188__4_kernel0_param_1];
	mov.u32 	%r974, %ctaid.y;
	shl.b32 	%r976, %r164, 5;
	shl.b32 	%r977, %r164, 8;
	and.b32  	%r979, %r167, 1016;
	add.s32 	%r980, %r979, %r977;
	shl.b32 	%r981, %r980, 2;
	add.s32 	%r983, %r170, %r981;
	setp.ne.s32 	%p2, %r164, 0;
	bar.sync 	0;
	mov.b32 	%r984, 32;
	wmma.load.a.sync.aligned.row.m8n8k32.shared.u4 	{%r208}, [%r170], %r984;
	add.s32 	%r985, %r170, 128;
	wmma.load.a.sync.aligned.row.m8n8k32.shared.u4 	{%r232}, [%r985], %r984;
	add.s32 	%r986, %r170, 256;
	wmma.load.a.sync.aligned.row.m8n8k32.shared.u4 	{%r256}, [%r986], %r984;
	add.s32 	%r987, %r170, 384;
	wmma.load.a.sync.aligned.row.m8n8k32.shared.u4 	{%r280}, [%r987], %r984;
	bar.sync 	0;
	shl.b32 	%r988, %r974, 14;
	or.b32  	%r989, %r988, %r167;
	add.s32 	%r990, %r989, %r976;
	cvta.to.global.u64 	%rd9, %rd405;
	mul.wide.u32 	%rd10, %r990, 4;
	add.s64 	%rd11, %rd9, %rd10;
	ld.global.nc.u32 	%r4, [%rd11];
	add.s32 	%r991, %r976, %r167;
	shl.b32 	%r992, %r991, 2;
	mov.u32 	%r993, _ZZ111fused_nn_conv2d_add_nn_relu_cast_cast_left_shift_multiply_add_right_shift_cast_c_3441552496575213188__4_kernel0E18placeholder_shared;
	add.s32 	%r994, %r993, %r992;
	st.shared.u32 	[%r994], %r4;
	ld.global.nc.u32 	%r5, [%rd11+4096];
	st.shared.u32 	[%r994+512], %r5;
	ld.global.nc.u32 	%r6, [%rd11+8192];
	st.shared.u32 	[%r994+1024], %r6;
	ld.global.nc.u32 	%r7, [%rd11+12288];
	st.shared.u32 	[%r994+1536], %r7;
	ld.global.nc.u32 	%r8, [%rd11+16384];
	st.shared.u32 	[%r994+2048], %r8;
	ld.global.nc.u32 	%r9, [%rd11+20480];
	st.shared.u32 	[%r994+2560], %r9;
	ld.global.nc.u32 	%r10, [%rd11+24576];
	st.shared.u32 	[%r994+3072], %r10;
	ld.global.nc.u32 	%r11, [%rd11+28672];
	st.shared.u32 	[%r994+3584], %r11;
	ld.global.nc.u32 	%r12, [%rd11+32768];
	st.shared.u32 	[%r994+4096], %r12;
	ld.global.nc.u32 	%r13, [%rd11+36864];
	st.shared.u32 	[%r994+4608], %r13;
	ld.global.nc.u32 	%r14, [%rd11+40960];
	st.shared.u32 	[%r994+5120], %r14;
	ld.global.nc.u32 	%r15, [%rd11+45056];
	st.shared.u32 	[%r994+5632], %r15;
	ld.global.nc.u32 	%r16, [%rd11+49152];
	st.shared.u32 	[%r994+6144], %r16;
	ld.global.nc.u32 	%r17, [%rd11+53248];
	st.shared.u32 	[%r994+6656], %r17;
	ld.global.nc.u32 	%r18, [%rd11+57344];
	st.shared.u32 	[%r994+7168], %r18;
	ld.global.nc.u32 	%r19, [%rd11+61440];
	st.shared.u32 	[%r994+7680], %r19;
	bar.sync 	0;
	shl.b32 	%r995, %r164, 11;
	add.s32 	%r996, %r993, %r995;
	wmma.load.b.sync.aligned.col.m8n8k32.shared.s4 	{%r209}, [%r996], %r984;
	add.s32 	%r997, %r996, 128;
	wmma.load.b.sync.aligned.col.m8n8k32.shared.s4 	{%r233}, [%r997], %r984;
	add.s32 	%r998, %r996, 256;
	wmma.load.b.sync.aligned.col.m8n8k32.shared.s4 	{%r257}, [%r998], %r984;
	add.s32 	%r999, %r996, 384;
	wmma.load.b.sync.aligned.col.m8n8k32.shared.s4 	{%r281}, [%r999], %r984;
	add.s32 	%r1000, %r996, 512;
	wmma.load.b.sync.aligned.col.m8n8k32.shared.s4 	{%r215}, [%r1000], %r984;
	add.s32 	%r1001, %r996, 640;
	wmma.load.b.sync.aligned.col.m8n8k32.shared.s4 	{%r239}, [%r1001], %r984;
	add.s32 	%r1002, %r996, 768;
	wmma.load.b.sync.aligned.col.m8n8k32.shared.s4 	{%r263}, [%r1002], %r984;
	add.s32 	%r1003, %r996, 896;
	wmma.load.b.sync.aligned.col.m8n8k32.shared.s4 	{%r287}, [%r1003], %r984;
	add.s32 	%r1004, %r996, 1024;
	wmma.load.b.sync.aligned.col.m8n8k32.shared.s4 	{%r221}, [%r1004], %r984;
	add.s32 	%r1005, %r996, 1152;
	wmma.load.b.sync.aligned.col.m8n8k32.shared.s4 	{%r245}, [%r1005], %r984;
	add.s32 	%r1006, %r996, 1280;
	wmma.load.b.sync.aligned.col.m8n8k32.shared.s4 	{%r269}, [%r1006], %r984;
	add.s32 	%r1007, %r996, 1408;
	wmma.load.b.sync.aligned.col.m8n8k32.shared.s4 	{%r293}, [%r1007], %r984;
	add.s32 	%r1008, %r996, 1536;
	wmma.load.b.sync.aligned.col.m8n8k32.shared.s4 	{%r227}, [%r1008], %r984;
	add.s32 	%r1009, %r996, 1664;
	wmma.load.b.sync.aligned.col.m8n8k32.shared.s4 	{%r251}, [%r1009], %r984;
	add.s32 	%r1010, %r996, 1792;
	wmma.load.b.sync.aligned.col.m8n8k32.shared.s4 	{%r275}, [%r1010], %r984;
	add.s32 	%r1011, %r996, 1920;
	wmma.load.b.sync.aligned.col.m8n8k32.shared.s4 	{%r299}, [%r1011], %r984;
	mov.b32 	%r229, 0;
	// begin inline asm
	mma.sync.aligned.m8n8k32.row.col.s32.u4.s4.s32 {%r206,%r207}, {%r208}, {%r209}, {%r229,%r229};

	// end inline asm
	// begin inline asm
	mma.sync.aligned.m8n8k32.row.col.s32.u4.s4.s32 {%r212,%r213}, {%r208}, {%r215}, {%r229,%r229};

	// end inline asm
	// begin inline asm
	mma.sync.aligned.m8n8k32.row.col.s32.u4.s4.s32 {%r218,%r219}, {%r208}, {%r221}, {%r229,%r229};

	// end inline asm
	// begin inline asm
	mma.sync.aligned.m8n8k32.row.col.s32.u4.s4.s32 {%r224,%r225}, {%r208}, {%r227}, {%r229,%r229};

	// end inline asm
	// begin inline asm
	mma.sync.aligned.m8n8k32.row.col.s32.u4.s4.s32 {%r230,%r231}, {%r232}, {%r233}, {%r206,%r207};

	// end inline asm
	// begin inline asm
	mma.sync.aligned.m8n8k32.row.col.s32.u4.s4.s32 {%r236,%r237}, {%r232}, {%r239}, {%r212,%r213};

	// end inline asm
	// begin inline asm
	mma.sync.aligned.m8n8k32.row.col.s32.u4.s4.s32 {%r242,%r243}, {%r232}, {%r245}, {%r218,%r219};

	// end inline asm
	// begin inline asm
	mma.sync.aligned.m8n8k32.row.col.s32.u4.s4.s32 {%r248,%r249}, {%r232}, {%r251}, {%r224,%r225};

	// end inline asm
	// begin inline asm
	mma.sync.aligned.m8n8k32.row.col.s32.u4.s4.s32 {%r254,%r255}, {%r256}, {%r257}, {%r230,%r231};

	// end inline asm
	// begin inline asm
	mma.sync.aligned.m8n8k32.row.col.s32.u4.s4.s32 {%r260,%r261}, {%r256}, {%r263}, {%r236,%r237};

	// end inline asm
	// begin inline asm
	mma.sync.aligned.m8n8k32.row.col.s32.u4.s4.s32 {%r266,%r267}, {%r256}, {%r269}, {%r242,%r243};

	// end inline asm
	// begin inline asm
	mma.sync.aligned.m8n8k32.row.col.s32.u4.s4.s32 {%r272,%r273}, {%r256}, {%r275}, {%r248,%r249};

	// end inline asm
	// begin inline asm
	mma.sync.aligned.m8n8k32.row.col.s32.u4.s4.s32 {%r278,%r279}, {%r280}, {%r281}, {%r254,%r255};

	// end inline asm
	// begin inline asm
	mma.sync.aligned.m8n8k32.row.col.s32.u4.s4.s32 {%r284,%r285}, {%r280}, {%r287}, {%r260,%r261};

	// end inline asm
	// begin inline asm
	mma.sync.aligned.m8n8k32.row.col.s32.u4.s4.s32 {%r290,%r291}, {%r280}, {%r293}, {%r266,%r267};

	// end inline asm
	// begin inline asm
	mma.sync.aligned.m8n8k32.row.col.s32.u4.s4.s32 {%r296,%r297}, {%r280}, {%r299}, {%r272,%r273};

	// end inline asm
	add.s32 	%r1012, %r170, 512;
	wmma.load.a.sync.aligned.row.m8n8k32.shared.u4 	{%r304}, [%r1012], %r984;
	add.s32 	%r1013, %r170, 640;
	wmma.load.a.sync.aligned.row.m8n8k32.shared.u4 	{%r328}, [%r1013], %r984;
	add.s32 	%r1014, %r170, 768;
	wmma.load.a.sync.aligned.row.m8n8k32.shared.u4 	{%r352}, [%r1014], %r984;
	add.s32 	%r1015, %r170, 896;
	wmma.load.a.sync.aligned.row.m8n8k32.shared.u4 	{%r376}, [%r1015], %r984;
	bar.sync 	0;
	ld.global.nc.u32 	%r20, [%rd11+512];
	st.shared.u32 	[%r994], %r20;
	ld.global.nc.u32 	%r21, [%rd11+4608];
	st.shared.u32 	[%r994+512], %r21;
	ld.global.nc.u32 	%r22, [%rd11+8704];
	st.shared.u32 	[%r994+1024], %r22;
	ld.global.nc.u32 	%r23, [%rd11+12800];
	st.shared.u32 	[%r994+1536], %r23;
	ld.global.nc.u32 	%r24, [%rd11+16896];
	st.shared.u32 	[%r994+2048], %r24;
	ld.global.nc.u32 	%r25, [%rd11+20992];
	st.shared.u32 	[%r994+2560], %r25;
	ld.global.nc.u32 	%r26, [%rd11+25088];
	st.shared.u32 	[%r994+3072], %r26;
	ld.global.nc.u32 	%r27, [%rd11+29184];
	st.shared.u32 	[%r994+3584], %r27;
	ld.global.nc.u32 	%r28, [%rd11+33280];
	st.shared.u32 	[%r994+4096], %r28;
	ld.global.nc.u32 	%r29, [%rd11+37376];
	st.shared.u32 	[%r994+4608], %r29;
	ld.global.nc.u32 	%r30, [%rd11+41472];
	st.shared.u32 	[%r994+5120], %r30;
	ld.global.nc.u32 	%r31, [%rd11+45568];
	st.shared.u32 	[%r994+5632], %r31;
	ld.global.nc.u32 	%r32, [%rd11+49664];
	st.shared.u32 	[%r994+6144], %r32;
	ld.global.nc.u32 	%r33, [%rd11+53760];
	st.shared.u32 	[%r994+6656], %r33;
	ld.global.nc.u32 	%r34, [%rd11+57856];
	st.shared.u32 	[%r994+7168], %r34;
	ld.global.nc.u32 	%r35, [%rd11+61952];
	st.shared.u32 	[%r994+7680], %r35;
	bar.sync 	0;
	wmma.load.b.sync.aligned.col.m8n8k32.shared.s4 	{%r305}, [%r996], %r984;
	wmma.load.b.sync.aligned.col.m8n8k32.shared.s4 	{%r329}, [%r997], %r984;
	wmma.load.b.sync.aligned.col.m8n8k32.shared.s4 	{%r353}, [%r998], %r984;
	wmma.load.b.sync.aligned.col.m8n8k32.shared.s4 	{%r377}, [%r999], %r984;
	wmma.load.b.sync.aligned.col.m8n8k32.shared.s4 	{%r311}, [%r1000], %r984;
	wmma.load.b.sync.aligned.col.m8n8k32.shared.s4 	{%r335}, [%r1001], %r984;
	wmma.load.b.sync.aligned.col.m8n8k32.shared.s4 	{%r359}, [%r1002], %r984;
	wmma.load.b.sync.aligned.col.m8n8k32.shared.s4 	{%r383}, [%r1003], %r984;
	wmma.load.b.sync.aligned.col.m8n8k32.shared.s4 	{%r317}, [%r1004], %r984;
	wmma.load.b.sync.aligned.col.m8n8k32.shared.s4 	{%r341}, [%r1005], %r984;
	wmma.load.b.sync.aligned.col.m8n8k32.shared.s4 	{%r365}, [%r1006], %r984;
	wmma.load.b.sync.aligned.col.m8n8k32.shared.s4 	{%r389}, [%r1007], %r984;
	wmma.load.b.sync.aligned.col.m8n8k32.shared.s4 	{%r323}, [%r1008], %r984;
	wmma.load.b.sync.aligned.col.m8n8k32.shared.s4 	{%r347}, [%r1009], %r984;
	wmma.load.b.sync.aligned.col.m8n8k32.shared.s4 	{%r371}, [%r1010], %r984;
	wmma.load.b.sync.aligned.col.m8n8k32.shared.s4 	{%r395}, [%r1011], %r984;
	// begin inline asm
	mma.sync.aligned.m8n8k32.row.col.s32.u4.s4.s32 {%r302,%r303}, {%r304}, {%r305}, {%r278,%r279};

	// end inline asm
	// begin inline asm
	mma.sync.aligned.m8n8k32.row.col.s32.u4.s4.s32 {%r308,%r309}, {%r304}, {%r311}, {%r284,%r285};

	// end inline asm
	// begin inline asm
	mma.sync.aligned.m8n8k32.row.col.s32.u4.s4.s32 {%r314,%r315}, {%r304}, {%r317}, {%r290,%r291};

	// end inline asm
	// begin inline asm
	mma.sync.aligned.m8n8k32.row.col.s32.u4.s4.s32 {%r320,%r321}, {%r304}, {%r323}, {%r296,%r297};

	// end inline asm
	// begin inline asm
	mma.sync.aligned.m8n8k32.row.col.s32.u4.s4.s32 {%r326,%r327}, {%r328}, {%r329}, {%r302,%r303};

	// end inline asm
	// begin inline asm
	mma.sync.aligned.m8n8k32.row.col.s32.u4.s4.s32 {%r332,%r333}, {%r328}, {%r335}, {%r308,%r309};

	// end inline asm
	// begin inline asm
	mma.sync.aligned.m8n8k32.row.col.s32.u4.s4.s32 {%r338,%r339}, {%r328}, {%r341}, {%r314,%r315};

	// end inline asm
	// begin inline asm
	mma.sync.aligned.m8n8k32.row.col.s32.u4.s4.s32 {%r344,%r345}, {%r328}, {%r347}, {%r320,%r321};

	// end inline asm
	// begin inline asm
	mma.sync.aligned.m8n8k32.row.col.s32.u4.s4.s32 {%r350,%r351}, {%r352}, {%r353}, {%r326,%r327};

	// end inline asm
	// begin inline asm
	mma.sync.aligned.m8n8k32.row.col.s32.u4.s4.s32 {%r356,%r357}, {%r352}, {%r359}, {%r332,%r333};

	// end inline asm
	// begin inline asm
	mma.sync.aligned.m8n8k32.row.col.s32.u4.s4.s32 {%r362,%r363}, {%r352}, {%r365}, {%r338,%r339};

	// end inline asm
	// begin inline asm
	mma.sync.aligned.m8n8k32.row.col.s32.u4.s4.s32 {%r368,%r369}, {%r352}, {%r371}, {%r344,%r345};

	// end inline asm
	// begin inline asm
	mma.sync.aligned.m8n8k32.row.col.s32.u4.s4.s32 {%r374,%r375}, {%r376}, {%r377}, {%r350,%r351};

	// end inline asm
	// begin inline asm
	mma.sync.aligned.m8n8k32.row.col.s32.u4.s4.s32 {%r380,%r381}, {%r376}, {%r383}, {%r356,%r357};

	// end inline asm
	// begin inline asm
	mma.sync.aligned.m8n8k32.row.col.s32.u4.s4.s32 {%r386,%r387}, {%r376}, {%r389}, {%r362,%r363};

	// end inline asm
	// begin inline asm
	mma.sync.aligned.m8n8k32.row.col.s32.u4.s4.s32 {%r392,%r393}, {%r376}, {%r395}, {%r368,%r369};

	// end inline asm
	add.s32 	%r1016, %r170, 1024;
	wmma.load.a.sync.aligned.row.m8n8k32.shared.u4 	{%r400}, [%r1016], %r984;
	add.s32 	%r1017, %r170, 1152;
	wmma.load.a.sync.aligned.row.m8n8k32.shared.u4 	{%r424}, [%r1017], %r984;
	add.s32 	%r1018, %r170, 1280;
	wmma.load.a.sync.aligned.row.m8n8k32.shared.u4 	{%r448}, [%r1018], %r984;
	add.s32 	%r1019, %r170, 1408;
	wmma.load.a.sync.aligned.row.m8n8k32.shared.u4 	{%r472}, [%r1019], %r984;
	bar.sync 	0;
	ld.global.nc.u32 	%r36, [%rd11+1024];
	st.shared.u32 	[%r994], %r36;
	ld.global.nc.u32 	%r37, [%rd11+5120];
	st.shared.u32 	[%r994+512], %r37;
	ld.global.nc.u32 	%r38, [%rd11+9216];
	st.shared.u32 	[%r994+1024], %r38;
	ld.global.nc.u32 	%r39, [%rd11+13312];
	st.shared.u32 	[%r994+1536], %r39;
	ld.global.nc.u32 	%r40, [%rd11+17408];
	st.shared.u32 	[%r994+2048], %r40;
	ld.global.nc.u32 	%r41, [%rd11+21504];
	st.shared.u32 	[%r994+2560], %r41;
	ld.global.nc.u32 	%r42, [%rd11+25600];
	st.shared.u32 	[%r994+3072], %r42;
	ld.global.nc.u32 	%r43, [%rd11+29696];
	st.shared.u32 	[%r994+3584], %r43;
	ld.global.nc.u32 	%r44, [%rd11+33792];
	st.shared.u32 	[%r994+4096], %r44;
	ld.global.nc.u32 	%r45, [%rd11+37888];
	st.shared.u32 	[%r994+4608], %r45;
	ld.global.nc.u32 	%r46, [%rd11+41984];
	st.shared.u32 	[%r994+5120], %r46;
	ld.global.nc.u32 	%r47, [%rd11+46080];
	st.shared.u32 	[%r994+5632], %r47;
	ld.global.nc.u32 	%r48, [%rd11+50176];
	st.shared.u32 	[%r994+6144], %r48;
	ld.global.nc.u32 	%r49, [%rd11+54272];
	st.shared.u32 	[%r994+6656], %r49;
	ld.global.nc.u32 	%r50, [%rd11+58368];
	st.shared.u32 	[%r994+7168], %r50;
	ld.global.nc.u32 	%r51, [%rd11+62464];
	st.shared.u32 	[%r994+7680], %r51;
	bar.sync 	0;
	wmma.load.b.sync.aligned.col.m8n8k32.shared.s4 	{%r401}, [%r996], %r984;
	wmma.load.b.sync.aligned.col.m8n8k32.shared.s4 	{%r425}, [%r997], %r984;
	wmma.load.b.sync.aligned.col.m8n8k32.shared.s4 	{%r449}, [%r998], %r984;
	wmma.load.b.sync.aligned.col.m8n8k32.shared.s4 	{%r473}, [%r999], %r984;
	wmma.load.b.sync.aligned.col.m8n8k32.shared.s4 	{%r407}, [%r1000], %r984;
	wmma.load.b.sync.aligned.col.m8n8k32.shared.s4 	{%r431}, [%r1001], %r984;
	wmma.load.b.sync.aligned.col.m8n8k32.shared.s4 	{%r455}, [%r1002], %r984;
	wmma.load.b.sync.aligned.col.m8n8k32.shared.s4 	{%r479}, [%r1003], %r984;
	wmma.load.b.sync.aligned.col.m8n8k32.shared.s4 	{%r413}, [%r1004], %r984;
	wmma.load.b.sync.aligned.col.m8n8k32.shared.s4 	{%r437}, [%r1005], %r984;
	wmma.load.b.sync.aligned.col.m8n8k32.shared.s4 	{%r461}, [%r1006], %r984;
	wmma.load.b.sync.aligned.col.m8n8k32.shared.s4 	{%r485}, [%r1007], %r984;
	wmma.load.b.sync.aligned.col.m8n8k32.shared.s4 	{%r419}, [%r1008], %r984;
	wmma.load.b.sync.aligned.col.m8n8k32.shared.s4 	{%r443}, [%r1009], %r984;
	wmma.load.b.sync.aligned.col.m8n8k32.shared.s4 	{%r467}, [%r1010], %r984;
	wmma.load.b.sync.aligned.col.m8n8k32.shared.s4 	{%r491}, [%r1011], %r984;
	// begin inline asm
	mma.sync.aligned.m8n8k32.row.col.s32.u4.s4.s32 {%r398,%r399}, {%r400}, {%r401}, {%r374,%r375};

	// end inline asm
	// begin inline asm
	mma.sync.aligned.m8n8k32.row.col.s32.u4.s4.s32 {%r404,%r405}, {%r400}, {%r407}, {%r380,%r381};

	// end inline asm
	// begin inline asm
	mma.sync.aligned.m8n8k32.row.col.s32.u4.s4.s32 {%r410,%r411}, {%r400}, {%r413}, {%r386,%r387};

	// end inline asm
	// begin inline asm
	mma.sync.aligned.m8n8k32.row.col.s32.u4.s4.s32 {%r416,%r417}, {%r400}, {%r419}, {%r392,%r393};

	// end inline asm
	// begin inline asm
	mma.sync.aligned.m8n8k32.row.col.s32.u4.s4.s32 {%r422,%r423}, {%r424}, {%r425}, {%r398,%r399};

	// end inline asm
	// begin inline asm
	mma.sync.aligned.m8n8k32.row.col.s32.u4.s4.s32 {%r428,%r429}, {%r424}, {%r431}, {%r404,%r405};

	// end inline asm
	// begin inline asm
	mma.sync.aligned.m8n8k32.row.col.s32.u4.s4.s32 {%r434,%r435}, {%r424}, {%r437}, {%r410,%r411};

	// end inline asm
	// begin inline asm
	mma.sync.aligned.m8n8k32.row.col.s32.u4.s4.s32 {%r440,%r441}, {%r424}, {%r443}, {%r416,%r417};

	// end inline asm
	// begin inline asm
	mma.sync.aligned.m8n8k32.row.col.s32.u4.s4.s32 {%r446,%r447}, {%r448}, {%r449}, {%r422,%r423};

	// end inline asm
	// begin inline asm
	mma.sync.aligned.m8n8k32.row.col.s32.u4.s4.s32 {%r452,%r453}, {%r448}, {%r455}, {%r428,%r429};

	// end inline asm
	// begin inline asm
	mma.sync.aligned.m8n8k32.row.col.s32.u4.s4.s32 {%r458,%r459}, {%r448}, {%r461}, {%r434,%r435};

	// end inline asm
	// begin inline asm
	mma.sync.aligned.m8n8k32.row.col.s32.u4.s4.s32 {%r464,%r465}, {%r448}, {%r467}, {%r440,%r441};

	// end inline asm
	// begin inline asm
	mma.sync.aligned.m8n8k32.row.col.s32.u4.s4.s32 {%r470,%r471}, {%r472}, {%r473}, {%r446,%r447};

	// end inline asm
	// begin inline asm
	mma.sync.aligned.m8n8k32.row.col.s32.u4.s4.s32 {%r476,%r477}, {%r472}, {%r479}, {%r452,%r453};

	// end inline asm
	// begin inline asm
	mma.sync.aligned.m8n8k32.row.col.s32.u4.s4.s32 {%r482,%r483}, {%r472}, {%r485}, {%r458,%r459};

	// end inline asm
	// begin inline asm
	mma.sync.aligned.m8n8k32.row.col.s32.u4.s4.s32 {%r488,%r489}, {%r472}, {%r491}, {%r464,%r465};

	// end inline asm
	add.s32 	%r1020, %r170, 1536;
	wmma.load.a.sync.aligned.row.m8n8k32.shared.u4 	{%r496}, [%r1020], %r984;
	add.s32 	%r1021, %r170, 1664;
	wmma.load.a.sync.aligned.row.m8n8k32.shared.u4 	{%r520}, [%r1021], %r984;
	add.s32 	%r1022, %r170, 1792;
	wmma.load.a.sync.aligned.row.m8n8k32.shared.u4 	{%r544}, [%r1022], %r984;
	add.s32 	%r1023, %r170, 1920;
	wmma.load.a.sync.aligned.row.m8n8k32.shared.u4 	{%r568}, [%r1023], %r984;
	bar.sync 	0;
	ld.global.nc.u32 	%r52, [%rd11+1536];
	st.shared.u32 	[%r994], %r52;
	ld.global.nc.u32 	%r53, [%rd11+5632];
	st.shared.u32 	[%r994+512], %r53;
	ld.global.nc.u32 	%r54, [%rd11+9728];
	st.shared.u32 	[%r994+1024], %r54;
	ld.global.nc.u32 	%r55, [%rd11+13824];
	st.shared.u32 	[%r994+1536], %r55;
	ld.global.nc.u32 	%r56, [%rd11+17920];
	st.shared.u32 	[%r994+2048], %r56;
	ld.global.nc.u32 	%r57, [%rd11+22016];
	st.shared.u32 	[%r994+2560], %r57;
	ld.global.nc.u32 	%r58, [%rd11+26112];
	st.shared.u32 	[%r994+3072], %r58;
	ld.global.nc.u32 	%r59, [%rd11+30208];
	st.shared.u32 	[%r994+3584], %r59;
	ld.global.nc.u32 	%r60, [%rd11+34304];
	st.shared.u32 	[%r994+4096], %r60;
	ld.global.nc.u32 	%r61, [%rd11+38400];
	st.shared.u32 	[%r994+4608], %r61;
	ld.global.nc.u32 	%r62, [%rd11+42496];
	st.shared.u32 	[%r994+5120], %r62;
	ld.global.nc.u32 	%r63, [%rd11+46592];
	st.shared.u32 	[%r994+5632], %r63;
	ld.global.nc.u32 	%r64, [%rd11+50688];
	st.shared.u32 	[%r994+6144], %r64;
	ld.global.nc.u32 	%r65, [%rd11+54784];
	st.shared.u32 	[%r994+6656], %r65;
	ld.global.nc.u32 	%r66, [%rd11+58880];
	st.shared.u32 	[%r994+7168], %r66;
	ld.global.nc.u32 	%r67, [%rd11+62976];
	st.shared.u32 	[%r994+7680], %r67;
	bar.sync 	0;
	wmma.load.b.sync.aligned.col.m8n8k32.shared.s4 	{%r497}, [%r996], %r984;
	wmma.load.b.sync.aligned.col.m8n8k32.shared.s4 	{%r521}, [%r997], %r984;
	wmma.load.b.sync.aligned.col.m8n8k32.shared.s4 	{%r545}, [%r998], %r984;
	wmma.load.b.sync.aligned.col.m8n8k32.shared.s4 	{%r569}, [%r999], %r984;
	wmma.load.b.sync.aligned.col.m8n8k32.shared.s4 	{%r503}, [%r1000], %r984;
	wmma.load.b.sync.aligned.col.m8n8k32.shared.s4 	{%r527}, [%r1001], %r984;
	wmma.load.b.sync.aligned.col.m8n8k32.shared.s4 	{%r551}, [%r1002], %r984;
	wmma.load.b.sync.aligned.col.m8n8k32.shared.s4 	{%r575}, [%r1003], %r984;
	wmma.load.b.sync.aligned.col.m8n8k32.shared.s4 	{%r509}, [%r1004], %r984;
	wmma.load.b.sync.aligned.col.m8n8k32.shared.s4 	{%r533}, [%r1005], %r984;
	wmma.load.b.sync.aligned.col.m8n8k32.shared.s4 	{%r557}, [%r1006], %r984;
	wmma.load.b.sync.aligned.col.m8n8k32.shared.s4 	{%r581}, [%r1007], %r984;
	wmma.load.b.sync.aligned.col.m8n8k32.shared.s4 	{%r515}, [%r1008], %r984;
	wmma.load.b.sync.aligned.col.m8n8k32.shared.s4 	{%r539}, [%r1009], %r984;
	wmma.load.b.sync.aligned.col.m8n8k32.shared.s4 	{%r563}, [%r1010], %r984;
	wmma.load.b.sync.aligned.col.m8n8k32.shared.s4 	{%r587}, [%r1011], %r984;
	// begin inline asm
	mma.sync.aligned.m8n8k32.row.col.s32.u4.s4.s32 {%r494,%r495}, {%r496}, {%r497}, {%r470,%r471};

	// end inline asm
	// begin inline asm
	mma.sync.aligned.m8n8k32.row.col.s32.u4.s4.s32 {%r500,%r501}, {%r496}, {%r503}, {%r476,%r477};

	// end inline asm
	// begin inline asm
	mma.sync.aligned.m8n8k32.row.col.s32.u4.s4.s32 {%r506,%r507}, {%r496}, {%r509}, {%r482,%r483};

	// end inline asm
	// begin inline asm
	mma.sync.aligned.m8n8k32.row.col.s32.u4.s4.s32 {%r512,%r513}, {%r496}, {%r515}, {%r488,%r489};

	// end inline asm
	// begin inline asm
	mma.sync.aligned.m8n8k32.row.col.s32.u4.s4.s32 {%r518,%r519}, {%r520}, {%r521}, {%r494,%r495};

	// end inline asm
	// begin inline asm
	mma.sync.aligned.m8n8k32.row.col.s32.u4.s4.s32 {%r524,%r525}, {%r520}, {%r527}, {%r500,%r501};

	// end inline asm
	// begin inline asm
	mma.sync.aligned.m8n8k32.row.col.s32.u4.s4.s32 {%r530,%r531}, {%r520}, {%r533}, {%r506,%r507};

	// end inline asm
	// begin inline asm
	mma.sync.aligned.m8n8k32.row.col.s32.u4.s4.s32 {%r536,%r537}, {%r520}, {%r539}, {%r512,%r513};

	// end inline asm
	// begin inline asm
	mma.sync.aligned.m8n8k32.row.col.s32.u4.s4.s32 {%r542,%r543}, {%r544}, {%r545}, {%r518,%r519};

	// end inline asm
	// begin inline asm
	mma.sync.aligned.m8n8k32.row.col.s32.u4.s4.s32 {%r548,%r549}, {%r544}, {%r551}, {%r524,%r525};

	// end inline asm
	// begin inline asm
	mma.sync.aligned.m8n8k32.row.col.s32.u4.s4.s32 {%r554,%r555}, {%r544}, {%r557}, {%r530,%r531};

	// end inline asm
	// begin inline asm
	mma.sync.aligned.m8n8k32.row.col.s32.u4.s4.s32 {%r560,%r561}, {%r544}, {%r563}, {%r536,%r537};

	// end inline asm
	// begin inline asm
	mma.sync.aligned.m8n8k32.row.col.s32.u4.s4.s32 {%r566,%r567}, {%r568}, {%r569}, {%r542,%r543};

	// end inline asm
	// begin inline asm
	mma.sync.aligned.m8n8k32.row.col.s32.u4.s4.s32 {%r572,%r573}, {%r568}, {%r575}, {%r548,%r549};

	// end inline asm
	// begin inline asm
	mma.sync.aligned.m8n8k32.row.col.s32.u4.s4.s32 {%r578,%r579}, {%r568}, {%r581}, {%r554,%r555};

	// end inline asm
	// begin inline asm
	mma.sync.aligned.m8n8k32.row.col.s32.u4.s4.s32 {%r584,%r585}, {%r568}, {%r587}, {%r560,%r561};

	// end inline asm
	add.s32 	%r1024, %r170, 2048;
	wmma.load.a.sync.aligned.row.m8n8k32.shared.u4 	{%r592}, [%r1024], %r984;
	add.s32 	%r1025, %r170, 2176;
	wmma.load.a.sync.aligned.row.m8n8k32.shared.u4 	{%r616}, [%r1025], %r984;
	add.s32 	%r1026, %r170, 2304;
	wmma.load.a.sync.aligned.row.m8n8k32.shared.u4 	{%r640}, [%r1026], %r984;
	add.s32 	%r1027, %r170, 2432;
	wmma.load.a.sync.aligned.row.m8n8k32.shared.u4 	{%r664}, [%r1027], %r984;
	bar.sync 	0;
	ld.global.nc.u32 	%r68, [%rd11+2048];
	st.shared.u32 	[%r994], %r68;
	ld.global.nc.u32 	%r69, [%rd11+6144];
	st.shared.u32 	[%r994+512], %r69;
	ld.global.nc.u32 	%r70, [%rd11+10240];
	st.shared.u32 	[%r994+1024], %r70;
	ld.global.nc.u32 	%r71, [%rd11+14336];
	st.shared.u32 	[%r994+1536], %r71;
	ld.global.nc.u32 	%r72, [%rd11+18432];
	st.shared.u32 	[%r994+2048], %r72;
	ld.global.nc.u32 	%r73, [%rd11+22528];
	st.shared.u32 	[%r994+2560], %r73;
	ld.global.nc.u32 	%r74, [%rd11+26624];
	st.shared.u32 	[%r994+3072], %r74;
	ld.global.nc.u32 	%r75, [%rd11+30720];
	st.shared.u32 	[%r994+3584], %r75;
	ld.global.nc.u32 	%r76, [%rd11+34816];
	st.shared.u32 	[%r994+4096], %r76;
	ld.global.nc.u32 	%r77, [%rd11+38912];
	st.shared.u32 	[%r994+4608], %r77;
	ld.global.nc.u32 	%r78, [%rd11+43008];
	st.shared.u32 	[%r994+5120], %r78;
	ld.global.nc.u32 	%r79, [%rd11+47104];
	st.shared.u32 	[%r994+5632], %r79;
	ld.global.nc.u32 	%r80, [%rd11+51200];
	st.shared.u32 	[%r994+6144], %r80;
	ld.global.nc.u32 	%r81, [%rd11+55296];
	st.shared.u32 	[%r994+6656], %r81;
	ld.global.nc.u32 	%r82, [%rd11+59392];
	st.shared.u32 	[%r994+7168], %r82;
	ld.global.nc.u32 	%r83, [%rd11+63488];
	st.shared.u32 	[%r994+7680], %r83;
	bar.sync 	0;
	wmma.load.b.sync.aligned.col.m8n8k32.shared.s4 	{%r593}, [%r996], %r984;
	wmma.load.b.sync.aligned.col.m8n8k32.shared.s4 	{%r617}, [%r997], %r984;
	wmma.load.b.sync.aligned.col.m8n8k32.shared.s4 	{%r641}, [%r998], %r984;
	wmma.load.b.sync.aligned.col.m8n8k32.shared.s4 	{%r665}, [%r999], %r984;
	wmma.load.b.sync.aligned.col.m8n8k32.shared.s4 	{%r599}, [%r1000], %r984;
	wmma.load.b.sync.aligned.col.m8n8k32.shared.s4 	{%r623}, [%r1001], %r984;
	wmma.load.b.sync.aligned.col.m8n8k32.shared.s4 	{%r647}, [%r1002], %r984;
	wmma.load.b.sync.aligned.col.m8n8k32.shared.s4 	{%r671}, [%r1003], %r984;
	wmma.load.b.sync.aligned.col.m8n8k32.shared.s4 	{%r605}, [%r1004], %r984;
	wmma.load.b.sync.aligned.col.m8n8k32.shared.s4 	{%r629}, [%r1005], %r984;
	wmma.load.b.sync.aligned.col.m8n8k32.shared.s4 	{%r653}, [%r1006], %r984;
	wmma.load.b.sync.aligned.col.m8n8k32.shared.s4 	{%r677}, [%r1007], %r984;
	wmma.load.b.sync.aligned.col.m8n8k32.shared.s4 	{%r611}, [%r1008], %r984;
	wmma.load.b.sync.aligned.col.m8n8k32.shared.s4 	{%r635}, [%r1009], %r984;
	wmma.load.b.sync.aligned.col.m8n8k32.shared.s4 	{%r659}, [%r1010], %r984;
	wmma.load.b.sync.aligned.col.m8n8k32.shared.s4 	{%r683}, [%r1011], %r984;
	// begin inline asm
	mma.sync.aligned.m8n8k32.row.col.s32.u4.s4.s32 {%r590,%r591}, {%r592}, {%r593}, {%r566,%r567};

	// end inline asm
	// begin inline asm
	mma.sync.aligned.m8n8k32.row.col.s32.u4.s4.s32 {%r596,%r597}, {%r592}, {%r599}, {%r572,%r573};

	// end inline asm
	// begin inline asm
	mma.sync.aligned.m8n8k32.row.col.s32.u4.s4.s32 {%r602,%r603}, {%r592}, {%r605}, {%r578,%r579};

	// end inline asm
	// begin inline asm
	mma.sync.aligned.m8n8k32.row.col.s32.u4.s4.s32 {%r608,%r609}, {%r592}, {%r611}, {%r584,%r585};

	// end inline asm
	// begin inline asm
	mma.sync.aligned.m8n8k32.row.col.s32.u4.s4.s32 {%r614,%r615}, {%r616}, {%r617}, {%r590,%r591};

	// end inline asm
	// begin inline asm
	mma.sync.aligned.m8n8k32.row.col.s32.u4.s4.s32 {%r620,%r621}, {%r616}, {%r623}, {%r596,%r597};

	// end inline asm
	// begin inline asm
	mma.sync.aligned.m8n8k32.row.col.s32.u4.s4.s32 {%r626,%r627}, {%r616}, {%r629}, {%r602,%r603};

	// end inline asm
	// begin inline asm
	mma.sync.aligned.m8n8k32.row.col.s32.u4.s4.s32 {%r632,%r633}, {%r616}, {%r635}, {%r608,%r609};

	// end inline asm
	// begin inline asm
	mma.sync.aligned.m8n8k32.row.col.s32.u4.s4.s32 {%r638,%r639}, {%r640}, {%r641}, {%r614,%r615};

	// end inline asm
	// begin inline asm
	mma.sync.aligned.m8n8k32.row.col.s32.u4.s4.s32 {%r644,%r645}, {%r640}, {%r647}, {%r620,%r621};

	// end inline asm
	// begin inline asm
	mma.sync.aligned.m8n8k32.row.col.s32.u4.s4.s32 {%r650,%r651}, {%r640}, {%r653}, {%r626,%r627};

	// end inline asm
	// begin inline asm
	mma.sync.aligned.m8n8k32.row.col.s32.u4.s4.s32 {%r656,%r657}, {%r640}, {%r659}, {%r632,%r633};

	// end inline asm
	// begin inline asm
	mma.sync.aligned.m8n8k32.row.col.s32.u4.s4.s32 {%r662,%r663}, {%r664}, {%r665}, {%r638,%r639};

	// end inline asm
	// begin inline asm
	mma.sync.aligned.m8n8k32.row.col.s32.u4.s4.s32 {%r668,%r669}, {%r664}, {%r671}, {%r644,%r645};

	// end inline asm
	// begin inline asm
	mma.sync.aligned.m8n8k32.row.col.s32.u4.s4.s32 {%r674,%r675}, {%r664}, {%r677}, {%r650,%r651};

	// end inline asm
	// begin inline asm
	mma.sync.aligned.m8n8k32.row.col.s32.u4.s4.s32 {%r680,%r681}, {%r664}, {%r683}, {%r656,%r657};

	// end inline asm
	add.s32 	%r1028, %r170, 2560;
	wmma.load.a.sync.aligned.row.m8n8k32.shared.u4 	{%r688}, [%r1028], %r984;
	add.s32 	%r1029, %r170, 2688;
	wmma.load.a.sync.aligned.row.m8n8k32.shared.u4 	{%r712}, [%r1029], %r984;
	add.s32 	%r1030, %r170, 2816;
	wmma.load.a.sync.aligned.row.m8n8k32.shared.u4 	{%r736}, [%r1030], %r984;
	add.s32 	%r1031, %r170, 2944;
	wmma.load.a.sync.aligned.row.m8n8k32.shared.u4 	{%r760}, [%r1031], %r984;
	bar.sync 	0;
	ld.global.nc.u32 	%r84, [%rd11+2560];
	st.shared.u32 	[%r994], %r84;
	ld.global.nc.u32 	%r85, [%rd11+6656];
	st.shared.u32 	[%r994+512], %r85;
	ld.global.nc.u32 	%r86, [%rd11+10752];
	st.shared.u32 	[%r994+1024], %r86;
	ld.global.nc.u32 	%r87, [%rd11+14848];
	st.shared.u32 	[%r994+1536], %r87;
	ld.global.nc.u32 	%r88, [%rd11+18944];
	st.shared.u32 	[%r994+2048], %r88;
	ld.global.nc.u32 	%r89, [%rd11+23040];
	st.shared.u32 	[%r994+2560], %r89;
	ld.global.nc.u32 	%r90, [%rd11+27136];
	st.shared.u32 	[%r994+3072], %r90;
	ld.global.nc.u32 	%r91, [%rd11+31232];
	st.shared.u32 	[%r994+3584], %r91;
	ld.global.nc.u32 	%r92, [%rd11+35328];
	st.shared.u32 	[%r994+4096], %r92;
	ld.global.nc.u32 	%r93, [%rd11+39424];
	st.shared.u32 	[%r994+4608], %r93;
	ld.global.nc.u32 	%r94, [%rd11+43520];
	st.shared.u32 	[%r994+5120], %r94;
	ld.global.nc.u32 	%r95, [%rd11+47616];
	st.shared.u32 	[%r994+5632], %r95;
	ld.global.nc.u32 	%r96, [%rd11+51712];
	st.shared.u32 	[%r994+6144], %r96;
	ld.global.nc.u32 	%r97, [%rd11+55808];
	st.shared.u32 	[%r994+6656], %r97;
	ld.global.nc.u32 	%r98, [%rd11+59904];
	st.shared.u32 	[%r994+7168], %r98;
	ld.global.nc.u32 	%r99, [%rd11+64000];
	st.shared.u32 	[%r994+7680], %r99;
	bar.sync 	0;
	wmma.load.b.sync.aligned.col.m8n8k32.shared.s4 	{%r689}, [%r996], %r984;
	wmma.load.b.sync.aligned.col.m8n8k32.shared.s4 	{%r713}, [%r997], %r984;
	wmma.load.b.sync.aligned.col.m8n8k32.shared.s4 	{%r737}, [%r998], %r984;
	wmma.load.b.sync.aligned.col.m8n8k32.shared.s4 	{%r761}, [%r999], %r984;
	wmma.load.b.sync.aligned.col.m8n8k32.shared.s4 	{%r695}, [%r1000], %r984;
	wmma.load.b.sync.aligned.col.m8n8k32.shared.s4 	{%r719}, [%r1001], %r984;
	wmma.load.b.sync.aligned.col.m8n8k32.shared.s4 	{%r743}, [%r1002], %r984;
	wmma.load.b.sync.aligned.col.m8n8k32.shared.s4 	{%r767}, [%r1003], %r984;
	wmma.load.b.sync.aligned.col.m8n8k32.shared.s4 	{%r701}, [%r1004], %r984;
	wmma.load.b.sync.aligned.col.m8n8k32.shared.s4 	{%r725}, [%r1005], %r984;
	wmma.load.b.sync.aligned.col.m8n8k32.shared.s4 	{%r749}, [%r1006], %r984;
	wmma.load.b.sync.aligned.col.m8n8k32.shared.s4 	{%r773}, [%r1007], %r984;
	wmma.load.b.sync.aligned.col.m8n8k32.shared.s4 	{%r707}, [%r1008], %r984;
	wmma.load.b.sync.aligned.col.m8n8k32.shared.s4 	{%r731}, [%r1009], %r984;
	wmma.load.b.sync.aligned.col.m8n8k32.shared.s4 	{%r755}, [%r1010], %r984;
	wmma.load.b.sync.aligned.col.m8n8k32.shared.s4 	{%r779}, [%r1011], %r984;
	// begin inline asm
	mma.sync.aligned.m8n8k32.row.col.s32.u4.s4.s32 {%r686,%r687}, {%r688}, {%r689}, {%r662,%r663};

	// end inline asm
	// begin inline asm
	mma.sync.aligned.m8n8k32.row.col.s32.u4.s4.s32 {%r692,%r693}, {%r688}, {%r695}, {%r668,%r669};

	// end inline asm
	// begin inline asm
	mma.sync.aligned.m8n8k32.row.col.s32.u4.s4.s32 {%r698,%r699}, {%r688}, {%r701}, {%r674,%r675};

	// end inline asm
	// begin inline asm
	mma.sync.aligned.m8n8k32.row.col.s32.u4.s4.s32 {%r704,%r705}, {%r688}, {%r707}, {%r680,%r681};

	// end inline asm
	// begin inline asm
	mma.sync.aligned.m8n8k32.row.col.s32.u4.s4.s32 {%r710,%r711}, {%r712}, {%r713}, {%r686,%r687};

	// end inline asm
	// begin inline asm
	mma.sync.aligned.m8n8k32.row.col.s32.u4.s4.s32 {%r716,%r717}, {%r712}, {%r719}, {%r692,%r693};

	// end inline asm
	// begin inline asm
	mma.sync.aligned.m8n8k32.row.col.s32.u4.s4.s32 {%r722,%r723}, {%r712}, {%r725}, {%r698,%r699};

	// end inline asm
	// begin inline asm
	mma.sync.aligned.m8n8k32.row.col.s32.u4.s4.s32 {%r728,%r729}, {%r712}, {%r731}, {%r704,%r705};

	// end inline asm
	// begin inline asm
	mma.sync.aligned.m8n8k32.row.col.s32.u4.s4.s32 {%r734,%r735}, {%r736}, {%r737}, {%r710,%r711};

	// end inline asm
	// begin inline asm
	mma.sync.aligned.m8n8k32.row.col.s32.u4.s4.s32 {%r740,%r741}, {%r736}, {%r743}, {%r716,%r717};

	// end inline asm
	// begin inline asm
	mma.sync.aligned.m8n8k32.row.col.s32.u4.s4.s32 {%r746,%r747}, {%r736}, {%r749}, {%r722,%r723};

	// end inline asm
	// begin inline asm
	mma.sync.aligned.m8n8k32.row.col.s32.u4.s4.s32 {%r752,%r753}, {%r736}, {%r755}, {%r728,%r729};

	// end inline asm
	// begin inline asm
	mma.sync.aligned.m8n8k32.row.col.s32.u4.s4.s32 {%r758,%r759}, {%r760}, {%r761}, {%r734,%r735};

	// end inline asm
	// begin inline asm
	mma.sync.aligned.m8n8k32.row.col.s32.u4.s4.s32 {%r764,%r765}, {%r760}, {%r767}, {%r740,%r741};

	// end inline asm
	// begin inline asm
	mma.sync.aligned.m8n8k32.row.col.s32.u4.s4.s32 {%r770,%r771}, {%r760}, {%r773}, {%r746,%r747};

	// end inline asm
	// begin inline asm
	mma.sync.aligned.m8n8k32.row.col.s32.u4.s4.s32 {%r776,%r777}, {%r760}, {%r779}, {%r752,%r753};

	// end inline asm
	add.s32 	%r1032, %r170, 3072;
	wmma.load.a.sync.aligned.row.m8n8k32.shared.u4 	{%r784}, [%r1032], %r984;
	add.s32 	%r1033, %r170, 3200;
	wmma.load.a.sync.aligned.row.m8n8k32.shared.u4 	{%r808}, [%r1033], %r984;
	add.s32 	%r1034, %r170, 3328;
	wmma.load.a.sync.aligned.row.m8n8k32.shared.u4 	{%r832}, [%r1034], %r984;
	add.s32 	%r1035, %r170, 3456;
	wmma.load.a.sync.aligned.row.m8n8k32.shared.u4 	{%r856}, [%r1035], %r984;
	bar.sync 	0;
	ld.global.nc.u32 	%r100, [%rd11+3072];
	st.shared.u32 	[%r994], %r100;
	ld.global.nc.u32 	%r101, [%rd11+7168];
	st.shared.u32 	[%r994+512], %r101;
	ld.global.nc.u32 	%r102, [%rd11+11264];
	st.shared.u32 	[%r994+1024], %r102;
	ld.global.nc.u32 	%r103, [%rd11+15360];
	st.shared.u32 	[%r994+1536], %r103;
	ld.global.nc.u32 	%r104, [%rd11+19456];
	st.shared.u32 	[%r994+2048], %r104;
	ld.global.nc.u32 	%r105, [%rd11+23552];
	st.shared.u32 	[%r994+2560], %r105;
	ld.global.nc.u32 	%r106, [%rd11+27648];
	st.shared.u32 	[%r994+3072], %r106;
	ld.global.nc.u32 	%r107, [%rd11+31744];
	st.shared.u32 	[%r994+3584], %r107;
	ld.global.nc.u32 	%r108, [%rd11+35840];
	st.shared.u32 	[%r994+4096], %r108;
	ld.global.nc.u32 	%r109, [%rd11+39936];
	st.shared.u32 	[%r994+4608], %r109;
	ld.global.nc.u32 	%r110, [%rd11+44032];
	st.shared.u32 	[%r994+5120], %r110;
	ld.global.nc.u32 	%r111, [%rd11+48128];
	st.shared.u32 	[%r994+5632], %r111;
	ld.global.nc.u32 	%r112, [%rd11+52224];
	st.shared.u32 	[%r994+6144], %r112;
	ld.global.nc.u32 	%r113, [%rd11+56320];
	st.shared.u32 	[%r994+6656], %r113;
	ld.global.nc.u32 	%r114, [%rd11+60416];
	st.shared.u32 	[%r994+7168], %r114;
	ld.global.nc.u32 	%r115, [%rd11+64512];
	st.shared.u32 	[%r994+7680], %r115;
	bar.sync 	0;
	wmma.load.b.sync.aligned.col.m8n8k32.shared.s4 	{%r785}, [%r996], %r984;
	wmma.load.b.sync.aligned.col.m8n8k32.shared.s4 	{%r809}, [%r997], %r984;
	wmma.load.b.sync.aligned.col.m8n8k32.shared.s4 	{%r833}, [%r998], %r984;
	wmma.load.b.sync.aligned.col.m8n8k32.shared.s4 	{%r857}, [%r999], %r984;
	wmma.load.b.sync.aligned.col.m8n8k32.shared.s4 	{%r791}, [%r1000], %r984;
	wmma.load.b.sync.aligned.col.m8n8k32.shared.s4 	{%r815}, [%r1001], %r984;
	wmma.load.b.sync.aligned.col.m8n8k32.shared.s4 	{%r839}, [%r1002], %r984;
	wmma.load.b.sync.aligned.col.m8n8k32.shared.s4 	{%r863}, [%r1003], %r984;
	wmma.load.b.sync.aligned.col.m8n8k32.shared.s4 	{%r797}, [%r1004], %r984;
	wmma.load.b.sync.aligned.col.m8n8k32.shared.s4 	{%r821}, [%r1005], %r984;
	wmma.load.b.sync.aligned.col.m8n8k32.shared.s4 	{%r845}, [%r1006], %r984;
	wmma.load.b.sync.aligned.col.m8n8k32.shared.s4 	{%r869}, [%r1007], %r984;
	wmma.load.b.sync.aligned.col.m8n8k32.shared.s4 	{%r803}, [%r1008], %r984;
	wmma.load.b.sync.aligned.col.m8n8k32.shared.s4 	{%r827}, [%r1009], %r984;
	wmma.load.b.sync.aligned.col.m8n8k32.shared.s4 	{%r851}, [%r1010], %r984;
	wmma.load.b.sync.aligned.col.m8n8k32.shared.s4 	{%r875}, [%r1011], %r984;
	// begin inline asm
	mma.sync.aligned.m8n8k32.row.col.s32.u4.s4.s32 {%r782,%r783}, {%r784}, {%r785}, {%r758,%r759};

	// end inline asm
	// begin inline asm
	mma.sync.aligned.m8n8k32.row.col.s32.u4.s4.s32 {%r788,%r789}, {%r784}, {%r791}, {%r764,%r765};

	// end inline asm
	// begin inline asm
	mma.sync.aligned.m8n8k32.row.col.s32.u4.s4.s32 {%r794,%r795}, {%r784}, {%r797}, {%r770,%r771};

	// end inline asm
	// begin inline asm
	mma.sync.aligned.m8n8k32.row.col.s32.u4.s4.s32 {%r800,%r801}, {%r784}, {%r803}, {%r776,%r777};

	// end inline asm
	// begin inline asm
	mma.sync.aligned.m8n8k32.row.col.s32.u4.s4.s32 {%r806,%r807}, {%r808}, {%r809}, {%r782,%r783};

	// end inline asm
	// begin inline asm
	mma.sync.aligned.m8n8k32.row.col.s32.u4.s4.s32 {%r812,%r813}, {%r808}, {%r815}, {%r788,%r789};

	// end inline asm
	// begin inline asm
	mma.sync.aligned.m8n8k32.row.col.s32.u4.s4.s32 {%r818,%r819}, {%r808}, {%r821}, {%r794,%r795};

	// end inline asm
	// begin inline asm
	mma.sync.aligned.m8n8k32.row.col.s32.u4.s4.s32 {%r824,%r825}, {%r808}, {%r827}, {%r800,%r801};

	// end inline asm
	// begin inline asm
	mma.sync.aligned.m8n8k32.row.col.s32.u4.s4.s32 {%r830,%r831}, {%r832}, {%r833}, {%r806,%r807};

	// end inline asm
	// begin inline asm
	mma.sync.aligned.m8n8k32.row.col.s32.u4.s4.s32 {%r836,%r837}, {%r832}, {%r839}, {%r812,%r813};

	// end inline asm
	// begin inline asm
	mma.sync.aligned.m8n8k32.row.col.s32.u4.s4.s32 {%r842,%r843}, {%r832}, {%r845}, {%r818,%r819};

	// end inline asm
	// begin inline asm
	mma.sync.aligned.m8n8k32.row.col.s32.u4.s4.s32 {%r848,%r849}, {%r832}, {%r851}, {%r824,%r825};

	// end inline asm
	// begin inline asm
	mma.sync.aligned.m8n8k32.row.col.s32.u4.s4.s32 {%r854,%r855}, {%r856}, {%r857}, {%r830,%r831};

	// end inline asm
	// begin inline asm
	mma.sync.aligned.m8n8k32.row.col.s32.u4.s4.s32 {%r860,%r861}, {%r856}, {%r863}, {%r836,%r837};

	// end inline asm
	// begin inline asm
	mma.sync.aligned.m8n8k32.row.col.s32.u4.s4.s32 {%r866,%r867}, {%r856}, {%r869}, {%r842,%r843};

	// end inline asm
	// begin inline asm
	mma.sync.aligned.m8n8k32.row.col.s32.u4.s4.s32 {%r872,%r873}, {%r856}, {%r875}, {%r848,%r849};

	// end inline asm
	add.s32 	%r1036, %r170, 3584;
	wmma.load.a.sync.aligned.row.m8n8k32.shared.u4 	{%r880}, [%r1036], %r984;
	add.s32 	%r1037, %r170, 3712;
	wmma.load.a.sync.aligned.row.m8n8k32.shared.u4 	{%r904}, [%r1037], %r984;
	add.s32 	%r1038, %r170, 3840;
	wmma.load.a.sync.aligned.row.m8n8k32.shared.u4 	{%r928}, [%r1038], %r984;
	add.s32 	%r1039, %r170, 3968;
	wmma.load.a.sync.aligned.row.m8n8k32.shared.u4 	{%r952}, [%r1039], %r984;
	bar.sync 	0;
	ld.global.nc.u32 	%r116, [%rd11+3584];
	st.shared.u32 	[%r994], %r116;
	ld.global.nc.u32 	%r117, [%rd11+7680];
	st.shared.u32 	[%r994+512], %r117;
	ld.global.nc.u32 	%r118, [%rd11+11776];
	st.shared.u32 	[%r994+1024], %r118;
	ld.global.nc.u32 	%r119, [%rd11+15872];
	st.shared.u32 	[%r994+1536], %r119;
	ld.global.nc.u32 	%r120, [%rd11+19968];
	st.shared.u32 	[%r994+2048], %r120;
	ld.global.nc.u32 	%r121, [%rd11+24064];
	st.shared.u32 	[%r994+2560], %r121;
	ld.global.nc.u32 	%r122, [%rd11+28160];
	st.shared.u32 	[%r994+3072], %r122;
	ld.global.nc.u32 	%r123, [%rd11+32256];
	st.shared.u32 	[%r994+3584], %r123;
	ld.global.nc.u32 	%r124, [%rd11+36352];
	st.shared.u32 	[%r994+4096], %r124;
	ld.global.nc.u32 	%r125, [%rd11+40448];
	st.shared.u32 	[%r994+4608], %r125;
	ld.global.nc.u32 	%r126, [%rd11+44544];
	st.shared.u32 	[%r994+5120], %r126;
	ld.global.nc.u32 	%r127, [%rd11+48640];
	st.shared.u32 	[%r994+5632], %r127;
	ld.global.nc.u32 	%r128, [%rd11+52736];
	st.shared.u32 	[%r994+6144], %r128;
	ld.global.nc.u32 	%r129, [%rd11+56832];
	st.shared.u32 	[%r994+6656], %r129;
	ld.global.nc.u32 	%r130, [%rd11+60928];
	st.shared.u32 	[%r994+7168], %r130;
	ld.global.nc.u32 	%r131, [%rd11+65024];
	st.shared.u32 	[%r994+7680], %r131;
	bar.sync 	0;
	wmma.load.b.sync.aligned.col.m8n8k32.shared.s4 	{%r881}, [%r996], %r984;
	wmma.load.b.sync.aligned.col.m8n8k32.shared.s4 	{%r905}, [%r997], %r984;
	wmma.load.b.sync.aligned.col.m8n8k32.shared.s4 	{%r929}, [%r998], %r984;
	wmma.load.b.sync.aligned.col.m8n8k32.shared.s4 	{%r953}, [%r999], %r984;
	wmma.load.b.sync.aligned.col.m8n8k32.shared.s4 	{%r887}, [%r1000], %r984;
	wmma.load.b.sync.aligned.col.m8n8k32.shared.s4 	{%r911}, [%r1001], %r984;
	wmma.load.b.sync.aligned.col.m8n8k32.shared.s4 	{%r935}, [%r1002], %r984;
	wmma.load.b.sync.aligned.col.m8n8k32.shared.s4 	{%r959}, [%r1003], %r984;
	wmma.load.b.sync.aligned.col.m8n8k32.shared.s4 	{%r893}, [%r1004], %r984;
	wmma.load.b.sync.aligned.col.m8n8k32.shared.s4 	{%r917}, [%r1005], %r984;
	wmma.load.b.sync.aligned.col.m8n8k32.shared.s4 	{%r941}, [%r1006], %r984;
	wmma.load.b.sync.aligned.col.m8n8k32.shared.s4 	{%r965}, [%r1007], %r984;
	wmma.load.b.sync.aligned.col.m8n8k32.shared.s4 	{%r899}, [%r1008], %r984;
	wmma.load.b.sync.aligned.col.m8n8k32.shared.s4 	{%r923}, [%r1009], %r984;
	wmma.load.b.sync.aligned.col.m8n8k32.shared.s4 	{%r947}, [%r1010], %r984;
	wmma.load.b.sync.aligned.col.m8n8k32.shared.s4 	{%r971}, [%r1011], %r984;
	// begin inline asm
	mma.sync.aligned.m8n8k32.row.col.s32.u4.s4.s32 {%r878,%r879}, {%r880}, {%r881}, {%r854,%r855};

	// end inline asm
	// begin inline asm
	mma.sync.aligned.m8n8k32.row.col.s32.u4.s4.s32 {%r884,%r885}, {%r880}, {%r887}, {%r860,%r861};

	// end inline asm
	// begin inline asm
	mma.sync.aligned.m8n8k32.row.col.s32.u4.s4.s32 {%r890,%r891}, {%r880}, {%r893}, {%r866,%r867};

	// end inline asm
	// begin inline asm
	mma.sync.aligned.m8n8k32.row.col.s32.u4.s4.s32 {%r896,%r897}, {%r880}, {%r899}, {%r872,%r873};

	// end inline asm
	// begin inline asm
	mma.sync.aligned.m8n8k32.row.col.s32.u4.s4.s32 {%r902,%r903}, {%r904}, {%r905}, {%r878,%r879};

	// end inline asm
	// begin inline asm
	mma.sync.aligned.m8n8k32.row.col.s32.u4.s4.s32 {%r908,%r909}, {%r904}, {%r911}, {%r884,%r885};

	// end inline asm
	// begin inline asm
	mma.sync.aligned.m8n8k32.row.col.s32.u4.s4.s32 {%r914,%r915}, {%r904}, {%r917}, {%r890,%r891};

	// end inline asm
	// begin inline asm
	mma.sync.aligned.m8n8k32.row.col.s32.u4.s4.s32 {%r920,%r921}, {%r904}, {%r923}, {%r896,%r897};

	// end inline asm
	// begin inline asm
	mma.sync.aligned.m8n8k32.row.col.s32.u4.s4.s32 {%r926,%r927}, {%r928}, {%r929}, {%r902,%r903};

	// end inline asm
	// begin inline asm
	mma.sync.aligned.m8n8k32.row.col.s32.u4.s4.s32 {%r932,%r933}, {%r928}, {%r935}, {%r908,%r909};

	// end inline asm
	// begin inline asm
	mma.sync.aligned.m8n8k32.row.col.s32.u4.s4.s32 {%r938,%r939}, {%r928}, {%r941}, {%r914,%r915};

	// end inline asm
	// begin inline asm
	mma.sync.aligned.m8n8k32.row.col.s32.u4.s4.s32 {%r944,%r945}, {%r928}, {%r947}, {%r920,%r921};

	// end inline asm
	// begin inline asm
	mma.sync.aligned.m8n8k32.row.col.s32.u4.s4.s32 {%r950,%r951}, {%r952}, {%r953}, {%r926,%r927};

	// end inline asm
	// begin inline asm
	mma.sync.aligned.m8n8k32.row.col.s32.u4.s4.s32 {%r956,%r957}, {%r952}, {%r959}, {%r932,%r933};

	// end inline asm
	// begin inline asm
	mma.sync.aligned.m8n8k32.row.col.s32.u4.s4.s32 {%r962,%r963}, {%r952}, {%r965}, {%r938,%r939};

	// end inline asm
	// begin inline asm
	mma.sync.aligned.m8n8k32.row.col.s32.u4.s4.s32 {%r968,%r969}, {%r952}, {%r971}, {%r944,%r945};

	// end inline asm
	shl.b32 	%r1040, %r164, 10;
	add.s32 	%r1041, %r170, %r1040;
	mov.b32 	%r1042, 8;
	wmma.store.d.sync.aligned.row.m8n8k32.shared.s32 	[%r1041], {%r950, %r951}, %r1042;
	add.s32 	%r1043, %r1041, 256;
	wmma.store.d.sync.aligned.row.m8n8k32.shared.s32 	[%r1043], {%r956, %r957}, %r1042;
	add.s32 	%r1044, %r1041, 512;
	wmma.store.d.sync.aligned.row.m8n8k32.shared.s32 	[%r1044], {%r962, %r963}, %r1042;
	add.s32 	%r1045, %r1041, 768;
	wmma.store.d.sync.aligned.row.m8n8k32.shared.s32 	[%r1045], {%r968, %r969}, %r1042;
	bar.sync 	0;
	shl.b32 	%r1046, %r974, 7;
	add.s32 	%r1047, %r1046, %r976;
	cvta.to.global.u64 	%rd12, %rd407;
	mul.wide.u32 	%rd13, %r1047, 4;
	add.s64 	%rd14, %rd12, %rd13;
	ld.global.nc.u32 	%r132, [%rd14+28];
	ld.global.nc.u32 	%r133, [%rd14+24];
	ld.global.nc.u32 	%r134, [%rd14+20];
	ld.global.nc.u32 	%r135, [%rd14+16];
	ld.global.nc.u32 	%r136, [%rd14+12];
	ld.global.nc.u32 	%r137, [%rd14+8];
	ld.global.nc.u32 	%r138, [%rd14+4];
	ld.global.nc.u32 	%r139, [%rd14];
	ld.shared.u32 	%r1048, [%r983];
	add.s32 	%r1049, %r139, %r1048;
	max.s32 	%r1050, %r1049, 0;
	cvt.u64.u32 	%rd15, %r1050;
	mad.lo.s64 	%rd16, %rd15, 19864223744, 1073741824;
	shr.u64 	%rd17, %rd16, 31;
	cvt.u32.u64 	%r1051, %rd17;
	min.s32 	%r1052, %r1051, 15;
	max.s32 	%r1053, %r1052, 0;
	shl.b32 	%r1054, %r1053, 28;
	ld.shared.u32 	%r1055, [%r983+4];
	add.s32 	%r1056, %r138, %r1055;
	max.s32 	%r1057, %r1056, 0;
	cvt.u64.u32 	%rd18, %r1057;
	mad.lo.s64 	%rd19, %rd18, 19864223744, 1073741824;
	shr.u64 	%rd20, %rd19, 31;
	cvt.u32.u64 	%r1058, %rd20;
	min.s32 	%r1059, %r1058, 15;
	max.s32 	%r1060, %r1059, 0;
	shl.b32 	%r1061, %r1060, 24;
	or.b32  	%r1062, %r1061, %r1054;
	ld.shared.u32 	%r1063, [%r983+8];
	add.s32 	%r1064, %r137, %r1063;
	max.s32 	%r1065, %r1064, 0;
	cvt.u64.u32 	%rd21, %r1065;
	mad.lo.s64 	%rd22, %rd21, 19864223744, 1073741824;
	shr.u64 	%rd23, %rd22, 31;
	cvt.u32.u64 	%r1066, %rd23;
	min.s32 	%r1067, %r1066, 15;
	max.s32 	%r1068, %r1067, 0;
	shl.b32 	%r1069, %r1068, 20;
	or.b32  	%r1070, %r1069, %r1062;
	ld.shared.u32 	%r1071, [%r983+12];
	add.s32 	%r1072, %r136, %r1071;
	max.s32 	%r1073, %r1072, 0;
	cvt.u64.u32 	%rd24, %r1073;
	mad.lo.s64 	%rd25, %rd24, 19864223744, 1073741824;
	shr.u64 	%rd26, %rd25, 31;
	cvt.u32.u64 	%r1074, %rd26;
	min.s32 	%r1075, %r1074, 15;
	max.s32 	%r1076, %r1075, 0;
	shl.b32 	%r1077, %r1076, 16;
	or.b32  	%r1078, %r1077, %r1070;
	ld.shared.u32 	%r1079, [%r983+16];
	add.s32 	%r1080, %r135, %r1079;
	max.s32 	%r1081, %r1080, 0;
	cvt.u64.u32 	%rd27, %r1081;
	mad.lo.s64 	%rd28, %rd27, 19864223744, 1073741824;
	shr.u64 	%rd29, %rd28, 31;
	cvt.u32.u64 	%r1082, %rd29;
	min.s32 	%r1083, %r1082, 15;
	max.s32 	%r1084, %r1083, 0;
	shl.b32 	%r1085, %r1084, 12;
	or.b32  	%r1086, %r1085, %r1078;
	ld.shared.u32 	%r1087, [%r983+20];
	add.s32 	%r1088, %r134, %r1087;
	max.s32 	%r1089, %r1088, 0;
	cvt.u64.u32 	%rd30, %r1089;
	mad.lo.s64 	%rd31, %rd30, 19864223744, 1073741824;
	shr.u64 	%rd32, %rd31, 31;
	cvt.u32.u64 	%r1090, %rd32;
	min.s32 	%r1091, %r1090, 15;
	max.s32 	%r1092, %r1091, 0;
	shl.b32 	%r1093, %r1092, 8;
	or.b32  	%r1094, %r1093, %r1086;
	ld.shared.u32 	%r1095, [%r983+24];
	add.s32 	%r1096, %r133, %r1095;
	max.s32 	%r1097, %r1096, 0;
	cvt.u64.u32 	%rd33, %r1097;
	mad.lo.s64 	%rd34, %rd33, 19864223744, 1073741824;
	shr.u64 	%rd35, %rd34, 31;
	cvt.u32.u64 	%r1098, %rd35;
	min.s32 	%r1099, %r1098, 15;
	max.s32 	%r1100, %r1099, 0;
	shl.b32 	%r1101, %r1100, 4;
	or.b32  	%r1102, %r1101, %r1094;
	ld.shared.u32 	%r1103, [%r983+28];
	add.s32 	%r1104, %r132, %r1103;
	max.s32 	%r1105, %r1104, 0;
	cvt.u64.u32 	%rd36, %r1105;
	mad.lo.s64 	%rd37, %rd36, 19864223744, 1073741824;
	shr.u64 	%rd38, %rd37, 31;
	cvt.u32.u64 	%r1106, %rd38;
	min.s32 	%r1107, %r1106, 15;
	max.s32 	%r1108, %r1107, 0;
	or.b32  	%r1109, %r1102, %r1108;
	shl.b32 	%r1110, %r974, 4;
	shl.b32 	%r1112, %r165, 9;
	add.s32 	%r1113, %r1110, %r1112;
	shl.b32 	%r1114, %r164, 2;
	add.s32 	%r1115, %r1113, %r1114;
	and.b32  	%r1117, %r169, 4064;
	add.s32 	%r1118, %r1115, %r1117;
	cvta.to.global.u64 	%rd39, %rd406;
	mul.wide.u32 	%rd40, %r1118, 4;
	add.s64 	%rd2, %rd39, %rd40;
	st.global.u32 	[%rd2], %r1109;
	ld.shared.u32 	%r1119, [%r983+128];
	add.s32 	%r1120, %r139, %r1119;
	max.s32 	%r1121, %r1120, 0;
	cvt.u64.u32 	%rd41, %r1121;
	mad.lo.s64 	%rd42, %rd41, 19864223744, 1073741824;
	shr.u64 	%rd43, %rd42, 31;
	cvt.u32.u64 	%r1122, %rd43;
	min.s32 	%r1123, %r1122, 15;
	max.s32 	%r1124, %r1123, 0;
	shl.b32 	%r1125, %r1124, 28;
	ld.shared.u32 	%r1126, [%r983+132];
	add.s32 	%r1127, %r138, %r1126;
	max.s32 	%r1128, %r1127, 0;
	cvt.u64.u32 	%rd44, %r1128;
	mad.lo.s64 	%rd45, %rd44, 19864223744, 1073741824;
	shr.u64 	%rd46, %rd45, 31;
	cvt.u32.u64 	%r1129, %rd46;
	min.s32 	%r1130, %r1129, 15;
	max.s32 	%r1131, %r1130, 0;
	shl.b32 	%r1132, %r1131, 24;
	or.b32  	%r1133, %r1132, %r1125;
	ld.shared.u32 	%r1134, [%r983+136];
	add.s32 	%r1135, %r137, %r1134;
	max.s32 	%r1136, %r1135, 0;
	cvt.u64.u32 	%rd47, %r1136;
	mad.lo.s64 	%rd48, %rd47, 19864223744, 1073741824;
	shr.u64 	%rd49, %rd48, 31;
	cvt.u32.u64 	%r1137, %rd49;
	min.s32 	%r1138, %r1137, 15;
	max.s32 	%r1139, %r1138, 0;
	shl.b32 	%r1140, %r1139, 20;
	or.b32  	%r1141, %r1140, %r1133;
	ld.shared.u32 	%r1142, [%r983+140];
	add.s32 	%r1143, %r136, %r1142;
	max.s32 	%r1144, %r1143, 0;
	cvt.u64.u32 	%rd50, %r1144;
	mad.lo.s64 	%rd51, %rd50, 19864223744, 1073741824;
	shr.u64 	%rd52, %rd51, 31;
	cvt.u32.u64 	%r1145, %rd52;
	min.s32 	%r1146, %r1145, 15;
	max.s32 	%r1147, %r1146, 0;
	shl.b32 	%r1148, %r1147, 16;
	or.b32  	%r1149, %r1148, %r1141;
	ld.shared.u32 	%r1150, [%r983+144];
	add.s32 	%r1151, %r135, %r1150;
	max.s32 	%r1152, %r1151, 0;
	cvt.u64.u32 	%rd53, %r1152;
	mad.lo.s64 	%rd54, %rd53, 19864223744, 1073741824;
	shr.u64 	%rd55, %rd54, 31;
	cvt.u32.u64 	%r1153, %rd55;
	min.s32 	%r1154, %r1153, 15;
	max.s32 	%r1155, %r1154, 0;
	shl.b32 	%r1156, %r1155, 12;
	or.b32  	%r1157, %r1156, %r1149;
	ld.shared.u32 	%r1158, [%r983+148];
	add.s32 	%r1159, %r134, %r1158;
	max.s32 	%r1160, %r1159, 0;
	cvt.u64.u32 	%rd56, %r1160;
	mad.lo.s64 	%rd57, %rd56, 19864223744, 1073741824;
	shr.u64 	%rd58, %rd57, 31;
	cvt.u32.u64 	%r1161, %rd58;
	min.s32 	%r1162, %r1161, 15;
	max.s32 	%r1163, %r1162, 0;
	shl.b32 	%r1164, %r1163, 8;
	or.b32  	%r1165, %r1164, %r1157;
	ld.shared.u32 	%r1166, [%r983+152];
	add.s32 	%r1167, %r133, %r1166;
	max.s32 	%r1168, %r1167, 0;
	cvt.u64.u32 	%rd59, %r1168;
	mad.lo.s64 	%rd60, %rd59, 19864223744, 1073741824;
	shr.u64 	%rd61, %rd60, 31;
	cvt.u32.u64 	%r1169, %rd61;
	min.s32 	%r1170, %r1169, 15;
	max.s32 	%r1171, %r1170, 0;
	shl.b32 	%r1172, %r1171, 4;
	or.b32  	%r1173, %r1172, %r1165;
	ld.shared.u32 	%r1174, [%r983+156];
	add.s32 	%r1175, %r132, %r1174;
	max.s32 	%r1176, %r1175, 0;
	cvt.u64.u32 	%rd62, %r1176;
	mad.lo.s64 	%rd63, %rd62, 19864223744, 1073741824;
	shr.u64 	%rd64, %rd63, 31;
	cvt.u32.u64 	%r1177, %rd64;
	min.s32 	%r1178, %r1177, 15;
	max.s32 	%r1179, %r1178, 0;
	or.b32  	%r1180, %r1173, %r1179;
	st.global.u32 	[%rd2+512], %r1180;
	ld.global.nc.u32 	%r140, [%rd14+60];
	ld.global.nc.u32 	%r141, [%rd14+56];
	ld.global.nc.u32 	%r142, [%rd14+52];
	ld.global.nc.u32 	%r143, [%rd14+48];
	ld.global.nc.u32 	%r144, [%rd14+44];
	ld.global.nc.u32 	%r145, [%rd14+40];
	ld.global.nc.u32 	%r146, [%rd14+36];
	ld.global.nc.u32 	%r147, [%rd14+32];
	ld.shared.u32 	%r1181, [%r983+256];
	add.s32 	%r1182, %r147, %r1181;
	max.s32 	%r1183, %r1182, 0;
	cvt.u64.u32 	%rd65, %r1183;
	mad.lo.s64 	%rd66, %rd65, 19864223744, 1073741824;
	shr.u64 	%rd67, %rd66, 31;
	cvt.u32.u64 	%r1184, %rd67;
	min.s32 	%r1185, %r1184, 15;
	max.s32 	%r1186, %r1185, 0;
	shl.b32 	%r1187, %r1186, 28;
	ld.shared.u32 	%r1188, [%r983+260];
	add.s32 	%r1189, %r146, %r1188;
	max.s32 	%r1190, %r1189, 0;
	cvt.u64.u32 	%rd68, %r1190;
	mad.lo.s64 	%rd69, %rd68, 19864223744, 1073741824;
	shr.u64 	%rd70, %rd69, 31;
	cvt.u32.u64 	%r1191, %rd70;
	min.s32 	%r1192, %r1191, 15;
	max.s32 	%r1193, %r1192, 0;
	shl.b32 	%r1194, %r1193, 24;
	or.b32  	%r1195, %r1194, %r1187;
	ld.shared.u32 	%r1196, [%r983+264];
	add.s32 	%r1197, %r145, %r1196;
	max.s32 	%r1198, %r1197, 0;
	cvt.u64.u32 	%rd71, %r1198;
	mad.lo.s64 	%rd72, %rd71, 19864223744, 1073741824;
	shr.u64 	%rd73, %rd72, 31;
	cvt.u32.u64 	%r1199, %rd73;
	min.s32 	%r1200, %r1199, 15;
	max.s32 	%r1201, %r1200, 0;
	shl.b32 	%r1202, %r1201, 20;
	or.b32  	%r1203, %r1202, %r1195;
	ld.shared.u32 	%r1204, [%r983+268];
	add.s32 	%r1205, %r144, %r1204;
	max.s32 	%r1206, %r1205, 0;
	cvt.u64.u32 	%rd74, %r1206;
	mad.lo.s64 	%rd75, %rd74, 19864223744, 1073741824;
	shr.u64 	%rd76, %rd75, 31;
	cvt.u32.u64 	%r1207, %rd76;
	min.s32 	%r1208, %r1207, 15;
	max.s32 	%r1209, %r1208, 0;
	shl.b32 	%r1210, %r1209, 16;
	or.b32  	%r1211, %r1210, %r1203;
	ld.shared.u32 	%r1212, [%r983+272];
	add.s32 	%r1213, %r143, %r1212;
	max.s32 	%r1214, %r1213, 0;
	cvt.u64.u32 	%rd77, %r1214;
	mad.lo.s64 	%rd78, %rd77, 19864223744, 1073741824;
	shr.u64 	%rd79, %rd78, 31;
	cvt.u32.u64 	%r1215, %rd79;
	min.s32 	%r1216, %r1215, 15;
	max.s32 	%r1217, %r1216, 0;
	shl.b32 	%r1218, %r1217, 12;
	or.b32  	%r1219, %r1218, %r1211;
	ld.shared.u32 	%r1220, [%r983+276];
	add.s32 	%r1221, %r142, %r1220;
	max.s32 	%r1222, %r1221, 0;
	cvt.u64.u32 	%rd80, %r1222;
	mad.lo.s64 	%rd81, %rd80, 19864223744, 1073741824;
	shr.u64 	%rd82, %rd81, 31;
	cvt.u32.u64 	%r1223, %rd82;
	min.s32 	%r1224, %r1223, 15;
	max.s32 	%r1225, %r1224, 0;
	shl.b32 	%r1226, %r1225, 8;
	or.b32  	%r1227, %r1226, %r1219;
	ld.shared.u32 	%r1228, [%r983+280];
	add.s32 	%r1229, %r141, %r1228;
	max.s32 	%r1230, %r1229, 0;
	cvt.u64.u32 	%rd83, %r1230;
	mad.lo.s64 	%rd84, %rd83, 19864223744, 1073741824;
	shr.u64 	%rd85, %rd84, 31;
	cvt.u32.u64 	%r1231, %rd85;
	min.s32 	%r1232, %r1231, 15;
	max.s32 	%r1233, %r1232, 0;
	shl.b32 	%r1234, %r1233, 4;
	or.b32  	%r1235, %r1234, %r1227;
	ld.shared.u32 	%r1236, [%r983+284];
	add.s32 	%r1237, %r140, %r1236;
	max.s32 	%r1238, %r1237, 0;
	cvt.u64.u32 	%rd86, %r1238;
	mad.lo.s64 	%rd87, %rd86, 19864223744, 1073741824;
	shr.u64 	%rd88, %rd87, 31;
	cvt.u32.u64 	%r1239, %rd88;
	min.s32 	%r1240, %r1239, 15;
	max.s32 	%r1241, %r1240, 0;
	or.b32  	%r1242, %r1235, %r1241;
	st.global.u32 	[%rd2+4], %r1242;
	ld.shared.u32 	%r1243, [%r983+384];
	add.s32 	%r1244, %r147, %r1243;
	max.s32 	%r1245, %r1244, 0;
	cvt.u64.u32 	%rd89, %r1245;
	mad.lo.s64 	%rd90, %rd89, 19864223744, 1073741824;
	shr.u64 	%rd91, %rd90, 31;
	cvt.u32.u64 	%r1246, %rd91;
	min.s32 	%r1247, %r1246, 15;
	max.s32 	%r1248, %r1247, 0;
	shl.b32 	%r1249, %r1248, 28;
	ld.shared.u32 	%r1250, [%r983+388];
	add.s32 	%r1251, %r146, %r1250;
	max.s32 	%r1252, %r1251, 0;
	cvt.u64.u32 	%rd92, %r1252;
	mad.lo.s64 	%rd93, %rd92, 19864223744, 1073741824;
	shr.u64 	%rd94, %rd93, 31;
	cvt.u32.u64 	%r1253, %rd94;
	min.s32 	%r1254, %r1253, 15;
	max.s32 	%r1255, %r1254, 0;
	shl.b32 	%r1256, %r1255, 24;
	or.b32  	%r1257, %r1256, %r1249;
	ld.shared.u32 	%r1258, [%r983+392];
	add.s32 	%r1259, %r145, %r1258;
	max.s32 	%r1260, %r1259, 0;
	cvt.u64.u32 	%rd95, %r1260;
	mad.lo.s64 	%rd96, %rd95, 19864223744, 1073741824;
	shr.u64 	%rd97, %rd96, 31;
	cvt.u32.u64 	%r1261, %rd97;
	min.s32 	%r1262, %r1261, 15;
	max.s32 	%r1263, %r1262, 0;
	shl.b32 	%r1264, %r1263, 20;
	or.b32  	%r1265, %r1264, %r1257;
	ld.shared.u32 	%r1266, [%r983+396];
	add.s32 	%r1267, %r144, %r1266;
	max.s32 	%r1268, %r1267, 0;
	cvt.u64.u32 	%rd98, %r1268;
	mad.lo.s64 	%rd99, %rd98, 19864223744, 1073741824;
	shr.u64 	%rd100, %rd99, 31;
	cvt.u32.u64 	%r1269, %rd100;
	min.s32 	%r1270, %r1269, 15;
	max.s32 	%r1271, %r1270, 0;
	shl.b32 	%r1272, %r1271, 16;
	or.b32  	%r1273, %r1272, %r1265;
	ld.shared.u32 	%r1274, [%r983+400];
	add.s32 	%r1275, %r143, %r1274;
	max.s32 	%r1276, %r1275, 0;
	cvt.u64.u32 	%rd101, %r1276;
	mad.lo.s64 	%rd102, %rd101, 19864223744, 1073741824;
	shr.u64 	%rd103, %rd102, 31;
	cvt.u32.u64 	%r1277, %rd103;
	min.s32 	%r1278, %r1277, 15;
	max.s32 	%r1279, %r1278, 0;
	shl.b32 	%r1280, %r1279, 12;
	or.b32  	%r1281, %r1280, %r1273;
	ld.shared.u32 	%r1282, [%r983+404];
	add.s32 	%r1283, %r142, %r1282;
	max.s32 	%r1284, %r1283, 0;
	cvt.u64.u32 	%rd104, %r1284;
	mad.lo.s64 	%rd105, %rd104, 19864223744, 1073741824;
	shr.u64 	%rd106, %rd105, 31;
	cvt.u32.u64 	%r1285, %rd106;
	min.s32 	%r1286, %r1285, 15;
	max.s32 	%r1287, %r1286, 0;
	shl.b32 	%r1288, %r1287, 8;
	or.b32  	%r1289, %r1288, %r1281;
	ld.shared.u32 	%r1290, [%r983+408];
	add.s32 	%r1291, %r141, %r1290;
	max.s32 	%r1292, %r1291, 0;
	cvt.u64.u32 	%rd107, %r1292;
	mad.lo.s64 	%rd108, %rd107, 19864223744, 1073741824;
	shr.u64 	%rd109, %rd108, 31;
	cvt.u32.u64 	%r1293, %rd109;
	min.s32 	%r1294, %r1293, 15;
	max.s32 	%r1295, %r1294, 0;
	shl.b32 	%r1296, %r1295, 4;
	or.b32  	%r1297, %r1296, %r1289;
	ld.shared.u32 	%r1298, [%r983+412];
	add.s32 	%r1299, %r140, %r1298;
	max.s32 	%r1300, %r1299, 0;
	cvt.u64.u32 	%rd110, %r1300;
	mad.lo.s64 	%rd111, %rd110, 19864223744, 1073741824;
	shr.u64 	%rd112, %rd111, 31;
	cvt.u32.u64 	%r1301, %rd112;
	min.s32 	%r1302, %r1301, 15;
	max.s32 	%r1303, %r1302, 0;
	or.b32  	%r1304, %r1297, %r1303;
	st.global.u32 	[%rd2+516], %r1304;
	ld.global.nc.u32 	%r148, [%rd14+92];
	ld.global.nc.u32 	%r149, [%rd14+88];
	ld.global.nc.u32 	%r150, [%rd14+84];
	ld.global.nc.u32 	%r151, [%rd14+80];
	ld.global.nc.u32 	%r152, [%rd14+76];
	ld.global.nc.u32 	%r153, [%rd14+72];
	ld.global.nc.u32 	%r154, [%rd14+68];
	ld.global.nc.u32 	%r155, [%rd14+64];
	ld.shared.u32 	%r1305, [%r983+512];
	add.s32 	%r1306, %r155, %r1305;
	max.s32 	%r1307, %r1306, 0;
	cvt.u64.u32 	%rd113, %r1307;
	mad.lo.s64 	%rd114, %rd113, 19864223744, 1073741824;
	shr.u64 	%rd115, %rd114, 31;
	cvt.u32.u64 	%r1308, %rd115;
	min.s32 	%r1309, %r1308, 15;
	max.s32 	%r1310, %r1309, 0;
	shl.b32 	%r1311, %r1310, 28;
	ld.shared.u32 	%r1312, [%r983+516];
	add.s32 	%r1313, %r154, %r1312;
	max.s32 	%r1314, %r1313, 0;
	cvt.u64.u32 	%rd116, %r1314;
	mad.lo.s64 	%rd117, %rd116, 19864223744, 1073741824;
	shr.u64 	%rd118, %rd117, 31;
	cvt.u32.u64 	%r1315, %rd118;
	min.s32 	%r1316, %r1315, 15;
	max.s32 	%r1317, %r1316, 0;
	shl.b32 	%r1318, %r1317, 24;
	or.b32  	%r1319, %r1318, %r1311;
	ld.shared.u32 	%r1320, [%r983+520];
	add.s32 	%r1321, %r153, %r1320;
	max.s32 	%r1322, %r1321, 0;
	cvt.u64.u32 	%rd119, %r1322;
	mad.lo.s64 	%rd120, %rd119, 19864223744, 1073741824;
	shr.u64 	%rd121, %rd120, 31;
	cvt.u32.u64 	%r1323, %rd121;
	min.s32 	%r1324, %r1323, 15;
	max.s32 	%r1325, %r1324, 0;
	shl.b32 	%r1326, %r1325, 20;
	or.b32  	%r1327, %r1326, %r1319;
	ld.shared.u32 	%r1328, [%r983+524];
	add.s32 	%r1329, %r152, %r1328;
	max.s32 	%r1330, %r1329, 0;
	cvt.u64.u32 	%rd122, %r1330;
	mad.lo.s64 	%rd123, %rd122, 19864223744, 1073741824;
	shr.u64 	%rd124, %rd123, 31;
	cvt.u32.u64 	%r1331, %rd124;
	min.s32 	%r1332, %r1331, 15;
	max.s32 	%r1333, %r1332, 0;
	shl.b32 	%r1334, %r1333, 16;
	or.b32  	%r1335, %r1334, %r1327;
	ld.shared.u32 	%r1336, [%r983+528];
	add.s32 	%r1337, %r151, %r1336;
	max.s32 	%r1338, %r1337, 0;
	cvt.u64.u32 	%rd125, %r1338;
	mad.lo.s64 	%rd126, %rd125, 19864223744, 1073741824;
	shr.u64 	%rd127, %rd126, 31;
	cvt.u32.u64 	%r1339, %rd127;
	min.s32 	%r1340, %r1339, 15;
	max.s32 	%r1341, %r1340, 0;
	shl.b32 	%r1342, %r1341, 12;
	or.b32  	%r1343, %r1342, %r1335;
	ld.shared.u32 	%r1344, [%r983+532];
	add.s32 	%r1345, %r150, %r1344;
	max.s32 	%r1346, %r1345, 0;
	cvt.u64.u32 	%rd128, %r1346;
	mad.lo.s64 	%rd129, %rd128, 19864223744, 1073741824;
	shr.u64 	%rd130, %rd129, 31;
	cvt.u32.u64 	%r1347, %rd130;
	min.s32 	%r1348, %r1347, 15;
	max.s32 	%r1349, %r1348, 0;
	shl.b32 	%r1350, %r1349, 8;
	or.b32  	%r1351, %r1350, %r1343;
	ld.shared.u32 	%r1352, [%r983+536];
	add.s32 	%r1353, %r149, %r1352;
	max.s32 	%r1354, %r1353, 0;
	cvt.u64.u32 	%rd131, %r1354;
	mad.lo.s64 	%rd132, %rd131, 19864223744, 1073741824;
	shr.u64 	%rd133, %rd132, 31;
	cvt.u32.u64 	%r1355, %rd133;
	min.s32 	%r1356, %r1355, 15;
	max.s32 	%r1357, %r1356, 0;
	shl.b32 	%r1358, %r1357, 4;
	or.b32  	%r1359, %r1358, %r1351;
	ld.shared.u32 	%r1360, [%r983+540];
	add.s32 	%r1361, %r148, %r1360;
	max.s32 	%r1362, %r1361, 0;
	cvt.u64.u32 	%rd134, %r1362;
	mad.lo.s64 	%rd135, %rd134, 19864223744, 1073741824;
	shr.u64 	%rd136, %rd135, 31;
	cvt.u32.u64 	%r1363, %rd136;
	min.s32 	%r1364, %r1363, 15;
	max.s32 	%r1365, %r1364, 0;
	or.b32  	%r1366, %r1359, %r1365;
	st.global.u32 	[%rd2+8], %r1366;
	ld.shared.u32 	%r1367, [%r983+640];
	add.s32 	%r1368, %r155, %r1367;
	max.s32 	%r1369, %r1368, 0;
	cvt.u64.u32 	%rd137, %r1369;
	mad.lo.s64 	%rd138, %rd137, 19864223744, 1073741824;
	shr.u64 	%rd139, %rd138, 31;
	cvt.u32.u64 	%r1370, %rd139;
	min.s32 	%r1371, %r1370, 15;
	max.s32 	%r1372, %r1371, 0;
	shl.b32 	%r1373, %r1372, 28;
	ld.shared.u32 	%r1374, [%r983+644];
	add.s32 	%r1375, %r154, %r1374;
	max.s32 	%r1376, %r1375, 0;
	cvt.u64.u32 	%rd140, %r1376;
	mad.lo.s64 	%rd141, %rd140, 19864223744, 1073741824;
	shr.u64 	%rd142, %rd141, 31;
	cvt.u32.u64 	%r1377, %rd142;
	min.s32 	%r1378, %r1377, 15;
	max.s32 	%r1379, %r1378, 0;
	shl.b32 	%r1380, %r1379, 24;
	or.b32  	%r1381, %r1380, %r1373;
	ld.shared.u32 	%r1382, [%r983+648];
	add.s32 	%r1383, %r153, %r1382;
	max.s32 	%r1384, %r1383, 0;
	cvt.u64.u32 	%rd143, %r1384;
	mad.lo.s64 	%rd144, %rd143, 19864223744, 1073741824;
	shr.u64 	%rd145, %rd144, 31;
	cvt.u32.u64 	%r1385, %rd145;
	min.s32 	%r1386, %r1385, 15;
	max.s32 	%r1387, %r1386, 0;
	shl.b32 	%r1388, %r1387, 20;
	or.b32  	%r1389, %r1388, %r1381;
	ld.shared.u32 	%r1390, [%r983+652];
	add.s32 	%r1391, %r152, %r1390;
	max.s32 	%r1392, %r1391, 0;
	cvt.u64.u32 	%rd146, %r1392;
	mad.lo.s64 	%rd147, %rd146, 19864223744, 1073741824;
	shr.u64 	%rd148, %rd147, 31;
	cvt.u32.u64 	%r1393, %rd148;
	min.s32 	%r1394, %r1393, 15;
	max.s32 	%r1395, %r1394, 0;
	shl.b32 	%r1396, %r1395, 16;
	or.b32  	%r1397, %r1396, %r1389;
	ld.shared.u32 	%r1398, [%r983+656];
	add.s32 	%r1399, %r151, %r1398;
	max.s32 	%r1400, %r1399, 0;
	cvt.u64.u32 	%rd149, %r1400;
	mad.lo.s64 	%rd150, %rd149, 19864223744, 1073741824;
	shr.u64 	%rd151, %rd150, 31;
	cvt.u32.u64 	%r1401, %rd151;
	min.s32 	%r1402, %r1401, 15;
	max.s32 	%r1403, %r1402, 0;
	shl.b32 	%r1404, %r1403, 12;
	or.b32  	%r1405, %r1404, %r1397;
	ld.shared.u32 	%r1406, [%r983+660];
	add.s32 	%r1407, %r150, %r1406;
	max.s32 	%r1408, %r1407, 0;
	cvt.u64.u32 	%rd152, %r1408;
	mad.lo.s64 	%rd153, %rd152, 19864223744, 1073741824;
	shr.u64 	%rd154, %rd153, 31;
	cvt.u32.u64 	%r1409, %rd154;
	min.s32 	%r1410, %r1409, 15;
	max.s32 	%r1411, %r1410, 0;
	shl.b32 	%r1412, %r1411, 8;
	or.b32  	%r1413, %r1412, %r1405;
	ld.shared.u32 	%r1414, [%r983+664];
	add.s32 	%r1415, %r149, %r1414;
	max.s32 	%r1416, %r1415, 0;
	cvt.u64.u32 	%rd155, %r1416;
	mad.lo.s64 	%rd156, %rd155, 19864223744, 1073741824;
	shr.u64 	%rd157, %rd156, 31;
	cvt.u32.u64 	%r1417, %rd157;
	min.s32 	%r1418, %r1417, 15;
	max.s32 	%r1419, %r1418, 0;
	shl.b32 	%r1420, %r1419, 4;
	or.b32  	%r1421, %r1420, %r1413;
	ld.shared.u32 	%r1422, [%r983+668];
	add.s32 	%r1423, %r148, %r1422;
	max.s32 	%r1424, %r1423, 0;
	cvt.u64.u32 	%rd158, %r1424;
	mad.lo.s64 	%rd159, %rd158, 19864223744, 1073741824;
	shr.u64 	%rd160, %rd159, 31;
	cvt.u32.u64 	%r1425, %rd160;
	min.s32 	%r1426, %r1425, 15;
	max.s32 	%r1427, %r1426, 0;
	or.b32  	%r1428, %r1421, %r1427;
	st.global.u32 	[%rd2+520], %r1428;
	ld.global.nc.u32 	%r156, [%rd14+124];
	ld.global.nc.u32 	%r157, [%rd14+120];
	ld.global.nc.u32 	%r158, [%rd14+116];
	ld.global.nc.u32 	%r159, [%rd14+112];
	ld.global.nc.u32 	%r160, [%rd14+108];
	ld.global.nc.u32 	%r161, [%rd14+104];
	ld.global.nc.u32 	%r162, [%rd14+100];
	ld.global.nc.u32 	%r163, [%rd14+96];
	ld.shared.u32 	%r1429, [%r983+768];
	add.s32 	%r1430, %r163, %r1429;
	max.s32 	%r1431, %r1430, 0;
	cvt.u64.u32 	%rd161, %r1431;
	mad.lo.s64 	%rd162, %rd161, 19864223744, 1073741824;
	shr.u64 	%rd163, %rd162, 31;
	cvt.u32.u64 	%r1432, %rd163;
	min.s32 	%r1433, %r1432, 15;
	max.s32 	%r1434, %r1433, 0;
	shl.b32 	%r1435, %r1434, 28;
	ld.shared.u32 	%r1436, [%r983+772];
	add.s32 	%r1437, %r162, %r1436;
	max.s32 	%r1438, %r1437, 0;
	cvt.u64.u32 	%rd164, %r1438;
	mad.lo.s64 	%rd165, %rd164, 19864223744, 1073741824;
	shr.u64 	%rd166, %rd165, 31;
	cvt.u32.u64 	%r1439, %rd166;
	min.s32 	%r1440, %r1439, 15;
	max.s32 	%r1441, %r1440, 0;
	shl.b32 	%r1442, %r1441, 24;
	or.b32  	%r1443, %r1442, %r1435;
	ld.shared.u32 	%r1444, [%r983+776];
	add.s32 	%r1445, %r161, %r1444;
	max.s32 	%r1446, %r1445, 0;
	cvt.u64.u32 	%rd167, %r1446;
	mad.lo.s64 	%rd168, %rd167, 19864223744, 1073741824;
	shr.u64 	%rd169, %rd168, 31;
	cvt.u32.u64 	%r1447, %rd169;
	min.s32 	%r1448, %r1447, 15;
	max.s32 	%r1449, %r1448, 0;
	shl.b32 	%r1450, %r1449, 20;
	or.b32  	%r1451, %r1450, %r1443;
	ld.shared.u32 	%r1452, [%r983+780];
	add.s32 	%r1453, %r160, %r1452;
	max.s32 	%r1454, %r1453, 0;
	cvt.u64.u32 	%rd170, %r1454;
	mad.lo.s64 	%rd171, %rd170, 19864223744, 1073741824;
	shr.u64 	%rd172, %rd171, 31;
	cvt.u32.u64 	%r1455, %rd172;
	min.s32 	%r1456, %r1455, 15;
	max.s32 	%r1457, %r1456, 0;
	shl.b32 	%r1458, %r1457, 16;
	or.b32  	%r1459, %r1458, %r1451;
	ld.shared.u32 	%r1460, [%r983+784];
	add.s32 	%r1461, %r159, %r1460;
	max.s32 	%r1462, %r1461, 0;
	cvt.u64.u32 	%rd173, %r1462;
	mad.lo.s64 	%rd174, %rd173, 19864223744, 1073741824;
	shr.u64 	%rd175, %rd174, 31;
	cvt.u32.u64 	%r1463, %rd175;
	min.s32 	%r1464, %r1463, 15;
	max.s32 	%r1465, %r1464, 0;
	shl.b32 	%r1466, %r1465, 12;
	or.b32  	%r1467, %r1466, %r1459;
	ld.shared.u32 	%r1468, [%r983+788];
	add.s32 	%r1469, %r158, %r1468;
	max.s32 	%r1470, %r1469, 0;
	cvt.u64.u32 	%rd176, %r1470;
	mad.lo.s64 	%rd177, %rd176, 19864223744, 1073741824;
	shr.u64 	%rd178, %rd177, 31;
	cvt.u32.u64 	%r1471, %rd178;
	min.s32 	%r1472, %r1471, 15;
	max.s32 	%r1473, %r1472, 0;
	shl.b32 	%r1474, %r1473, 8;
	or.b32  	%r1475, %r1474, %r1467;
	ld.shared.u32 	%r1476, [%r983+792];
	add.s32 	%r1477, %r157, %r1476;
	max.s32 	%r1478, %r1477, 0;
	cvt.u64.u32 	%rd179, %r1478;
	mad.lo.s64 	%rd180, %rd179, 19864223744, 1073741824;
	shr.u64 	%rd181, %rd180, 31;
	cvt.u32.u64 	%r1479, %rd181;
	min.s32 	%r1480, %r1479, 15;
	max.s32 	%r1481, %r1480, 0;
	shl.b32 	%r1482, %r1481, 4;
	or.b32  	%r1483, %r1482, %r1475;
	ld.shared.u32 	%r1484, [%r983+796];
	add.s32 	%r1485, %r156, %r1484;
	max.s32 	%r1486, %r1485, 0;
	cvt.u64.u32 	%rd182, %r1486;
	mad.lo.s64 	%rd183, %rd182, 19864223744, 1073741824;
	shr.u64 	%rd184, %rd183, 31;
	cvt.u32.u64 	%r1487, %rd184;
	min.s32 	%r1488, %r1487, 15;
	max.s32 	%r1489, %r1488, 0;
	or.b32  	%r1490, %r1483, %r1489;
	st.global.u32 	[%rd2+12], %r1490;
	ld.shared.u32 	%r1491, [%r983+896];
	add.s32 	%r1492, %r163, %r1491;
	max.s32 	%r1493, %r1492, 0;
	cvt.u64.u32 	%rd185, %r1493;
	mad.lo.s64 	%rd186, %rd185, 19864223744, 1073741824;
	shr.u64 	%rd187, %rd186, 31;
	cvt.u32.u64 	%r1494, %rd187;
	min.s32 	%r1495, %r1494, 15;
	max.s32 	%r1496, %r1495, 0;
	shl.b32 	%r1497, %r1496, 28;
	ld.shared.u32 	%r1498, [%r983+900];
	add.s32 	%r1499, %r162, %r1498;
	max.s32 	%r1500, %r1499, 0;
	cvt.u64.u32 	%rd188, %r1500;
	mad.lo.s64 	%rd189, %rd188, 19864223744, 1073741824;
	shr.u64 	%rd190, %rd189, 31;
	cvt.u32.u64 	%r1501, %rd190;
	min.s32 	%r1502, %r1501, 15;
	max.s32 	%r1503, %r1502, 0;
	shl.b32 	%r1504, %r1503, 24;
	or.b32  	%r1505, %r1504, %r1497;
	ld.shared.u32 	%r1506, [%r983+904];
	add.s32 	%r1507, %r161, %r1506;
	max.s32 	%r1508, %r1507, 0;
	cvt.u64.u32 	%rd191, %r1508;
	mad.lo.s64 	%rd192, %rd191, 19864223744, 1073741824;
	shr.u64 	%rd193, %rd192, 31;
	cvt.u32.u64 	%r1509, %rd193;
	min.s32 	%r1510, %r1509, 15;
	max.s32 	%r1511, %r1510, 0;
	shl.b32 	%r1512, %r1511, 20;
	or.b32  	%r1513, %r1512, %r1505;
	ld.shared.u32 	%r1514, [%r983+908];
	add.s32 	%r1515, %r160, %r1514;
	max.s32 	%r1516, %r1515, 0;
	cvt.u64.u32 	%rd194, %r1516;
	mad.lo.s64 	%rd195, %rd194, 19864223744, 1073741824;
	shr.u64 	%rd196, %rd195, 31;
	cvt.u32.u64 	%r1517, %rd196;
	min.s32 	%r1518, %r1517, 15;
	max.s32 	%r1519, %r1518, 0;
	shl.b32 	%r1520, %r1519, 16;
	or.b32  	%r1521, %r1520, %r1513;
	ld.shared.u32 	%r1522, [%r983+912];
	add.s32 	%r1523, %r159, %r1522;
	max.s32 	%r1524, %r1523, 0;
	cvt.u64.u32 	%rd197, %r1524;
	mad.lo.s64 	%rd198, %rd197, 19864223744, 1073741824;
	shr.u64 	%rd199, %rd198, 31;
	cvt.u32.u64 	%r1525, %rd199;
	min.s32 	%r1526, %r1525, 15;
	max.s32 	%r1527, %r1526, 0;
	shl.b32 	%r1528, %r1527, 12;
	or.b32  	%r1529, %r1528, %r1521;
	ld.shared.u32 	%r1530, [%r983+916];
	add.s32 	%r1531, %r158, %r1530;
	max.s32 	%r1532, %r1531, 0;
	cvt.u64.u32 	%rd200, %r1532;
	mad.lo.s64 	%rd201, %rd200, 19864223744, 1073741824;
	shr.u64 	%rd202, %rd201, 31;
	cvt.u32.u64 	%r1533, %rd202;
	min.s32 	%r1534, %r1533, 15;
	max.s32 	%r1535, %r1534, 0;
	shl.b32 	%r1536, %r1535, 8;
	or.b32  	%r1537, %r1536, %r1529;
	ld.shared.u32 	%r1538, [%r983+920];
	add.s32 	%r1539, %r157, %r1538;
	max.s32 	%r1540, %r1539, 0;
	cvt.u64.u32 	%rd203, %r1540;
	mad.lo.s64 	%rd204, %rd203, 19864223744, 1073741824;
	shr.u64 	%rd205, %rd204, 31;
	cvt.u32.u64 	%r1541, %rd205;
	min.s32 	%r1542, %r1541, 15;
	max.s32 	%r1543, %r1542, 0;
	shl.b32 	%r1544, %r1543, 4;
	or.b32  	%r1545, %r1544, %r1537;
	ld.shared.u32 	%r1546, [%r983+924];
	add.s32 	%r1547, %r156, %r1546;
	max.s32 	%r1548, %r1547, 0;
	cvt.u64.u32 	%rd206, %r1548;
	mad.lo.s64 	%rd207, %rd206, 19864223744, 1073741824;
	shr.u64 	%rd208, %rd207, 31;
	cvt.u32.u64 	%r1549, %rd208;
	min.s32 	%r1550, %r1549, 15;
	max.s32 	%r1551, %r1550, 0;
	or.b32  	%r1552, %r1545, %r1551;
	st.global.u32 	[%rd2+524], %r1552;
	bar.sync 	0;
	@%p2 bra 	$L__BB14_4;
	ld.param.u64 	%rd404, [fused_nn_conv2d_add_nn_relu_cast_cast_left_shift_multiply_add_right_shift_cast_c_3441552496575213188__4_kernel0_param_0];
	mov.u32 	%r1553, %tid.x;
	shl.b32 	%r1554, %r1553, 5;
	and.b32  	%r1555, %r1554, 32640;
	and.b32  	%r1556, %r1553, 3;
	mov.u32 	%r1557, %ctaid.z;
	shl.b32 	%r1558, %r1557, 11;
	or.b32  	%r1559, %r1556, %r1558;
	add.s32 	%r1560, %r1559, %r1555;
	cvta.to.global.u64 	%rd209, %rd404;
	mul.wide.u32 	%rd210, %r1560, 4;
	add.s64 	%rd211, %rd209, %rd210;
	ld.global.nc.u32 	%r1561, [%rd211+4096];
	shl.b32 	%r1562, %r1553, 2;
	mov.u32 	%r1563, _ZZ111fused_nn_conv2d_add_nn_relu_cast_cast_left_shift_multiply_add_right_shift_cast_c_3441552496575213188__4_kernel0E14compute_shared;
	add.s32 	%r1564, %r1563, %r1562;
	st.shared.u32 	[%r1564], %r1561;
	ld.global.nc.u32 	%r1565, [%rd211+4112];
	st.shared.u32 	[%r1564+128], %r1565;
	ld.global.nc.u32 	%r1566, [%rd211+4128];
	st.shared.u32 	[%r1564+256], %r1566;
	ld.global.nc.u32 	%r1567, [%rd211+4144];
	st.shared.u32 	[%r1564+384], %r1567;
	ld.global.nc.u32 	%r1568, [%rd211+4160];
	st.shared.u32 	[%r1564+512], %r1568;
	ld.global.nc.u32 	%r1569, [%rd211+4176];
	st.shared.u32 	[%r1564+640], %r1569;
	ld.global.nc.u32 	%r1570, [%rd211+4192];
	st.shared.u32 	[%r1564+768], %r1570;
	ld.global.nc.u32 	%r1571, [%rd211+4208];
	st.shared.u32 	[%r1564+896], %r1571;
	ld.global.nc.u32 	%r1572, [%rd211+4224];
	st.shared.u32 	[%r1564+1024], %r1572;
	ld.global.nc.u32 	%r1573, [%rd211+4240];
	st.shared.u32 	[%r1564+1152], %r1573;
	ld.global.nc.u32 	%r1574, [%rd211+4256];
	st.shared.u32 	[%r1564+1280], %r1574;
	ld.global.nc.u32 	%r1575, [%rd211+4272];
	st.shared.u32 	[%r1564+1408], %r1575;
	ld.global.nc.u32 	%r1576, [%rd211+4288];
	st.shared.u32 	[%r1564+1536], %r1576;
	ld.global.nc.u32 	%r1577, [%rd211+4304];
	st.shared.u32 	[%r1564+1664], %r1577;
	ld.global.nc.u32 	%r1578, [%rd211+4320];
	st.shared.u32 	[%r1564+1792], %r1578;
	ld.global.nc.u32 	%r1579, [%rd211+4336];
	st.shared.u32 	[%r1564+1920], %r1579;
	ld.global.nc.u32 	%r1580, [%rd211+4352];
	st.shared.u32 	[%r1564+2048], %r1580;
	ld.global.nc.u32 	%r1581, [%rd211+4368];
	st.shared.u32 	[%r1564+2176], %r1581;
	ld.global.nc.u32 	%r1582, [%rd211+4384];
	st.shared.u32 	[%r1564+2304], %r1582;
	ld.global.nc.u32 	%r1583, [%rd211+4400];
	st.shared.u32 	[%r1564+2432], %r1583;
	ld.global.nc.u32 	%r1584, [%rd211+4416];
	st.shared.u32 	[%r1564+2560], %r1584;
	ld.global.nc.u32 	%r1585, [%rd211+4432];
	st.shared.u32 	[%r1564+2688], %r1585;
	ld.global.nc.u32 	%r1586, [%rd211+4448];
	st.shared.u32 	[%r1564+2816], %r1586;
	ld.global.nc.u32 	%r1587, [%rd211+4464];
	st.shared.u32 	[%r1564+2944], %r1587;
	ld.global.nc.u32 	%r1588, [%rd211+4480];
	st.shared.u32 	[%r1564+3072], %r1588;
	ld.global.nc.u32 	%r1589, [%rd211+4496];
	st.shared.u32 	[%r1564+3200], %r1589;
	ld.global.nc.u32 	%r1590, [%rd211+4512];
	st.shared.u32 	[%r1564+3328], %r1590;
	ld.global.nc.u32 	%r1591, [%rd211+4528];
	st.shared.u32 	[%r1564+3456], %r1591;
	ld.global.nc.u32 	%r1592, [%rd211+4544];
	st.shared.u32 	[%r1564+3584], %r1592;
	ld.global.nc.u32 	%r1593, [%rd211+4560];
	st.shared.u32 	[%r1564+3712], %r1593;
	ld.global.nc.u32 	%r1594, [%rd211+4576];
	st.shared.u32 	[%r1564+3840], %r1594;
	ld.global.nc.u32 	%r1595, [%rd211+4592];
	st.shared.u32 	[%r1564+3968], %r1595;
$L__BB14_4:
	bar.sync 	0;
	mov.u32 	%r2364, _ZZ111fused_nn_conv2d_add_nn_relu_cast_cast_left_shift_multiply_add_right_shift_cast_c_3441552496575213188__4_kernel0E14compute_shared;
	mov.b32 	%r2365, 32;
	wmma.load.a.sync.aligned.row.m8n8k32.shared.u4 	{%r1598}, [%r2364], %r2365;
	add.s32 	%r2366, %r2364, 128;
	wmma.load.a.sync.aligned.row.m8n8k32.shared.u4 	{%r1622}, [%r2366], %r2365;
	add.s32 	%r2367, %r2364, 256;
	wmma.load.a.sync.aligned.row.m8n8k32.shared.u4 	{%r1646}, [%r2367], %r2365;
	add.s32 	%r2368, %r2364, 384;
	wmma.load.a.sync.aligned.row.m8n8k32.shared.u4 	{%r1670}, [%r2368], %r2365;
	bar.sync 	0;
	mov.u32 	%r2369, %tid.z;
	shl.b32 	%r2370, %r2369, 5;
	mov.u32 	%r2371, %tid.x;
	add.s32 	%r2372, %r2370, %r2371;
	shl.b32 	%r2373, %r2372, 2;
	mov.u32 	%r2374, _ZZ111fused_nn_conv2d_add_nn_relu_cast_cast_left_shift_multiply_add_right_shift_cast_c_3441552496575213188__4_kernel0E18placeholder_shared;
	add.s32 	%r2375, %r2374, %r2373;
	st.shared.u32 	[%r2375], %r4;
	st.shared.u32 	[%r2375+512], %r5;
	st.shared.u32 	[%r2375+1024], %r6;
	st.shared.u32 	[%r2375+1536], %r7;
	st.shared.u32 	[%r2375+2048], %r8;
	st.shared.u32 	[%r2375+2560], %r9;
	st.shared.u32 	[%r2375+3072], %r10;
	st.shared.u32 	[%r2375+3584], %r11;
	st.shared.u32 	[%r2375+4096], %r12;
	st.shared.u32 	[%r2375+4608], %r13;
	st.shared.u32 	[%r2375+5120], %r14;
	st.shared.u32 	[%r2375+5632], %r15;
	st.shared.u32 	[%r2375+6144], %r16;
	st.shared.u32 	[%r2375+6656], %r17;
	st.shared.u32 	[%r2375+7168], %r18;
	st.shared.u32 	[%r2375+7680], %r19;
	bar.sync 	0;
	shl.b32 	%r2376, %r2369, 11;
	add.s32 	%r2377, %r2374, %r2376;
	wmma.load.b.sync.aligned.col.m8n8k32.shared.s4 	{%r1599}, [%r2377], %r2365;
	add.s32 	%r2378, %r2377, 128;
	wmma.load.b.sync.aligned.col.m8n8k32.shared.s4 	{%r1623}, [%r2378], %r2365;
	add.s32 	%r2379, %r2377, 256;
	wmma.load.b.sync.aligned.col.m8n8k32.shared.s4 	{%r1647}, [%r2379], %r2365;
	add.s32 	%r2380, %r2377, 384;
	wmma.load.b.sync.aligned.col.m8n8k32.shared.s4 	{%r1671}, [%r2380], %r2365;
	add.s32 	%r2381, %r2377, 512;
	wmma.load.b.sync.aligned.col.m8n8k32.shared.s4 	{%r1605}, [%r2381], %r2365;
	add.s32 	%r2382, %r2377, 640;
	wmma.load.b.sync.aligned.col.m8n8k32.shared.s4 	{%r1629}, [%r2382], %r2365;
	add.s32 	%r2383, %r2377, 768;
	wmma.load.b.sync.aligned.col.m8n8k32.shared.s4 	{%r1653}, [%r2383], %r2365;
	add.s32 	%r2384, %r2377, 896;
	wmma.load.b.sync.aligned.col.m8n8k32.shared.s4 	{%r1677}, [%r2384], %r2365;
	add.s32 	%r2385, %r2377, 1024;
	wmma.load.b.sync.aligned.col.m8n8k32.shared.s4 	{%r1611}, [%r2385], %r2365;
	add.s32 	%r2386, %r2377, 1152;
	wmma.load.b.sync.aligned.col.m8n8k32.shared.s4 	{%r1635}, [%r2386], %r2365;
	add.s32 	%r2387, %r2377, 1280;
	wmma.load.b.sync.aligned.col.m8n8k32.shared.s4 	{%r1659}, [%r2387], %r2365;
	add.s32 	%r2388, %r2377, 1408;
	wmma.load.b.sync.aligned.col.m8n8k32.shared.s4 	{%r1683}, [%r2388], %r2365;
	add.s32 	%r2389, %r2377, 1536;
	wmma.load.b.sync.aligned.col.m8n8k32.shared.s4 	{%r1617}, [%r2389], %r2365;
	add.s32 	%r2390, %r2377, 1664;
	wmma.load.b.sync.aligned.col.m8n8k32.shared.s4 	{%r1641}, [%r2390], %r2365;
	add.s32 	%r2391, %r2377, 1792;
	wmma.load.b.sync.aligned.col.m8n8k32.shared.s4 	{%r1665}, [%r2391], %r2365;
	add.s32 	%r2392, %r2377, 1920;
	wmma.load.b.sync.aligned.col.m8n8k32.shared.s4 	{%r1689}, [%r2392], %r2365;
	mov.b32 	%r1619, 0;
	// begin inline asm
	mma.sync.aligned.m8n8k32.row.col.s32.u4.s4.s32 {%r1596,%r1597}, {%r1598}, {%r1599}, {%r1619,%r1619};

	// end inline asm
	// begin inline asm
	mma.sync.aligned.m8n8k32.row.col.s32.u4.s4.s32 {%r1602,%r1603}, {%r1598}, {%r1605}, {%r1619,%r1619};

	// end inline asm
	// begin inline asm
	mma.sync.aligned.m8n8k32.row.col.s32.u4.s4.s32 {%r1608,%r1609}, {%r1598}, {%r1611}, {%r1619,%r1619};

	// end inline asm
	// begin inline asm
	mma.sync.aligned.m8n8k32.row.col.s32.u4.s4.s32 {%r1614,%r1615}, {%r1598}, {%r1617}, {%r1619,%r1619};

	// end inline asm
	// begin inline asm
	mma.sync.aligned.m8n8k32.row.col.s32.u4.s4.s32 {%r1620,%r1621}, {%r1622}, {%r1623}, {%r1596,%r1597};

	// end inline asm
	// begin inline asm
	mma.sync.aligned.m8n8k32.row.col.s32.u4.s4.s32 {%r1626,%r1627}, {%r1622}, {%r1629}, {%r1602,%r1603};

	// end inline asm
	// begin inline asm
	mma.sync.aligned.m8n8k32.row.col.s32.u4.s4.s32 {%r1632,%r1633}, {%r1622}, {%r1635}, {%r1608,%r1609};

	// end inline asm
	// begin inline asm
	mma.sync.aligned.m8n8k32.row.col.s32.u4.s4.s32 {%r1638,%r1639}, {%r1622}, {%r1641}, {%r1614,%r1615};

	// end inline asm
	// begin inline asm
	mma.sync.aligned.m8n8k32.row.col.s32.u4.s4.s32 {%r1644,%r1645}, {%r1646}, {%r1647}, {%r1620,%r1621};

	// end inline asm
	// begin inline asm
	mma.sync.aligned.m8n8k32.row.col.s32.u4.s4.s32 {%r1650,%r1651}, {%r1646}, {%r1653}, {%r1626,%r1627};

	// end inline asm
	// begin inline asm
	mma.sync.aligned.m8n8k32.row.col.s32.u4.s4.s32 {%r1656,%r1657}, {%r1646}, {%r1659}, {%r1632,%r1633};

	// end inline asm
	// begin inline asm
	mma.sync.aligned.m8n8k32.row.col.s32.u4.s4.s32 {%r1662,%r1663}, {%r1646}, {%r1665}, {%r1638,%r1639};

	// end inline asm
	// begin inline asm
	mma.sync.aligned.m8n8k32.row.col.s32.u4.s4.s32 {%r1668,%r1669}, {%r1670}, {%r1671}, {%r1644,%r1645};

	// end inline asm
	// begin inline asm
	mma.sync.aligned.m8n8k32.row.col.s32.u4.s4.s32 {%r1674,%r1675}, {%r1670}, {%r1677}, {%r1650,%r1651};

	// end inline asm
	// begin inline asm
	mma.sync.aligned.m8n8k32.row.col.s32.u4.s4.s32 {%r1680,%r1681}, {%r1670}, {%r1683}, {%r1656,%r1657};

	// end inline asm
	// begin inline asm
	mma.sync.aligned.m8n8k32.row.col.s32.u4.s4.s32 {%r1686,%r1687}, {%r1670}, {%r1689}, {%r1662,%r1663};

	// end inline asm
	add.s32 	%r2393, %r2364, 512;
	wmma.load.a.sync.aligned.row.m8n8k32.shared.u4 	{%r1694}, [%r2393], %r2365;
	add.s32 	%r2394, %r2364, 640;
	wmma.load.a.sync.aligned.row.m8n8k32.shared.u4 	{%r1718}, [%r2394], %r2365;
	add.s32 	%r2395, %r2364, 768;
	wmma.load.a.sync.aligned.row.m8n8k32.shared.u4 	{%r1742}, [%r2395], %r2365;
	add.s32 	%r2396, %r2364, 896;
	wmma.load.a.sync.aligned.row.m8n8k32.shared.u4 	{%r1766}, [%r2396], %r2365;
	bar.sync 	0;
	st.shared.u32 	[%r2375], %r20;
	st.shared.u32 	[%r2375+512], %r21;
	st.shared.u32 	[%r2375+1024], %r22;
	st.shared.u32 	[%r2375+1536], %r23;
	st.shared.u32 	[%r2375+2048], %r24;
	st.shared.u32 	[%r2375+2560], %r25;
	st.shared.u32 	[%r2375+3072], %r26;
	st.shared.u32 	[%r2375+3584], %r27;
	st.shared.u32 	[%r2375+4096], %r28;
	st.shared.u32 	[%r2375+4608], %r29;
	st.shared.u32 	[%r2375+5120], %r30;
	st.shared.u32 	[%r2375+5632], %r31;
	st.shared.u32 	[%r2375+6144], %r32;
	st.shared.u32 	[%r2375+6656], %r33;
	st.shared.u32 	[%r2375+7168], %r34;
	st.shared.u32 	[%r2375+7680], %r35;
	bar.sync 	0;
	wmma.load.b.sync.aligned.col.m8n8k32.shared.s4 	{%r1695}, [%r2377], %r2365;
	wmma.load.b.sync.aligned.col.m8n8k32.shared.s4 	{%r1719}, [%r2378], %r2365;
	wmma.load.b.sync.aligned.col.m8n8k32.shared.s4 	{%r1743}, [%r2379], %r2365;
	wmma.load.b.sync.aligned.col.m8n8k32.shared.s4 	{%r1767}, [%r2380], %r2365;
	wmma.load.b.sync.aligned.col.m8n8k32.shared.s4 	{%r1701}, [%r2381], %r2365;
	wmma.load.b.sync.aligned.col.m8n8k32.shared.s4 	{%r1725}, [%r2382], %r2365;
	wmma.load.b.sync.aligned.col.m8n8k32.shared.s4 	{%r1749}, [%r2383], %r2365;
	wmma.load.b.sync.aligned.col.m8n8k32.shared.s4 	{%r1773}, [%r2384], %r2365;
	wmma.load.b.sync.aligned.col.m8n8k32.shared.s4 	{%r1707}, [%r2385], %r2365;
	wmma.load.b.sync.aligned.col.m8n8k32.shared.s4 	{%r1731}, [%r2386], %r2365;
	wmma.load.b.sync.aligned.col.m8n8k32.shared.s4 	{%r1755}, [%r2387], %r2365;
	wmma.load.b.sync.aligned.col.m8n8k32.shared.s4 	{%r1779}, [%r2388], %r2365;
	wmma.load.b.sync.aligned.col.m8n8k32.shared.s4 	{%r1713}, [%r2389], %r2365;
	wmma.load.b.sync.aligned.col.m8n8k32.shared.s4 	{%r1737}, [%r2390], %r2365;
	wmma.load.b.sync.aligned.col.m8n8k32.shared.s4 	{%r1761}, [%r2391], %r2365;
	wmma.load.b.sync.aligned.col.m8n8k32.shared.s4 	{%r1785}, [%r2392], %r2365;
	// begin inline asm
	mma.sync.aligned.m8n8k32.row.col.s32.u4.s4.s32 {%r1692,%r1693}, {%r1694}, {%r1695}, {%r1668,%r1669};

	// end inline asm
	// begin inline asm
	mma.sync.aligned.m8n8k32.row.col.s32.u4.s4.s32 {%r1698,%r1699}, {%r1694}, {%r1701}, {%r1674,%r1675};

	// end inline asm
	// begin inline asm
	mma.sync.aligned.m8n8k32.row.col.s32.u4.s4.s32 {%r1704,%r1705}, {%r1694}, {%r1707}, {%r1680,%r1681};

	// end inline asm
	// begin inline asm
	mma.sync.aligned.m8n8k32.row.col.s32.u4.s4.s32 {%r1710,%r1711}, {%r1694}, {%r1713}, {%r1686,%r1687};

	// end inline asm
	// begin inline asm
	mma.sync.aligned.m8n8k32.row.col.s32.u4.s4.s32 {%r1716,%r1717}, {%r1718}, {%r1719}, {%r1692,%r1693};

	// end inline asm
	// begin inline asm
	mma.sync.aligned.m8n8k32.row.col.s32.u4.s4.s32 {%r1722,%r1723}, {%r1718}, {%r1725}, {%r1698,%r1699};

	// end inline asm
	// begin inline asm
	mma.sync.aligned.m8n8k32.row.col.s32.u4.s4.s32 {%r1728,%r1729}, {%r1718}, {%r1731}, {%r1704,%r1705};

	// end inline asm
	// begin inline asm
	mma.sync.aligned.m8n8k32.row.col.s32.u4.s4.s32 {%r1734,%r1735}, {%r1718}, {%r1737}, {%r1710,%r1711};

	// end inline asm
	// begin inline asm
	mma.sync.aligned.m8n8k32.row.col.s32.u4.s4.s32 {%r1740,%r1741}, {%r1742}, {%r1743}, {%r1716,%r1717};

	// end inline asm
	// begin inline asm
	mma.sync.aligned.m8n8k32.row.col.s32.u4.s4.s32 {%r1746,%r1747}, {%r1742}, {%r1749}, {%r1722,%r1723};

	// end inline asm
	// begin inline asm
	mma.sync.aligned.m8n8k32.row.col.s32.u4.s4.s32 {%r1752,%r1753}, {%r1742}, {%r1755}, {%r1728,%r1729};

	// end inline asm
	// begin inline asm
	mma.sync.aligned.m8n8k32.row.col.s32.u4.s4.s32 {%r1758,%r1759}, {%r1742}, {%r1761}, {%r1734,%r1735};

	// end inline asm
	// begin inline asm
	mma.sync.aligned.m8n8k32.row.col.s32.u4.s4.s32 {%r1764,%r1765}, {%r1766}, {%r1767}, {%r1740,%r1741};

	// end inline asm
	// begin inline asm
	mma.sync.aligned.m8n8k32.row.col.s32.u4.s4.s32 {%r1770,%r1771}, {%r1766}, {%r1773}, {%r1746,%r1747};

	// end inline asm
	// begin inline asm
	mma.sync.aligned.m8n8k32.row.col.s32.u4.s4.s32 {%r1776,%r1777}, {%r1766}, {%r1779}, {%r1752,%r1753};

	// end inline asm
	// begin inline asm
	mma.sync.aligned.m8n8k32.row.col.s32.u4.s4.s32 {%r1782,%r1783}, {%r1766}, {%r1785}, {%r1758,%r1759};

	// end inline asm
	add.s32 	%r2397, %r2364, 1024;
	wmma.load.a.sync.aligned.row.m8n8k32.shared.u4 	{%r1790}, [%r2397], %r2365;
	add.s32 	%r2398, %r2364, 1152;
	wmma.load.a.sync.aligned.row.m8n8k32.shared.u4 	{%r1814}, [%r2398], %r2365;
	add.s32 	%r2399, %r2364, 1280;
	wmma.load.a.sync.aligned.row.m8n8k32.shared.u4 	{%r1838}, [%r2399], %r2365;
	add.s32 	%r2400, %r2364, 1408;
	wmma.load.a.sync.aligned.row.m8n8k32.shared.u4 	{%r1862}, [%r2400], %r2365;
	bar.sync 	0;
	st.shared.u32 	[%r2375], %r36;
	st.shared.u32 	[%r2375+512], %r37;
	st.shared.u32 	[%r2375+1024], %r38;
	st.shared.u32 	[%r2375+1536], %r39;
	st.shared.u32 	[%r2375+2048], %r40;
	st.shared.u32 	[%r2375+2560], %r41;
	st.shared.u32 	[%r2375+3072], %r42;
	st.shared.u32 	[%r2375+3584], %r43;
	st.shared.u32 	[%r2375+4096], %r44;
	st.shared.u32 	[%r2375+4608], %r45;
	st.shared.u32 	[%r2375+5120], %r46;
	st.shared.u32 	[%r2375+5632], %r47;
	st.shared.u32 	[%r2375+6144], %r48;
	st.shared.u32 	[%r2375+6656], %r49;
	st.shared.u32 	[%r2375+7168], %r50;
	st.shared.u32 	[%r2375+7680], %r51;
	bar.sync 	0;
	wmma.load.b.sync.aligned.col.m8n8k32.shared.s4 	{%r1791}, [%r2377], %r2365;
	wmma.load.b.sync.aligned.col.m8n8k32.shared.s4 	{%r1815}, [%r2378], %r2365;
	wmma.load.b.sync.aligned.col.m8n8k32.shared.s4 	{%r1839}, [%r2379], %r2365;
	wmma.load.b.sync.aligned.col.m8n8k32.shared.s4 	{%r1863}, [%r2380], %r2365;
	wmma.load.b.sync.aligned.col.m8n8k32.shared.s4 	{%r1797}, [%r2381], %r2365;
	wmma.load.b.sync.aligned.col.m8n8k32.shared.s4 	{%r1821}, [%r2382], %r2365;
	wmma.load.b.sync.aligned.col.m8n8k32.shared.s4 	{%r1845}, [%r2383], %r2365;
	wmma.load.b.sync.aligned.col.m8n8k32.shared.s4 	{%r1869}, [%r2384], %r2365;
	wmma.load.b.sync.aligned.col.m8n8k32.shared.s4 	{%r1803}, [%r2385], %r2365;
	wmma.load.b.sync.aligned.col.m8n8k32.shared.s4 	{%r1827}, [%r2386], %r2365;
	wmma.load.b.sync.aligned.col.m8n8k32.shared.s4 	{%r1851}, [%r2387], %r2365;
	wmma.load.b.sync.aligned.col.m8n8k32.shared.s4 	{%r1875}, [%r2388], %r2365;
	wmma.load.b.sync.aligned.col.m8n8k32.shared.s4 	{%r1809}, [%r2389], %r2365;
	wmma.load.b.sync.aligned.col.m8n8k32.shared.s4 	{%r1833}, [%r2390], %r2365;
	wmma.load.b.sync.aligned.col.m8n8k32.shared.s4 	{%r1857}, [%r2391], %r2365;
	wmma.load.b.sync.aligned.col.m8n8k32.shared.s4 	{%r1881}, [%r2392], %r2365;
	// begin inline asm
	mma.sync.aligned.m8n8k32.row.col.s32.u4.s4.s32 {%r1788,%r1789}, {%r1790}, {%r1791}, {%r1764,%r1765};

	// end inline asm
	// begin inline asm
	mma.sync.aligned.m8n8k32.row.col.s32.u4.s4.s32 {%r1794,%r1795}, {%r1790}, {%r1797}, {%r1770,%r1771};

	// end inline asm
	// begin inline asm
	mma.sync.aligned.m8n8k32.row.col.s32.u4.s4.s32 {%r1800,%r1801}, {%r1790}, {%r1803}, {%r1776,%r1777};

	// end inline asm
	// begin inline asm
	mma.sync.aligned.m8n8k32.row.col.s32.u4.s4.s32 {%r1806,%r1807}, {%r1790}, {%r1809}, {%r1782,%r1783};

	// end inline asm
	// begin inline asm
	mma.sync.aligned.m8n8k32.row.col.s32.u4.s4.s32 {%r1812,%r1813}, {%r1814}, {%r1815}, {%r1788,%r1789};

	// end inline asm
	// begin inline asm
	mma.sync.aligned.m8n8k32.row.col.s32.u4.s4.s32 {%r1818,%r1819}, {%r1814}, {%r1821}, {%r1794,%r1795};

	// end inline asm
	// begin inline asm
	mma.sync.aligned.m8n8k32.row.col.s32.u4.s4.s32 {%r1824,%r1825}, {%r1814}, {%r1827}, {%r1800,%r1801};

	// end inline asm
	// begin inline asm
	mma.sync.aligned.m8n8k32.row.col.s32.u4.s4.s32 {%r1830,%r1831}, {%r1814}, {%r1833}, {%r1806,%r1807};

	// end inline asm
	// begin inline asm
	mma.sync.aligned.m8n8k32.row.col.s32.u4.s4.s32 {%r1836,%r1837}, {%r1838}, {%r1839}, {%r1812,%r1813};

	// end inline asm
	// begin inline asm
	mma.sync.aligned.m8n8k32.row.col.s32.u4.s4.s32 {%r1842,%r1843}, {%r1838}, {%r1845}, {%r1818,%r1819};

	// end inline asm
	// begin inline asm
	mma.sync.aligned.m8n8k32.row.col.s32.u4.s4.s32 {%r1848,%r1849}, {%r1838}, {%r1851}, {%r1824,%r1825};

	// end inline asm
	// begin inline asm
	mma.sync.aligned.m8n8k32.row.col.s32.u4.s4.s32 {%r1854,%r1855}, {%r1838}, {%r1857}, {%r1830,%r1831};

	// end inline asm
	// begin inline asm
	mma.sync.aligned.m8n8k32.row.col.s32.u4.s4.s32 {%r1860,%r1861}, {%r1862}, {%r1863}, {%r1836,%r1837};

	// end inline asm
	// begin inline asm
	mma.sync.aligned.m8n8k32.row.col.s32.u4.s4.s32 {%r1866,%r1867}, {%r1862}, {%r1869}, {%r1842,%r1843};

	// end inline asm
	// begin inline asm
	mma.sync.aligned.m8n8k32.row.col.s32.u4.s4.s32 {%r1872,%r1873}, {%r1862}, {%r1875}, {%r1848,%r1849};

	// end inline asm
	// begin inline asm
	mma.sync.aligned.m8n8k32.row.col.s32.u4.s4.s32 {%r1878,%r1879}, {%r1862}, {%r1881}, {%r1854,%r1855};

	// end inline asm
	add.s32 	%r2401, %r2364, 1536;
	wmma.load.a.sync.aligned.row.m8n8k32.shared.u4 	{%r1886}, [%r2401], %r2365;
	add.s32 	%r2402, %r2364, 1664;
	wmma.load.a.sync.aligned.row.m8n8k32.shared.u4 	{%r1910}, [%r2402], %r2365;
	add.s32 	%r2403, %r2364, 1792;
	wmma.load.a.sync.aligned.row.m8n8k32.shared.u4 	{%r1934}, [%r2403], %r2365;
	add.s32 	%r2404, %r2364, 1920;
	wmma.load.a.sync.aligned.row.m8n8k32.shared.u4 	{%r1958}, [%r2404], %r2365;
	bar.sync 	0;
	st.shared.u32 	[%r2375], %r52;
	st.shared.u32 	[%r2375+512], %r53;
	st.shared.u32 	[%r2375+1024], %r54;
	st.shared.u32 	[%r2375+1536], %r55;
	st.shared.u32 	[%r2375+2048], %r56;
	st.shared.u32 	[%r2375+2560], %r57;
	st.shared.u32 	[%r2375+3072], %r58;
	st.shared.u32 	[%r2375+3584], %r59;
	st.shared.u32 	[%r2375+4096], %r60;
	st.shared.u32 	[%r2375+4608], %r61;
	st.shared.u32 	[%r2375+5120], %r62;
	st.shared.u32 	[%r2375+5632], %r63;
	st.shared.u32 	[%r2375+6144], %r64;
	st.shared.u32 	[%r2375+6656], %r65;
	st.shared.u32 	[%r2375+7168], %r66;
	st.shared.u32 	[%r2375+7680], %r67;
	bar.sync 	0;
	wmma.load.b.sync.aligned.col.m8n8k32.shared.s4 	{%r1887}, [%r2377], %r2365;
	wmma.load.b.sync.aligned.col.m8n8k32.shared.s4 	{%r1911}, [%r2378], %r2365;
	wmma.load.b.sync.aligned.col.m8n8k32.shared.s4 	{%r1935}, [%r2379], %r2365;
	wmma.load.b.sync.aligned.col.m8n8k32.shared.s4 	{%r1959}, [%r2380], %r2365;
	wmma.load.b.sync.aligned.col.m8n8k32.shared.s4 	{%r1893}, [%r2381], %r2365;
	wmma.load.b.sync.aligned.col.m8n8k32.shared.s4 	{%r1917}, [%r2382], %r2365;
	wmma.load.b.sync.aligned.col.m8n8k32.shared.s4 	{%r1941}, [%r2383], %r2365;
	wmma.load.b.sync.aligned.col.m8n8k32.shared.s4 	{%r1965}, [%r2384], %r2365;
	wmma.load.b.sync.aligned.col.m8n8k32.shared.s4 	{%r1899}, [%r2385], %r2365;
	wmma.load.b.sync.aligned.col.m8n8k32.shared.s4 	{%r1923}, [%r2386], %r2365;
	wmma.load.b.sync.aligned.col.m8n8k32.shared.s4 	{%r1947}, [%r2387], %r2365;
	wmma.load.b.sync.aligned.col.m8n8k32.shared.s4 	{%r1971}, [%r2388], %r2365;
	wmma.load.b.sync.aligned.col.m8n8k32.shared.s4 	{%r1905}, [%r2389], %r2365;
	wmma.load.b.sync.aligned.col.m8n8k32.shared.s4 	{%r1929}, [%r2390], %r2365;
	wmma.load.b.sync.aligned.col.m8n8k32.shared.s4 	{%r1953}, [%r2391], %r2365;
	wmma.load.b.sync.aligned.col.m8n8k32.shared.s4 	{%r1977}, [%r2392], %r2365;
	// begin inline asm
	mma.sync.aligned.m8n8k32.row.col.s32.u4.s4.s32 {%r1884,%r1885}, {%r1886}, {%r1887}, {%r1860,%r1861};

	// end inline asm
	// begin inline asm
	mma.sync.aligned.m8n8k32.row.col.s32.u4.s4.s32 {%r1890,%r1891}, {%r1886}, {%r1893}, {%r1866,%r1867};

	// end inline asm
	// begin inline asm
	mma.sync.aligned.m8n8k32.row.col.s32.u4.s4.s32 {%r1896,%r1897}, {%r1886}, {%r1899}, {%r1872,%r1873};

	// end inline asm
	// begin inline asm
	mma.sync.aligned.m8n8k32.row.col.s32.u4.s4.s32 {%r1902,%r1903}, {%r1886}, {%r1905}, {%r1878,%r1879};

	// end inline asm
	// begin inline asm
	mma.sync.aligned.m8n8k32.row.col.s32.u4.s4.s32 {%r1908,%r1909}, {%r1910}, {%r1911}, {%r1884,%r1885};

	// end inline asm
	// begin inline asm
	mma.sync.aligned.m8n8k32.row.col.s32.u4.s4.s32 {%r1914,%r1915}, {%r1910}, {%r1917}, {%r1890,%r1891};

	// end inline asm
	// begin inline asm
	mma.sync.aligned.m8n8k32.row.col.s32.u4.s4.s32 {%r1920,%r1921}, {%r1910}, {%r1923}, {%r1896,%r1897};

	// end inline asm
	// begin inline asm
	mma.sync.aligned.m8n8k32.row.col.s32.u4.s4.s32 {%r1926,%r1927}, {%r1910}, {%r1929}, {%r1902,%r1903};

	// end inline asm
	// begin inline asm
	mma.sync.aligned.m8n8k32.row.col.s32.u4.s4.s32 {%r1932,%r1933}, {%r1934}, {%r1935}, {%r1908,%r1909};

	// end inline asm
	// begin inline asm
	mma.sync.aligned.m8n8k32.row.col.s32.u4.s4.s32 {%r1938,%r1939}, {%r1934}, {%r1941}, {%r1914,%r1915};

	// end inline asm
	// begin inline asm
	mma.sync.aligned.m8n8k32.row.col.s32.u4.s4.s32 {%r1944,%r1945}, {%r1934}, {%r1947}, {%r1920,%r1921};

	// end inline asm
	// begin inline asm
	mma.sync.aligned.m8n8k32.row.col.s32.u4.s4.s32 {%r1950,%r1951}, {%r1934}, {%r1953}, {%r1926,%r1927};

	// end inline asm
	// begin inline asm
	mma.sync.aligned.m8n8k32.row.col.s32.u4.s4.s32 {%r1956,%r1957}, {%r1958}, {%r1959}, {%r1932,%r1933};

	// end inline asm
	// begin inline asm
	mma.sync.aligned.m8n8k32.row.col.s32.u4.s4.s32 {%r1962,%r1963}, {%r1958}, {%r1965}, {%r1938,%r1939};

	// end inline asm
	// begin inline asm
	mma.sync.aligned.m8n8k32.row.col.s32.u4.s4.s32 {%r1968,%r1969}, {%r1958}, {%r1971}, {%r1944,%r1945};

	// end inline asm
	// begin inline asm
	mma.sync.aligned.m8n8k32.row.col.s32.u4.s4.s32 {%r1974,%r1975}, {%r1958}, {%r1977}, {%r1950,%r1951};

	// end inline asm
	add.s32 	%r2405, %r2364, 2048;
	wmma.load.a.sync.aligned.row.m8n8k32.shared.u4 	{%r1982}, [%r2405], %r2365;
	add.s32 	%r2406, %r2364, 2176;
	wmma.load.a.sync.aligned.row.m8n8k32.shared.u4 	{%r2006}, [%r2406], %r2365;
	add.s32 	%r2407, %r2364, 2304;
	wmma.load.a.sync.aligned.row.m8n8k32.shared.u4 	{%r2030}, [%r2407], %r2365;
	add.s32 	%r2408, %r2364, 2432;
	wmma.load.a.sync.aligned.row.m8n8k32.shared.u4 	{%r2054}, [%r2408], %r2365;
	bar.sync 	0;
	st.shared.u32 	[%r2375], %r68;
	st.shared.u32 	[%r2375+512], %r69;
	st.shared.u32 	[%r2375+1024], %r70;
	st.shared.u32 	[%r2375+1536], %r71;
	st.shared.u32 	[%r2375+2048], %r72;
	st.shared.u32 	[%r2375+2560], %r73;
	st.shared.u32 	[%r2375+3072], %r74;
	st.shared.u32 	[%r2375+3584], %r75;
	st.shared.u32 	[%r2375+4096], %r76;
	st.shared.u32 	[%r2375+4608], %r77;
	st.shared.u32 	[%r2375+5120], %r78;
	st.shared.u32 	[%r2375+5632], %r79;
	st.shared.u32 	[%r2375+6144], %r80;
	st.shared.u32 	[%r2375+6656], %r81;
	st.shared.u32 	[%r2375+7168], %r82;
	st.shared.u32 	[%r2375+7680], %r83;
	bar.sync 	0;
	wmma.load.b.sync.aligned.col.m8n8k32.shared.s4 	{%r1983}, [%r2377], %r2365;
	wmma.load.b.sync.aligned.col.m8n8k32.shared.s4 	{%r2007}, [%r2378], %r2365;
	wmma.load.b.sync.aligned.col.m8n8k32.shared.s4 	{%r2031}, [%r2379], %r2365;
	wmma.load.b.sync.aligned.col.m8n8k32.shared.s4 	{%r2055}, [%r2380], %r2365;
	wmma.load.b.sync.aligned.col.m8n8k32.shared.s4 	{%r1989}, [%r2381], %r2365;
	wmma.load.b.sync.aligned.col.m8n8k32.shared.s4 	{%r2013}, [%r2382], %r2365;
	wmma.load.b.sync.aligned.col.m8n8k32.shared.s4 	{%r2037}, [%r2383], %r2365;
	wmma.load.b.sync.aligned.col.m8n8k32.shared.s4 	{%r2061}, [%r2384], %r2365;
	wmma.load.b.sync.aligned.col.m8n8k32.shared.s4 	{%r1995}, [%r2385], %r2365;
	wmma.load.b.sync.aligned.col.m8n8k32.shared.s4 	{%r2019}, [%r2386], %r2365;
	wmma.load.b.sync.aligned.col.m8n8k32.shared.s4 	{%r2043}, [%r2387], %r2365;
	wmma.load.b.sync.aligned.col.m8n8k32.shared.s4 	{%r2067}, [%r2388], %r2365;
	wmma.load.b.sync.aligned.col.m8n8k32.shared.s4 	{%r2001}, [%r2389], %r2365;
	wmma.load.b.sync.aligned.col.m8n8k32.shared.s4 	{%r2025}, [%r2390], %r2365;
	wmma.load.b.sync.aligned.col.m8n8k32.shared.s4 	{%r2049}, [%r2391], %r2365;
	wmma.load.b.sync.aligned.col.m8n8k32.shared.s4 	{%r2073}, [%r2392], %r2365;
	// begin inline asm
	mma.sync.aligned.m8n8k32.row.col.s32.u4.s4.s32 {%r1980,%r1981}, {%r1982}, {%r1983}, {%r1956,%r1957};

	// end inline asm
	// begin inline asm
	mma.sync.aligned.m8n8k32.row.col.s32.u4.s4.s32 {%r1986,%r1987}, {%r1982}, {%r1989}, {%r1962,%r1963};

	// end inline asm
	// begin inline asm
	mma.sync.aligned.m8n8k32.row.col.s32.u4.s4.s32 {%r1992,%r1993}, {%r1982}, {%r1995}, {%r1968,%r1969};

	// end inline asm
	// begin inline asm
	mma.sync.aligned.m8n8k32.row.col.s32.u4.s4.s32 {%r1998,%r1999}, {%r1982}, {%r2001}, {%r1974,%r1975};

	// end inline asm
	// begin inline asm
	mma.sync.aligned.m8n8k32.row.col.s32.u4.s4.s32 {%r2004,%r2005}, {%r2006}, {%r2007}, {%r1980,%r1981};

	// end inline asm
	// begin inline asm
	mma.sync.aligned.m8n8k32.row.col.s32.u4.s4.s32 {%r2010,%r2011}, {%r2006}, {%r2013}, {%r1986,%r1987};

	// end inline asm
	// begin inline asm
	mma.sync.aligned.m8n8k32.row.col.s32.u4.s4.s32 {%r2016,%r2017}, {%r2006}, {%r2019}, {%r1992,%r1993};

	// end inline asm
	// begin inline asm
	mma.sync.aligned.m8n8k32.row.col.s32.u4.s4.s32 {%r2022,%r2023}, {%r2006}, {%r2025}, {%r1998,%r1999};

	// end inline asm
	// begin inline asm
	mma.sync.aligned.m8n8k32.row.col.s32.u4.s4.s32 {%r2028,%r2029}, {%r2030}, {%r2031}, {%r2004,%r2005};

	// end inline asm
	// begin inline asm
	mma.sync.aligned.m8n8k32.row.col.s32.u4.s4.s32 {%r2034,%r2035}, {%r2030}, {%r2037}, {%r2010,%r2011};

	// end inline asm
	// begin inline asm
	mma.sync.aligned.m8n8k32.row.col.s32.u4.s4.s32 {%r2040,%r2041}, {%r2030}, {%r2043}, {%r2016,%r2017};

	// end inline asm
	// begin inline asm
	mma.sync.aligned.m8n8k32.row.col.s32.u4.s4.s32 {%r2046,%r2047}, {%r2030}, {%r2049}, {%r2022,%r2023};

	// end inline asm
	// begin inline asm
	mma.sync.aligned.m8n8k32.row.col.s32.u4.s4.s32 {%r2052,%r2053}, {%r2054}, {%r2055}, {%r2028,%r2029};

	// end inline asm
	// begin inline asm
	mma.sync.aligned.m8n8k32.row.col.s32.u4.s4.s32 {%r2058,%r2059}, {%r2054}, {%r2061}, {%r2034,%r2035};

	// end inline asm
	// begin inline asm
	mma.sync.aligned.m8n8k32.row.col.s32.u4.s4.s32 {%r2064,%r2065}, {%r2054}, {%r2067}, {%r2040,%r2041};

	// end inline asm
	// begin inline asm
	mma.sync.aligned.m8n8k32.row.col.s32.u4.s4.s32 {%r2070,%r2071}, {%r2054}, {%r2073}, {%r2046,%r2047};

	// end inline asm
	add.s32 	%r2409, %r2364, 2560;
	wmma.load.a.sync.aligned.row.m8n8k32.shared.u4 	{%r2078}, [%r2409], %r2365;
	add.s32 	%r2410, %r2364, 2688;
	wmma.load.a.sync.aligned.row.m8n8k32.shared.u4 	{%r2102}, [%r2410], %r2365;
	add.s32 	%r2411, %r2364, 2816;
	wmma.load.a.sync.aligned.row.m8n8k32.shared.u4 	{%r2126}, [%r2411], %r2365;
	add.s32 	%r2412, %r2364, 2944;
	wmma.load.a.sync.aligned.row.m8n8k32.shared.u4 	{%r2150}, [%r2412], %r2365;
	bar.sync 	0;
	st.shared.u32 	[%r2375], %r84;
	st.shared.u32 	[%r2375+512], %r85;
	st.shared.u32 	[%r2375+1024], %r86;
	st.shared.u32 	[%r2375+1536], %r87;
	st.shared.u32 	[%r2375+2048], %r88;
	st.shared.u32 	[%r2375+2560], %r89;
	st.shared.u32 	[%r2375+3072], %r90;
	st.shared.u32 	[%r2375+3584], %r91;
	st.shared.u32 	[%r2375+4096], %r92;
	st.shared.u32 	[%r2375+4608], %r93;
	st.shared.u32 	[%r2375+5120], %r94;
	st.shared.u32 	[%r2375+5632], %r95;
	st.shared.u32 	[%r2375+6144], %r96;
	st.shared.u32 	[%r2375+6656], %r97;
	st.shared.u32 	[%r2375+7168], %r98;
	st.shared.u32 	[%r2375+7680], %r99;
	bar.sync 	0;
	wmma.load.b.sync.aligned.col.m8n8k32.shared.s4 	{%r2079}, [%r2377], %r2365;
	wmma.load.b.sync.aligned.col.m8n8k32.shared.s4 	{%r2103}, [%r2378], %r2365;
	wmma.load.b.sync.aligned.col.m8n8k32.shared.s4 	{%r2127}, [%r2379], %r2365;
	wmma.load.b.sync.aligned.col.m8n8k32.shared.s4 	{%r2151}, [%r2380], %r2365;
	wmma.load.b.sync.aligned.col.m8n8k32.shared.s4 	{%r2085}, [%r2381], %r2365;
	wmma.load.b.sync.aligned.col.m8n8k32.shared.s4 	{%r2109}, [%r2382], %r2365;
	wmma.load.b.sync.aligned.col.m8n8k32.shared.s4 	{%r2133}, [%r2383], %r2365;
	wmma.load.b.sync.aligned.col.m8n8k32.shared.s4 	{%r2157}, [%r2384], %r2365;
	wmma.load.b.sync.aligned.col.m8n8k32.shared.s4 	{%r2091}, [%r2385], %r2365;
	wmma.load.b.sync.aligned.col.m8n8k32.shared.s4 	{%r2115}, [%r2386], %r2365;
	wmma.load.b.sync.aligned.col.m8n8k32.shared.s4 	{%r2139}, [%r2387], %r2365;
	wmma.load.b.sync.aligned.col.m8n8k32.shared.s4 	{%r2163}, [%r2388], %r2365;
	wmma.load.b.sync.aligned.col.m8n8k32.shared.s4 	{%r2097}, [%r2389], %r2365;
	wmma.load.b.sync.aligned.col.m8n8k32.shared.s4 	{%r2121}, [%r2390], %r2365;
	wmma.load.b.sync.aligned.col.m8n8k32.shared.s4 	{%r2145}, [%r2391], %r2365;
	wmma.load.b.sync.aligned.col.m8n8k32.shared.s4 	{%r2169}, [%r2392], %r2365;
	// begin inline asm
	mma.sync.aligned.m8n8k32.row.col.s32.u4.s4.s32 {%r2076,%r2077}, {%r2078}, {%r2079}, {%r2052,%r2053};

	// end inline asm
	// begin inline asm
	mma.sync.aligned.m8n8k32.row.col.s32.u4.s4.s32 {%r2082,%r2083}, {%r2078}, {%r2085}, {%r2058,%r2059};

	// end inline asm
	// begin inline asm
	mma.sync.aligned.m8n8k32.row.col.s32.u4.s4.s32 {%r2088,%r2089}, {%r2078}, {%r2091}, {%r2064,%r2065};

	// end inline asm
	// begin inline asm
	mma.sync.aligned.m8n8k32.row.col.s32.u4.s4.s32 {%r2094,%r2095}, {%r2078}, {%r2097}, {%r2070,%r2071};

	// end inline asm
	// begin inline asm
	mma.sync.aligned.m8n8k32.row.col.s32.u4.s4.s32 {%r2100,%r2101}, {%r2102}, {%r2103}, {%r2076,%r2077};

	// end inline asm
	// begin inline asm
	mma.sync.aligned.m8n8k32.row.col.s32.u4.s4.s32 {%r2106,%r2107}, {%r2102}, {%r2109}, {%r2082,%r2083};

	// end inline asm
	// begin inline asm
	mma.sync.aligned.m8n8k32.row.col.s32.u4.s4.s32 {%r2112,%r2113}, {%r2102}, {%r2115}, {%r2088,%r2089};

	// end inline asm
	// begin inline asm
	mma.sync.aligned.m8n8k32.row.col.s32.u4.s4.s32 {%r2118,%r2119}, {%r2102}, {%r2121}, {%r2094,%r2095};

	// end inline asm
	// begin inline asm
	mma.sync.aligned.m8n8k32.row.col.s32.u4.s4.s32 {%r2124,%r2125}, {%r2126}, {%r2127}, {%r2100,%r2101};

	// end inline asm
	// begin inline asm
	mma.sync.aligned.m8n8k32.row.col.s32.u4.s4.s32 {%r2130,%r2131}, {%r2126}, {%r2133}, {%r2106,%r2107};

	// end inline asm
	// begin inline asm
	mma.sync.aligned.m8n8k32.row.col.s32.u4.s4.s32 {%r2136,%r2137}, {%r2126}, {%r2139}, {%r2112,%r2113};

	// end inline asm
	// begin inline asm
	mma.sync.aligned.m8n8k32.row.col.s32.u4.s4.s32 {%r2142,%r2143}, {%r2126}, {%r2145}, {%r2118,%r2119};

	// end inline asm
	// begin inline asm
	mma.sync.aligned.m8n8k32.row.col.s32.u4.s4.s32 {%r2148,%r2149}, {%r2150}, {%r2151}, {%r2124,%r2125};

	// end inline asm
	// begin inline asm
	mma.sync.aligned.m8n8k32.row.col.s32.u4.s4.s32 {%r2154,%r2155}, {%r2150}, {%r2157}, {%r2130,%r2131};

	// end inline asm
	// begin inline asm
	mma.sync.aligned.m8n8k32.row.col.s32.u4.s4.s32 {%r2160,%r2161}, {%r2150}, {%r2163}, {%r2136,%r2137};

	// end inline asm
	// begin inline asm
	mma.sync.aligned.m8n8k32.row.col.s32.u4.s4.s32 {%r2166,%r2167}, {%r2150}, {%r2169}, {%r2142,%r2143};

	// end inline asm
	add.s32 	%r2413, %r2364, 3072;
	wmma.load.a.sync.aligned.row.m8n8k32.shared.u4 	{%r2174}, [%r2413], %r2365;
	add.s32 	%r2414, %r2364, 3200;
	wmma.load.a.sync.aligned.row.m8n8k32.shared.u4 	{%r2198}, [%r2414], %r2365;
	add.s32 	%r2415, %r2364, 3328;
	wmma.load.a.sync.aligned.row.m8n8k32.shared.u4 	{%r2222}, [%r2415], %r2365;
	add.s32 	%r2416, %r2364, 3456;
	wmma.load.a.sync.aligned.row.m8n8k32.shared.u4 	{%r2246}, [%r2416], %r2365;
	bar.sync 	0;
	st.shared.u32 	[%r2375], %r100;
	st.shared.u32 	[%r2375+512], %r101;
	st.shared.u32 	[%r2375+1024], %r102;
	st.shared.u32 	[%r2375+1536], %r103;
	st.shared.u32 	[%r2375+2048], %r104;
	st.shared.u32 	[%r2375+2560], %r105;
	st.shared.u32 	[%r2375+3072], %r106;
	st.shared.u32 	[%r2375+3584], %r107;
	st.shared.u32 	[%r2375+4096], %r108;
	st.shared.u32 	[%r2375+4608], %r109;
	st.shared.u32 	[%r2375+5120], %r110;
	st.shared.u32 	[%r2375+5632], %r111;
	st.shared.u32 	[%r2375+6144], %r112;
	st.shared.u32 	[%r2375+6656], %r113;
	st.shared.u32 	[%r2375+7168], %r114;
	st.shared.u32 	[%r2375+7680], %r115;
	bar.sync 	0;
	wmma.load.b.sync.aligned.col.m8n8k32.shared.s4 	{%r2175}, [%r2377], %r2365;
	wmma.load.b.sync.aligned.col.m8n8k32.shared.s4 	{%r2199}, [%r2378], %r2365;
	wmma.load.b.sync.aligned.col.m8n8k32.shared.s4 	{%r2223}, [%r2379], %r2365;
	wmma.load.b.sync.aligned.col.m8n8k32.shared.s4 	{%r2247}, [%r2380], %r2365;
	wmma.load.b.sync.aligned.col.m8n8k32.shared.s4 	{%r2181}, [%r2381], %r2365;
	wmma.load.b.sync.aligned.col.m8n8k32.shared.s4 	{%r2205}, [%r2382], %r2365;
	wmma.load.b.sync.aligned.col.m8n8k32.shared.s4 	{%r2229}, [%r2383], %r2365;
	wmma.load.b.sync.aligned.col.m8n8k32.shared.s4 	{%r2253}, [%r2384], %r2365;
	wmma.load.b.sync.aligned.col.m8n8k32.shared.s4 	{%r2187}, [%r2385], %r2365;
	wmma.load.b.sync.aligned.col.m8n8k32.shared.s4 	{%r2211}, [%r2386], %r2365;
	wmma.load.b.sync.aligned.col.m8n8k32.shared.s4 	{%r2235}, [%r2387], %r2365;
	wmma.load.b.sync.aligned.col.m8n8k32.shared.s4 	{%r2259}, [%r2388], %r2365;
	wmma.load.b.sync.aligned.col.m8n8k32.shared.s4 	{%r2193}, [%r2389], %r2365;
	wmma.load.b.sync.aligned.col.m8n8k32.shared.s4 	{%r2217}, [%r2390], %r2365;
	wmma.load.b.sync.aligned.col.m8n8k32.shared.s4 	{%r2241}, [%r2391], %r2365;
	wmma.load.b.sync.aligned.col.m8n8k32.shared.s4 	{%r2265}, [%r2392], %r2365;
	// begin inline asm
	mma.sync.aligned.m8n8k32.row.col.s32.u4.s4.s32 {%r2172,%r2173}, {%r2174}, {%r2175}, {%r2148,%r2149};

	// end inline asm
	// begin inline asm
	mma.sync.aligned.m8n8k32.row.col.s32.u4.s4.s32 {%r2178,%r2179}, {%r2174}, {%r2181}, {%r2154,%r2155};

	// end inline asm
	// begin inline asm
	mma.sync.aligned.m8n8k32.row.col.s32.u4.s4.s32 {%r2184,%r2185}, {%r2174}, {%r2187}, {%r2160,%r2161};

	// end inline asm
	// begin inline asm
	mma.sync.aligned.m8n8k32.row.col.s32.u4.s4.s32 {%r2190,%r2191}, {%r2174}, {%r2193}, {%r2166,%r2167};

	// end inline asm
	// begin inline asm
	mma.sync.aligned.m8n8k32.row.col.s32.u4.s4.s32 {%r2196,%r2197}, {%r2198}, {%r2199}, {%r2172,%r2173};

	// end inline asm
	// begin inline asm
	mma.sync.aligned.m8n8k32.row.col.s32.u4.s4.s32 {%r2202,%r2203}, {%r2198}, {%r2205}, {%r2178,%r2179};

	// end inline asm
	// begin inline asm
	mma.sync.aligned.m8n8k32.row.col.s32.u4.s4.s32 {%r2208,%r2209}, {%r2198}, {%r2211}, {%r2184,%r2185};

	// end inline asm
	// begin inline asm
	mma.sync.aligned.m8n8k32.row.col.s32.u4.s4.s32 {%r2214,%r2215}, {%r2198}, {%r2217}, {%r2190,%r2191};

	// end inline asm
	// begin inline asm
	mma.sync.aligned.m8n8k32.row.col.s32.u4.s4.s32 {%r2220,%r2221}, {%r2222}, {%r2223}, {%r2196,%r2197};

	// end inline asm
	// begin inline asm
	mma.sync.aligned.m8n8k32.row.col.s32.u4.s4.s32 {%r2226,%r2227}, {%r2222}, {%r2229}, {%r2202,%r2203};

	// end inline asm
	// begin inline asm
	mma.sync.aligned.m8n8k32.row.col.s32.u4.s4.s32 {%r2232,%r2233}, {%r2222}, {%r2235}, {%r2208,%r2209};

	// end inline asm
	// begin inline asm
	mma.sync.aligned.m8n8k32.row.col.s32.u4.s4.s32 {%r2238,%r2239}, {%r2222}, {%r2241}, {%r2214,%r2215};

	// end inline asm
	// begin inline asm
	mma.sync.aligned.m8n8k32.row.col.s32.u4.s4.s32 {%r2244,%r2245}, {%r2246}, {%r2247}, {%r2220,%r2221};

	// end inline asm
	// begin inline asm
	mma.sync.aligned.m8n8k32.row.col.s32.u4.s4.s32 {%r2250,%r2251}, {%r2246}, {%r2253}, {%r2226,%r2227};

	// end inline asm
	// begin inline asm
	mma.sync.aligned.m8n8k32.row.col.s32.u4.s4.s32 {%r2256,%r2257}, {%r2246}, {%r2259}, {%r2232,%r2233};

	// end inline asm
	// begin inline asm
	mma.sync.aligned.m8n8k32.row.col.s32.u4.s4.s32 {%r2262,%r2263}, {%r2246}, {%r2265}, {%r2238,%r2239};

	// end inline asm
	add.s32 	%r2417, %r2364, 3584;
	wmma.load.a.sync.aligned.row.m8n8k32.shared.u4 	{%r2270}, [%r2417], %r2365;
	add.s32 	%r2418, %r2364, 3712;
	wmma.load.a.sync.aligned.row.m8n8k32.shared.u4 	{%r2294}, [%r2418], %r2365;
	add.s32 	%r2419, %r2364, 3840;
	wmma.load.a.sync.aligned.row.m8n8k32.shared.u4 	{%r2318}, [%r2419], %r2365;
	add.s32 	%r2420, %r2364, 3968;
	wmma.load.a.sync.aligned.row.m8n8k32.shared.u4 	{%r2342}, [%r2420], %r2365;
	bar.sync 	0;
	st.shared.u32 	[%r2375], %r116;
	st.shared.u32 	[%r2375+512], %r117;
	st.shared.u32 	[%r2375+1024], %r118;
	st.shared.u32 	[%r2375+1536], %r119;
	st.shared.u32 	[%r2375+2048], %r120;
	st.shared.u32 	[%r2375+2560], %r121;
	st.shared.u32 	[%r2375+3072], %r122;
	st.shared.u32 	[%r2375+3584], %r123;
	st.shared.u32 	[%r2375+4096], %r124;
	st.shared.u32 	[%r2375+4608], %r125;
	st.shared.u32 	[%r2375+5120], %r126;
	st.shared.u32 	[%r2375+5632], %r127;
	st.shared.u32 	[%r2375+6144], %r128;
	st.shared.u32 	[%r2375+6656], %r129;
	st.shared.u32 	[%r2375+7168], %r130;
	st.shared.u32 	[%r2375+7680], %r131;
	bar.sync 	0;
	wmma.load.b.sync.aligned.col.m8n8k32.shared.s4 	{%r2271}, [%r2377], %r2365;
	wmma.load.b.sync.aligned.col.m8n8k32.shared.s4 	{%r2295}, [%r2378], %r2365;
	wmma.load.b.sync.aligned.col.m8n8k32.shared.s4 	{%r2319}, [%r2379], %r2365;
	wmma.load.b.sync.aligned.col.m8n8k32.shared.s4 	{%r2343}, [%r2380], %r2365;
	wmma.load.b.sync.aligned.col.m8n8k32.shared.s4 	{%r2277}, [%r2381], %r2365;
	wmma.load.b.sync.aligned.col.m8n8k32.shared.s4 	{%r2301}, [%r2382], %r2365;
	wmma.load.b.sync.aligned.col.m8n8k32.shared.s4 	{%r2325}, [%r2383], %r2365;
	wmma.load.b.sync.aligned.col.m8n8k32.shared.s4 	{%r2349}, [%r2384], %r2365;
	wmma.load.b.sync.aligned.col.m8n8k32.shared.s4 	{%r2283}, [%r2385], %r2365;
	wmma.load.b.sync.aligned.col.m8n8k32.shared.s4 	{%r2307}, [%r2386], %r2365;
	wmma.load.b.sync.aligned.col.m8n8k32.shared.s4 	{%r2331}, [%r2387], %r2365;
	wmma.load.b.sync.aligned.col.m8n8k32.shared.s4 	{%r2355}, [%r2388], %r2365;
	wmma.load.b.sync.aligned.col.m8n8k32.shared.s4 	{%r2289}, [%r2389], %r2365;
	wmma.load.b.sync.aligned.col.m8n8k32.shared.s4 	{%r2313}, [%r2390], %r2365;
	wmma.load.b.sync.aligned.col.m8n8k32.shared.s4 	{%r2337}, [%r2391], %r2365;
	wmma.load.b.sync.aligned.col.m8n8k32.shared.s4 	{%r2361}, [%r2392], %r2365;
	// begin inline asm
	mma.sync.aligned.m8n8k32.row.col.s32.u4.s4.s32 {%r2268,%r2269}, {%r2270}, {%r2271}, {%r2244,%r2245};

	// end inline asm
	// begin inline asm
	mma.sync.aligned.m8n8k32.row.col.s32.u4.s4.s32 {%r2274,%r2275}, {%r2270}, {%r2277}, {%r2250,%r2251};

	// end inline asm
	// begin inline asm
	mma.sync.aligned.m8n8k32.row.col.s32.u4.s4.s32 {%r2280,%r2281}, {%r2270}, {%r2283}, {%r2256,%r2257};

	// end inline asm
	// begin inline asm
	mma.sync.aligned.m8n8k32.row.col.s32.u4.s4.s32 {%r2286,%r2287}, {%r2270}, {%r2289}, {%r2262,%r2263};

	// end inline asm
	// begin inline asm
	mma.sync.aligned.m8n8k32.row.col.s32.u4.s4.s32 {%r2292,%r2293}, {%r2294}, {%r2295}, {%r2268,%r2269};

	// end inline asm
	// begin inline asm
	mma.sync.aligned.m8n8k32.row.col.s32.u4.s4.s32 {%r2298,%r2299}, {%r2294}, {%r2301}, {%r2274,%r2275};

	// end inline asm
	// begin inline asm
	mma.sync.aligned.m8n8k32.row.col.s32.u4.s4.s32 {%r2304,%r2305}, {%r2294}, {%r2307}, {%r2280,%r2281};

	// end inline asm
	// begin inline asm
	mma.sync.aligned.m8n8k32.row.col.s32.u4.s4.s32 {%r2310,%r2311}, {%r2294}, {%r2313}, {%r2286,%r2287};

	// end inline asm
	// begin inline asm
	mma.sync.aligned.m8n8k32.row.col.s32.u4.s4.s32 {%r2316,%r2317}, {%r2318}, {%r2319}, {%r2292,%r2293};

	// end inline asm
	// begin inline asm
	mma.sync.aligned.m8n8k32.row.col.s32.u4.s4.s32 {%r2322,%r2323}, {%r2318}, {%r2325}, {%r2298,%r2299};

	// end inline asm
	// begin inline asm
	mma.sync.aligned.m8n8k32.row.col.s32.u4.s4.s32 {%r2328,%r2329}, {%r2318}, {%r2331}, {%r2304,%r2305};

	// end inline asm
	// begin inline asm
	mma.sync.aligned.m8n8k32.row.col.s32.u4.s4.s32 {%r2334,%r2335}, {%r2318}, {%r2337}, {%r2310,%r2311};

	// end inline asm
	// begin inline asm
	mma.sync.aligned.m8n8k32.row.col.s32.u4.s4.s32 {%r2340,%r2341}, {%r2342}, {%r2343}, {%r2316,%r2317};

	// end inline asm
	// begin inline asm
	mma.sync.aligned.m8n8k32.row.col.s32.u4.s4.s32 {%r2346,%r2347}, {%r2342}, {%r2349}, {%r2322,%r2323};

	// end inline asm
	// begin inline asm
	mma.sync.aligned.m8n8k32.row.col.s32.u4.s4.s32 {%r2352,%r2353}, {%r2342}, {%r2355}, {%r2328,%r2329};

	// end inline asm
	// begin inline asm
	mma.sync.aligned.m8n8k32.row.col.s32.u4.s4.s32 {%r2358,%r2359}, {%r2342}, {%r2361}, {%r2334,%r2335};

	// end inline asm
	shl.b32 	%r2421, %r2369, 8;
	shl.b32 	%r2422, %r2369, 10;
	add.s32 	%r2423, %r2364, %r2422;
	mov.b32 	%r2424, 8;
	wmma.store.d.sync.aligned.row.m8n8k32.shared.s32 	[%r2423], {%r2340, %r2341}, %r2424;
	add.s32 	%r2425, %r2423, 256;
	wmma.store.d.sync.aligned.row.m8n8k32.shared.s32 	[%r2425], {%r2346, %r2347}, %r2424;
	add.s32 	%r2426, %r2423, 512;
	wmma.store.d.sync.aligned.row.m8n8k32.shared.s32 	[%r2426], {%r2352, %r2353}, %r2424;
	add.s32 	%r2427, %r2423, 768;
	wmma.store.d.sync.aligned.row.m8n8k32.shared.s32 	[%r2427], {%r2358, %r2359}, %r2424;
	bar.sync 	0;
	and.b32  	%r2428, %r2371, 1016;
	add.s32 	%r2429, %r2428, %r2421;
	shl.b32 	%r2430, %r2429, 2;
	add.s32 	%r2431, %r2364, %r2430;
	ld.shared.u32 	%r2432, [%r2431];
	add.s32 	%r2433, %r139, %r2432;
	max.s32 	%r2434, %r2433, 0;
	cvt.u64.u32 	%rd212, %r2434;
	mad.lo.s64 	%rd213, %rd212, 19864223744, 1073741824;
	shr.u64 	%rd214, %rd213, 31;
	cvt.u32.u64 	%r2435, %rd214;
	min.s32 	%r2436, %r2435, 15;
	max.s32 	%r2437, %r2436, 0;
	shl.b32 	%r2438, %r2437, 28;
	ld.shared.u32 	%r2439, [%r2431+4];
	add.s32 	%r2440, %r138, %r2439;
	max.s32 	%r2441, %r2440, 0;
	cvt.u64.u32 	%rd215, %r2441;
	mad.lo.s64 	%rd216, %rd215, 19864223744, 1073741824;
	shr.u64 	%rd217, %rd216, 31;
	cvt.u32.u64 	%r2442, %rd217;
	min.s32 	%r2443, %r2442, 15;
	max.s32 	%r2444, %r2443, 0;
	shl.b32 	%r2445, %r2444, 24;
	or.b32  	%r2446, %r2445, %r2438;
	ld.shared.u32 	%r2447, [%r2431+8];
	add.s32 	%r2448, %r137, %r2447;
	max.s32 	%r2449, %r2448, 0;
	cvt.u64.u32 	%rd218, %r2449;
	mad.lo.s64 	%rd219, %rd218, 19864223744, 1073741824;
	shr.u64 	%rd220, %rd219, 31;
	cvt.u32.u64 	%r2450, %rd220;
	min.s32 	%r2451, %r2450, 15;
	max.s32 	%r2452, %r2451, 0;
	shl.b32 	%r2453, %r2452, 20;
	or.b32  	%r2454, %r2453, %r2446;
	ld.shared.u32 	%r2455, [%r2431+12];
	add.s32 	%r2456, %r136, %r2455;
	max.s32 	%r2457, %r2456, 0;
	cvt.u64.u32 	%rd221, %r2457;
	mad.lo.s64 	%rd222, %rd221, 19864223744, 1073741824;
	shr.u64 	%rd223, %rd222, 31;
	cvt.u32.u64 	%r2458, %rd223;
	min.s32 	%r2459, %r2458, 15;
	max.s32 	%r2460, %r2459, 0;
	shl.b32 	%r2461, %r2460, 16;
	or.b32  	%r2462, %r2461, %r2454;
	ld.shared.u32 	%r2463, [%r2431+16];
	add.s32 	%r2464, %r135, %r2463;
	max.s32 	%r2465, %r2464, 0;
	cvt.u64.u32 	%rd224, %r2465;
	mad.lo.s64 	%rd225, %rd224, 19864223744, 1073741824;
	shr.u64 	%rd226, %rd225, 31;
	cvt.u32.u64 	%r2466, %rd226;
	min.s32 	%r2467, %r2466, 15;
	max.s32 	%r2468, %r2467, 0;
	shl.b32 	%r2469, %r2468, 12;
	or.b32  	%r2470, %r2469, %r2462;
	ld.shared.u32 	%r2471, [%r2431+20];
	add.s32 	%r2472, %r134, %r2471;
	max.s32 	%r2473, %r2472, 0;
	cvt.u64.u32 	%rd227, %r2473;
	mad.lo.s64 	%rd228, %rd227, 19864223744, 1073741824;
	shr.u64 	%rd229, %rd228, 31;
	cvt.u32.u64 	%r2474, %rd229;
	min.s32 	%r2475, %r2474, 15;
	max.s32 	%r2476, %r2475, 0;
	shl.b32 	%r2477, %r2476, 8;
	or.b32  	%r2478, %r2477, %r2470;
	ld.shared.u32 	%r2479, [%r2431+24];
	add.s32 	%r2480, %r133, %r2479;
	max.s32 	%r2481, %r2480, 0;
	cvt.u64.u32 	%rd230, %r2481;
	mad.lo.s64 	%rd231, %rd230, 19864223744, 1073741824;
	shr.u64 	%rd232, %rd231, 31;
	cvt.u32.u64 	%r2482, %rd232;
	min.s32 	%r2483, %r2482, 15;
	max.s32 	%r2484, %r2483, 0;
	shl.b32 	%r2485, %r2484, 4;
	or.b32  	%r2486, %r2485, %r2478;
	ld.shared.u32 	%r2487, [%r2431+28];
	add.s32 	%r2488, %r132, %r2487;
	max.s32 	%r2489, %r2488, 0;
	cvt.u64.u32 	%rd233, %r2489;
	mad.lo.s64 	%rd234, %rd233, 19864223744, 1073741824;
	shr.u64 	%rd235, %rd234, 31;
	cvt.u32.u64 	%r2490, %rd235;
	min.s32 	%r2491, %r2490, 15;
	max.s32 	%r2492, %r2491, 0;
	or.b32  	%r2493, %r2486, %r2492;
	st.global.u32 	[%rd2+1024], %r2493;
	ld.shared.u32 	%r2494, [%r2431+128];
	add.s32 	%r2495, %r139, %r2494;
	max.s32 	%r2496, %r2495, 0;
	cvt.u64.u32 	%rd236, %r2496;
	mad.lo.s64 	%rd237, %rd236, 19864223744, 1073741824;
	shr.u64 	%rd238, %rd237, 31;
	cvt.u32.u64 	%r2497, %rd238;
	min.s32 	%r2498, %r2497, 15;
	max.s32 	%r2499, %r2498, 0;
	shl.b32 	%r2500, %r2499, 28;
	ld.shared.u32 	%r2501, [%r2431+132];
	add.s32 	%r2502, %r138, %r2501;
	max.s32 	%r2503, %r2502, 0;
	cvt.u64.u32 	%rd239, %r2503;
	mad.lo.s64 	%rd240, %rd239, 19864223744, 1073741824;
	shr.u64 	%rd241, %rd240, 31;
	cvt.u32.u64 	%r2504, %rd241;
	min.s32 	%r2505, %r2504, 15;
	max.s32 	%r2506, %r2505, 0;
	shl.b32 	%r2507, %r2506, 24;
	or.b32  	%r2508, %r2507, %r2500;
	ld.shared.u32 	%r2509, [%r2431+136];
	add.s32 	%r2510, %r137, %r2509;
	max.s32 	%r2511, %r2510, 0;
	cvt.u64.u32 	%rd242, %r2511;
	mad.lo.s64 	%rd243, %rd242, 19864223744, 1073741824;
	shr.u64 	%rd244, %rd243, 31;
	cvt.u32.u64 	%r2512, %rd244;
	min.s32 	%r2513, %r2512, 15;
	max.s32 	%r2514, %r2513, 0;
	shl.b32 	%r2515, %r2514, 20;
	or.b32  	%r2516, %r2515, %r2508;
	ld.shared.u32 	%r2517, [%r2431+140];
	add.s32 	%r2518, %r136, %r2517;
	max.s32 	%r2519, %r2518, 0;
	cvt.u64.u32 	%rd245, %r2519;
	mad.lo.s64 	%rd246, %rd245, 19864223744, 1073741824;
	shr.u64 	%rd247, %rd246, 31;
	cvt.u32.u64 	%r2520, %rd247;
	min.s32 	%r2521, %r2520, 15;
	max.s32 	%r2522, %r2521, 0;
	shl.b32 	%r2523, %r2522, 16;
	or.b32  	%r2524, %r2523, %r2516;
	ld.shared.u32 	%r2525, [%r2431+144];
	add.s32 	%r2526, %r135, %r2525;
	max.s32 	%r2527, %r2526, 0;
	cvt.u64.u32 	%rd248, %r2527;
	mad.lo.s64 	%rd249, %rd248, 19864223744, 1073741824;
	shr.u64 	%rd250, %rd249, 31;
	cvt.u32.u64 	%r2528, %rd250;
	min.s32 	%r2529, %r2528, 15;
	max.s32 	%r2530, %r2529, 0;
	shl.b32 	%r2531, %r2530, 12;
	or.b32  	%r2532, %r2531, %r2524;
	ld.shared.u32 	%r2533, [%r2431+148];
	add.s32 	%r2534, %r134, %r2533;
	max.s32 	%r2535, %r2534, 0;
	cvt.u64.u32 	%rd251, %r2535;
	mad.lo.s64 	%rd252, %rd251, 19864223744, 1073741824;
	shr.u64 	%rd253, %rd252, 31;
	cvt.u32.u64 	%r2536, %rd253;
	min.s32 	%r2537, %r2536, 15;
	max.s32 	%r2538, %r2537, 0;
	shl.b32 	%r2539, %r2538, 8;
	or.b32  	%r2540, %r2539, %r2532;
	ld.shared.u32 	%r2541, [%r2431+152];
	add.s32 	%r2542, %r133, %r2541;
	max.s32 	%r2543, %r2542, 0;
	cvt.u64.u32 	%rd254, %r2543;
	mad.lo.s64 	%rd255, %rd254, 19864223744, 1073741824;
	shr.u64 	%rd256, %rd255, 31;
	cvt.u32.u64 	%r2544, %rd256;
	min.s32 	%r2545, %r2544, 15;
	max.s32 	%r2546, %r2545, 0;
	shl.b32 	%r2547, %r2546, 4;
	or.b32  	%r2548, %r2547, %r2540;
	ld.shared.u32 	%r2549, [%r2431+156];
	add.s32 	%r2550, %r132, %r2549;
	max.s32 	%r2551, %r2550, 0;
	cvt.u64.u32 	%rd257, %r2551;
	mad.lo.s64 	%rd258, %rd257, 19864223744, 1073741824;
	shr.u64 	%rd259, %rd258, 31;
	cvt.u32.u64 	%r2552, %rd259;
	min.s32 	%r2553, %r2552, 15;
	max.s32 	%r2554, %r2553, 0;
	or.b32  	%r2555, %r2548, %r2554;
	st.global.u32 	[%rd2+1536], %r2555;
	ld.shared.u32 	%r2556, [%r2431+256];
	add.s32 	%r2557, %r147, %r2556;
	max.s32 	%r2558, %r2557, 0;
	cvt.u64.u32 	%rd260, %r2558;
	mad.lo.s64 	%rd261, %rd260, 19864223744, 1073741824;
	shr.u64 	%rd262, %rd261, 31;
	cvt.u32.u64 	%r2559, %rd262;
	min.s32 	%r2560, %r2559, 15;
	max.s32 	%r2561, %r2560, 0;
	shl.b32 	%r2562, %r2561, 28;
	ld.shared.u32 	%r2563, [%r2431+260];
	add.s32 	%r2564, %r146, %r2563;
	max.s32 	%r2565, %r2564, 0;
	cvt.u64.u32 	%rd263, %r2565;
	mad.lo.s64 	%rd264, %rd263, 19864223744, 1073741824;
	shr.u64 	%rd265, %rd264, 31;
	cvt.u32.u64 	%r2566, %rd265;
	min.s32 	%r2567, %r2566, 15;
	max.s32 	%r2568, %r2567, 0;
	shl.b32 	%r2569, %r2568, 24;
	or.b32  	%r2570, %r2569, %r2562;
	ld.shared.u32 	%r2571, [%r2431+264];
	add.s32 	%r2572, %r145, %r2571;
	max.s32 	%r2573, %r2572, 0;
	cvt.u64.u32 	%rd266, %r2573;
	mad.lo.s64 	%rd267, %rd266, 19864223744, 1073741824;
	shr.u64 	%rd268, %rd267, 31;
	cvt.u32.u64 	%r2574, %rd268;
	min.s32 	%r2575, %r2574, 15;
	max.s32 	%r2576, %r2575, 0;
	shl.b32 	%r2577, %r2576, 20;
	or.b32  	%r2578, %r2577, %r2570;
	ld.shared.u32 	%r2579, [%r2431+268];
	add.s32 	%r2580, %r144, %r2579;
	max.s32 	%r2581, %r2580, 0;
	cvt.u64.u32 	%rd269, %r2581;
	mad.lo.s64 	%rd270, %rd269, 19864223744, 1073741824;
	shr.u64 	%rd271, %rd270, 31;
	cvt.u32.u64 	%r2582, %rd271;
	min.s32 	%r2583, %r2582, 15;
	max.s32 	%r2584, %r2583, 0;
	shl.b32 	%r2585, %r2584, 16;
	or.b32  	%r2586, %r2585, %r2578;
	ld.shared.u32 	%r2587, [%r2431+272];
	add.s32 	%r2588, %r143, %r2587;
	max.s32 	%r2589, %r2588, 0;
	cvt.u64.u32 	%rd272, %r2589;
	mad.lo.s64 	%rd273, %rd272, 19864223744, 1073741824;
	shr.u64 	%rd274, %rd273, 31;
	cvt.u32.u64 	%r2590, %rd274;
	min.s32 	%r2591, %r2590, 15;
	max.s32 	%r2592, %r2591, 0;
	shl.b32 	%r2593, %r2592, 12;
	or.b32  	%r2594, %r2593, %r2586;
	ld.shared.u32 	%r2595, [%r2431+276];
	add.s32 	%r2596, %r142, %r2595;
	max.s32 	%r2597, %r2596, 0;
	cvt.u64.u32 	%rd275, %r2597;
	mad.lo.s64 	%rd276, %rd275, 19864223744, 1073741824;
	shr.u64 	%rd277, %rd276, 31;
	cvt.u32.u64 	%r2598, %rd277;
	min.s32 	%r2599, %r2598, 15;
	max.s32 	%r2600, %r2599, 0;
	shl.b32 	%r2601, %r2600, 8;
	or.b32  	%r2602, %r2601, %r2594;
	ld.shared.u32 	%r2603, [%r2431+280];
	add.s32 	%r2604, %r141, %r2603;
	max.s32 	%r2605, %r2604, 0;
	cvt.u64.u32 	%rd278, %r2605;
	mad.lo.s64 	%rd279, %rd278, 19864223744, 1073741824;
	shr.u64 	%rd280, %rd279, 31;
	cvt.u32.u64 	%r2606, %rd280;
	min.s32 	%r2607, %r2606, 15;
	max.s32 	%r2608, %r2607, 0;
	shl.b32 	%r2609, %r2608, 4;
	or.b32  	%r2610, %r2609, %r2602;
	ld.shared.u32 	%r2611, [%r2431+284];
	add.s32 	%r2612, %r140, %r2611;
	max.s32 	%r2613, %r2612, 0;
	cvt.u64.u32 	%rd281, %r2613;
	mad.lo.s64 	%rd282, %rd281, 19864223744, 1073741824;
	shr.u64 	%rd283, %rd282, 31;
	cvt.u32.u64 	%r2614, %rd283;
	min.s32 	%r2615, %r2614, 15;
	max.s32 	%r2616, %r2615, 0;
	or.b32  	%r2617, %r2610, %r2616;
	st.global.u32 	[%rd2+1028], %r2617;
	ld.shared.u32 	%r2618, [%r2431+384];
	add.s32 	%r2619, %r147, %r2618;
	max.s32 	%r2620, %r2619, 0;
	cvt.u64.u32 	%rd284, %r2620;
	mad.lo.s64 	%rd285, %rd284, 19864223744, 1073741824;
	shr.u64 	%rd286, %rd285, 31;
	cvt.u32.u64 	%r2621, %rd286;
	min.s32 	%r2622, %r2621, 15;
	max.s32 	%r2623, %r2622, 0;
	shl.b32 	%r2624, %r2623, 28;
	ld.shared.u32 	%r2625, [%r2431+388];
	add.s32 	%r2626, %r146, %r2625;
	max.s32 	%r2627, %r2626, 0;
	cvt.u64.u32 	%rd287, %r2627;
	mad.lo.s64 	%rd288, %rd287, 19864223744, 1073741824;
	shr.u64 	%rd289, %rd288, 31;
	cvt.u32.u64 	%r2628, %rd289;
	min.s32 	%r2629, %r2628, 15;
	max.s32 	%r2630, %r2629, 0;
	shl.b32 	%r2631, %r2630, 24;
	or.b32  	%r2632, %r2631, %r2624;
	ld.shared.u32 	%r2633, [%r2431+392];
	add.s32 	%r2634, %r145, %r2633;
	max.s32 	%r2635, %r2634, 0;
	cvt.u64.u32 	%rd290, %r2635;
	mad.lo.s64 	%rd291, %rd290, 19864223744, 1073741824;
	shr.u64 	%rd292, %rd291, 31;
	cvt.u32.u64 	%r2636, %rd292;
	min.s32 	%r2637, %r2636, 15;
	max.s32 	%r2638, %r2637, 0;
	shl.b32 	%r2639, %r2638, 20;
	or.b32  	%r2640, %r2639, %r2632;
	ld.shared.u32 	%r2641, [%r2431+396];
	add.s32 	%r2642, %r144, %r2641;
	max.s32 	%r2643, %r2642, 0;
	cvt.u64.u32 	%rd293, %r2643;
	mad.lo.s64 	%rd294, %rd293, 19864223744, 1073741824;
	shr.u64 	%rd295, %rd294, 31;
	cvt.u32.u64 	%r2644, %rd295;
	min.s32 	%r2645, %r2644, 15;
	max.s32 	%r2646, %r2645, 0;
	shl.b32 	%r2647, %r2646, 16;
	or.b32  	%r2648, %r2647, %r2640;
	ld.shared.u32 	%r2649, [%r2431+400];
	add.s32 	%r2650, %r143, %r2649;
	max.s32 	%r2651, %r2650, 0;
	cvt.u64.u32 	%rd296, %r2651;
	mad.lo.s64 	%rd297, %rd296, 19864223744, 1073741824;
	shr.u64 	%rd298, %rd297, 31;
	cvt.u32.u64 	%r2652, %rd298;
	min.s32 	%r2653, %r2652, 15;
	max.s32 	%r2654, %r2653, 0;
	shl.b32 	%r2655, %r2654, 12;
	or.b32  	%r2656, %r2655, %r2648;
	ld.shared.u32 	%r2657, [%r2431+404];
	add.s32 	%r2658, %r142, %r2657;
	max.s32 	%r2659, %r2658, 0;
	cvt.u64.u32 	%rd299, %r2659;
	mad.lo.s64 	%rd300, %rd299, 19864223744, 1073741824;
	shr.u64 	%rd301, %rd300, 31;
	cvt.u32.u64 	%r2660, %rd301;
	min.s32 	%r2661, %r2660, 15;
	max.s32 	%r2662, %r2661, 0;
	shl.b32 	%r2663, %r2662, 8;
	or.b32  	%r2664, %r2663, %r2656;
	ld.shared.u32 	%r2665, [%r2431+408];
	add.s32 	%r2666, %r141, %r2665;
	max.s32 	%r2667, %r2666, 0;
	cvt.u64.u32 	%rd302, %r2667;
	mad.lo.s64 	%rd303, %rd302, 19864223744, 1073741824;
	shr.u64 	%rd304, %rd303, 31;
	cvt.u32.u64 	%r2668, %rd304;
	min.s32 	%r2669, %r2668, 15;
	max.s32 	%r2670, %r2669, 0;
	shl.b32 	%r2671, %r2670, 4;
	or.b32  	%r2672, %r2671, %r2664;
	ld.shared.u32 	%r2673, [%r2431+412];
	add.s32 	%r2674, %r140, %r2673;
	max.s32 	%r2675, %r2674, 0;
	cvt.u64.u32 	%rd305, %r2675;
	mad.lo.s64 	%rd306, %rd305, 19864223744, 1073741824;
	shr.u64 	%rd307, %rd306, 31;
	cvt.u32.u64 	%r2676, %rd307;
	min.s32 	%r2677, %r2676, 15;
	max.s32 	%r2678, %r2677, 0;
	or.b32  	%r2679, %r2672, %r2678;
	st.global.u32 	[%rd2+1540], %r2679;
	ld.shared.u32 	%r2680, [%r2431+512];
	add.s32 	%r2681, %r155, %r2680;
	max.s32 	%r2682, %r2681, 0;
	cvt.u64.u32 	%rd308, %r2682;
	mad.lo.s64 	%rd309, %rd308, 19864223744, 1073741824;
	shr.u64 	%rd310, %rd309, 31;
	cvt.u32.u64 	%r2683, %rd310;
	min.s32 	%r2684, %r2683, 15;
	max.s32 	%r2685, %r2684, 0;
	shl.b32 	%r2686, %r2685, 28;
	ld.shared.u32 	%r2687, [%r2431+516];
	add.s32 	%r2688, %r154, %r2687;
	max.s32 	%r2689, %r2688, 0;
	cvt.u64.u32 	%rd311, %r2689;
	mad.lo.s64 	%rd312, %rd311, 19864223744, 1073741824;
	shr.u64 	%rd313, %rd312, 31;
	cvt.u32.u64 	%r2690, %rd313;
	min.s32 	%r2691, %r2690, 15;
	max.s32 	%r2692, %r2691, 0;
	shl.b32 	%r2693, %r2692, 24;
	or.b32  	%r2694, %r2693, %r2686;
	ld.shared.u32 	%r2695, [%r2431+520];
	add.s32 	%r2696, %r153, %r2695;
	max.s32 	%r2697, %r2696, 0;
	cvt.u64.u32 	%rd314, %r2697;
	mad.lo.s64 	%rd315, %rd314, 19864223744, 1073741824;
	shr.u64 	%rd316, %rd315, 31;
	cvt.u32.u64 	%r2698, %rd316;
	min.s32 	%r2699, %r2698, 15;
	max.s32 	%r2700, %r2699, 0;
	shl.b32 	%r2701, %r2700, 20;
	or.b32  	%r2702, %r2701, %r2694;
	ld.shared.u32 	%r2703, [%r2431+524];
	add.s32 	%r2704, %r152, %r2703;
	max.s32 	%r2705, %r2704, 0;
	cvt.u64.u32 	%rd317, %r2705;
	mad.lo.s64 	%rd318, %rd317, 19864223744, 1073741824;
	shr.u64 	%rd319, %rd318, 31;
	cvt.u32.u64 	%r2706, %rd319;
	min.s32 	%r2707, %r2706, 15;
	max.s32 	%r2708, %r2707, 0;
	shl.b32 	%r2709, %r2708, 16;
	or.b32  	%r2710, %r2709, %r2702;
	ld.shared.u32 	%r2711, [%r2431+528];
	add.s32 	%r2712, %r151, %r2711;
	max.s32 	%r2713, %r2712, 0;
	cvt.u64.u32 	%rd320, %r2713;
	mad.lo.s64 	%rd321, %rd320, 19864223744, 1073741824;
	shr.u64 	%rd322, %rd321, 31;
	cvt.u32.u64 	%r2714, %rd322;
	min.s32 	%r2715, %r2714, 15;
	max.s32 	%r2716, %r2715, 0;
	shl.b32 	%r2717, %r2716, 12;
	or.b32  	%r2718, %r2717, %r2710;
	ld.shared.u32 	%r2719, [%r2431+532];
	add.s32 	%r2720, %r150, %r2719;
	max.s32 	%r2721, %r2720, 0;
	cvt.u64.u32 	%rd323, %r2721;
	mad.lo.s64 	%rd324, %rd323, 19864223744, 1073741824;
	shr.u64 	%rd325, %rd324, 31;
	cvt.u32.u64 	%r2722, %rd325;
	min.s32 	%r2723, %r2722, 15;
	max.s32 	%r2724, %r2723, 0;
	shl.b32 	%r2725, %r2724, 8;
	or.b32  	%r2726, %r2725, %r2718;
	ld.shared.u32 	%r2727, [%r2431+536];
	add.s32 	%r2728, %r149, %r2727;
	max.s32 	%r2729, %r2728, 0;
	cvt.u64.u32 	%rd326, %r2729;
	mad.lo.s64 	%rd327, %rd326, 19864223744, 1073741824;
	shr.u64 	%rd328, %rd327, 31;
	cvt.u32.u64 	%r2730, %rd328;
	min.s32 	%r2731, %r2730, 15;
	max.s32 	%r2732, %r2731, 0;
	shl.b32 	%r2733, %r2732, 4;
	or.b32  	%r2734, %r2733, %r2726;
	ld.shared.u32 	%r2735, [%r2431+540];
	add.s32 	%r2736, %r148, %r2735;
	max.s32 	%r2737, %r2736, 0;
	cvt.u64.u32 	%rd329, %r2737;
	mad.lo.s64 	%rd330, %rd329, 19864223744, 1073741824;
	shr.u64 	%rd331, %rd330, 31;
	cvt.u32.u64 	%r2738, %rd331;
	min.s32 	%r2739, %r2738, 15;
	max.s32 	%r2740, %r2739, 0;
	or.b32  	%r2741, %r2734, %r2740;
	st.global.u32 	[%rd2+1032], %r2741;
	ld.shared.u32 	%r2742, [%r2431+640];
	add.s32 	%r2743, %r155, %r2742;
	max.s32 	%r2744, %r2743, 0;
	cvt.u64.u32 	%rd332, %r2744;
	mad.lo.s64 	%rd333, %rd332, 19864223744, 1073741824;
	shr.u64 	%rd334, %rd333, 31;
	cvt.u32.u64 	%r2745, %rd334;
	min.s32 	%r2746, %r2745, 15;
	max.s32 	%r2747, %r2746, 0;
	shl.b32 	%r2748, %r2747, 28;
	ld.shared.u32 	%r2749, [%r2431+644];
	add.s32 	%r2750, %r154, %r2749;
	max.s32 	%r2751, %r2750, 0;
	cvt.u64.u32 	%rd335, %r2751;
	mad.lo.s64 	%rd336, %rd335, 19864223744, 1073741824;
	shr.u64 	%rd337, %rd336, 31;
	cvt.u32.u64 	%r2752, %rd337;
	min.s32 	%r2753, %r2752, 15;
	max.s32 	%r2754, %r2753, 0;
	shl.b32 	%r2755, %r2754, 24;
	or.b32  	%r2756, %r2755, %r2748;
	ld.shared.u32 	%r2757, [%r2431+648];
	add.s32 	%r2758, %r153, %r2757;
	max.s32 	%r2759, %r2758, 0;
	cvt.u64.u32 	%rd338, %r2759;
	mad.lo.s64 	%rd339, %rd338, 19864223744, 1073741824;
	shr.u64 	%rd340, %rd339, 31;
	cvt.u32.u64 	%r2760, %rd340;
	min.s32 	%r2761, %r2760, 15;
	max.s32 	%r2762, %r2761, 0;
	shl.b32 	%r2763, %r2762, 20;
	or.b32  	%r2764, %r2763, %r2756;
	ld.shared.u32 	%r2765, [%r2431+652];
	add.s32 	%r2766, %r152, %r2765;
	max.s32 	%r2767, %r2766, 0;
	cvt.u64.u32 	%rd341, %r2767;
	mad.lo.s64 	%rd342, %rd341, 19864223744, 1073741824;
	shr.u64 	%rd343, %rd342, 31;
	cvt.u32.u64 	%r2768, %rd343;
	min.s32 	%r2769, %r2768, 15;
	max.s32 	%r2770, %r2769, 0;
	shl.b32 	%r2771, %r2770, 16;
	or.b32  	%r2772, %r2771, %r2764;
	ld.shared.u32 	%r2773, [%r2431+656];
	add.s32 	%r2774, %r151, %r2773;
	max.s32 	%r2775, %r2774, 0;
	cvt.u64.u32 	%rd344, %r2775;
	mad.lo.s64 	%rd345, %rd344, 19864223744, 1073741824;
	shr.u64 	%rd346, %rd345, 31;
	cvt.u32.u64 	%r2776, %rd346;
	min.s32 	%r2777, %r2776, 15;
	max.s32 	%r2778, %r2777, 0;
	shl.b32 	%r2779, %r2778, 12;
	or.b32  	%r2780, %r2779, %r2772;
	ld.shared.u32 	%r2781, [%r2431+660];
	add.s32 	%r2782, %r150, %r2781;
	max.s32 	%r2783, %r2782, 0;
	cvt.u64.u32 	%rd347, %r2783;
	mad.lo.s64 	%rd348, %rd347, 19864223744, 1073741824;
	shr.u64 	%rd349, %rd348, 31;
	cvt.u32.u64 	%r2784, %rd349;
	min.s32 	%r2785, %r2784, 15;
	max.s32 	%r2786, %r2785, 0;
	shl.b32 	%r2787, %r2786, 8;
	or.b32  	%r2788, %r2787, %r2780;
	ld.shared.u32 	%r2789, [%r2431+664];
	add.s32 	%r2790, %r149, %r2789;
	max.s32 	%r2791, %r2790, 0;
	cvt.u64.u32 	%rd350, %r2791;
	mad.lo.s64 	%rd351, %rd350, 19864223744, 1073741824;
	shr.u64 	%rd352, %rd351, 31;
	cvt.u32.u64 	%r2792, %rd352;
	min.s32 	%r2793, %r2792, 15;
	max.s32 	%r2794, %r2793, 0;
	shl.b32 	%r2795, %r2794, 4;
	or.b32  	%r2796, %r2795, %r2788;
	ld.shared.u32 	%r2797, [%r2431+668];
	add.s32 	%r2798, %r148, %r2797;
	max.s32 	%r2799, %r2798, 0;
	cvt.u64.u32 	%rd353, %r2799;
	mad.lo.s64 	%rd354, %rd353, 19864223744, 1073741824;
	shr.u64 	%rd355, %rd354, 31;
	cvt.u32.u64 	%r2800, %rd355;
	min.s32 	%r2801, %r2800, 15;
	max.s32 	%r2802, %r2801, 0;
	or.b32  	%r2803, %r2796, %r2802;
	st.global.u32 	[%rd2+1544], %r2803;
	ld.shared.u32 	%r2804, [%r2431+768];
	add.s32 	%r2805, %r163, %r2804;
	max.s32 	%r2806, %r2805, 0;
	cvt.u64.u32 	%rd356, %r2806;
	mad.lo.s64 	%rd357, %rd356, 19864223744, 1073741824;
	shr.u64 	%rd358, %rd357, 31;
	cvt.u32.u64 	%r2807, %rd358;
	min.s32 	%r2808, %r2807, 15;
	max.s32 	%r2809, %r2808, 0;
	shl.b32 	%r2810, %r2809, 28;
	ld.shared.u32 	%r2811, [%r2431+772];
	add.s32 	%r2812, %r162, %r2811;
	max.s32 	%r2813, %r2812, 0;
	cvt.u64.u32 	%rd359, %r2813;
	mad.lo.s64 	%rd360, %rd359, 19864223744, 1073741824;
	shr.u64 	%rd361, %rd360, 31;
	cvt.u32.u64 	%r2814, %rd361;
	min.s32 	%r2815, %r2814, 15;
	max.s32 	%r2816, %r2815, 0;
	shl.b32 	%r2817, %r2816, 24;
	or.b32  	%r2818, %r2817, %r2810;
	ld.shared.u32 	%r2819, [%r2431+776];
	add.s32 	%r2820, %r161, %r2819;
	max.s32 	%r2821, %r2820, 0;
	cvt.u64.u32 	%rd362, %r2821;
	mad.lo.s64 	%rd363, %rd362, 19864223744, 1073741824;
	shr.u64 	%rd364, %rd363, 31;
	cvt.u32.u64 	%r2822, %rd364;
	min.s32 	%r2823, %r2822, 15;
	max.s32 	%r2824, %r2823, 0;
	shl.b32 	%r2825, %r2824, 20;
	or.b32  	%r2826, %r2825, %r2818;
	ld.shared.u32 	%r2827, [%r2431+780];
	add.s32 	%r2828, %r160, %r2827;
	max.s32 	%r2829, %r2828, 0;
	cvt.u64.u32 	%rd365, %r2829;
	mad.lo.s64 	%rd366, %rd365, 19864223744, 1073741824;
	shr.u64 	%rd367, %rd366, 31;
	cvt.u32.u64 	%r2830, %rd367;
	min.s32 	%r2831, %r2830, 15;
	max.s32 	%r2832, %r2831, 0;
	shl.b32 	%r2833, %r2832, 16;
	or.b32  	%r2834, %r2833, %r2826;
	ld.shared.u32 	%r2835, [%r2431+784];
	add.s32 	%r2836, %r159, %r2835;
	max.s32 	%r2837, %r2836, 0;
	cvt.u64.u32 	%rd368, %r2837;
	mad.lo.s64 	%rd369, %rd368, 19864223744, 1073741824;
	shr.u64 	%rd370, %rd369, 31;
	cvt.u32.u64 	%r2838, %rd370;
	min.s32 	%r2839, %r2838, 15;
	max.s32 	%r2840, %r2839, 0;
	shl.b32 	%r2841, %r2840, 12;
	or.b32  	%r2842, %r2841, %r2834;
	ld.shared.u32 	%r2843, [%r2431+788];
	add.s32 	%r2844, %r158, %r2843;
	max.s32 	%r2845, %r2844, 0;
	cvt.u64.u32 	%rd371, %r2845;
	mad.lo.s64 	%rd372, %rd371, 19864223744, 1073741824;
	shr.u64 	%rd373, %rd372, 31;
	cvt.u32.u64 	%r2846, %rd373;
	min.s32 	%r2847, %r2846, 15;
	max.s32 	%r2848, %r2847, 0;
	shl.b32 	%r2849, %r2848, 8;
	or.b32  	%r2850, %r2849, %r2842;
	ld.shared.u32 	%r2851, [%r2431+792];
	add.s32 	%r2852, %r157, %r2851;
	max.s32 	%r2853, %r2852, 0;
	cvt.u64.u32 	%rd374, %r2853;
	mad.lo.s64 	%rd375, %rd374, 19864223744, 1073741824;
	shr.u64 	%rd376, %rd375, 31;
	cvt.u32.u64 	%r2854, %rd376;
	min.s32 	%r2855, %r2854, 15;
	max.s32 	%r2856, %r2855, 0;
	shl.b32 	%r2857, %r2856, 4;
	or.b32  	%r2858, %r2857, %r2850;
	ld.shared.u32 	%r2859, [%r2431+796];
	add.s32 	%r2860, %r156, %r2859;
	max.s32 	%r2861, %r2860, 0;
	cvt.u64.u32 	%rd377, %r2861;
	mad.lo.s64 	%rd378, %rd377, 19864223744, 1073741824;
	shr.u64 	%rd379, %rd378, 31;
	cvt.u32.u64 	%r2862, %rd379;
	min.s32 	%r2863, %r2862, 15;
	max.s32 	%r2864, %r2863, 0;
	or.b32  	%r2865, %r2858, %r2864;
	st.global.u32 	[%rd2+1036], %r2865;
	ld.shared.u32 	%r2866, [%r2431+896];
	add.s32 	%r2867, %r163, %r2866;
	max.s32 	%r2868, %r2867, 0;
	cvt.u64.u32 	%rd380, %r2868;
	mad.lo.s64 	%rd381, %rd380, 19864223744, 1073741824;
	shr.u64 	%rd382, %rd381, 31;
	cvt.u32.u64 	%r2869, %rd382;
	min.s32 	%r2870, %r2869, 15;
	max.s32 	%r2871, %r2870, 0;
	shl.b32 	%r2872, %r2871, 28;
	ld.shared.u32 	%r2873, [%r2431+900];
	add.s32 	%r2874, %r162, %r2873;
	max.s32 	%r2875, %r2874, 0;
	cvt.u64.u32 	%rd383, %r2875;
	mad.lo.s64 	%rd384, %rd383, 19864223744, 1073741824;
	shr.u64 	%rd385, %rd384, 31;
	cvt.u32.u64 	%r2876, %rd385;
	min.s32 	%r2877, %r2876, 15;
	max.s32 	%r2878, %r2877, 0;
	shl.b32 	%r2879, %r2878, 24;
	or.b32  	%r2880, %r2879, %r2872;
	ld.shared.u32 	%r2881, [%r2431+904];
	add.s32 	%r2882, %r161, %r2881;
	max.s32 	%r2883, %r2882, 0;
	cvt.u64.u32 	%rd386, %r2883;
	mad.lo.s64 	%rd387, %rd386, 19864223744, 1073741824;
	shr.u64 	%rd388, %rd387, 31;
	cvt.u32.u64 	%r2884, %rd388;
	min.s32 	%r2885, %r2884, 15;
	max.s32 	%r2886, %r2885, 0;
	shl.b32 	%r2887, %r2886, 20;
	or.b32  	%r2888, %r2887, %r2880;
	ld.shared.u32 	%r2889, [%r2431+908];
	add.s32 	%r2890, %r160, %r2889;
	max.s32 	%r2891, %r2890, 0;
	cvt.u64.u32 	%rd389, %r2891;
	mad.lo.s64 	%rd390, %rd389, 19864223744, 1073741824;
	shr.u64 	%rd391, %rd390, 31;
	cvt.u32.u64 	%r2892, %rd391;
	min.s32 	%r2893, %r2892, 15;
	max.s32 	%r2894, %r2893, 0;
	shl.b32 	%r2895, %r2894, 16;
	or.b32  	%r2896, %r2895, %r2888;
	ld.shared.u32 	%r2897, [%r2431+912];
	add.s32 	%r2898, %r159, %r2897;
	max.s32 	%r2899, %r2898, 0;
	cvt.u64.u32 	%rd392, %r2899;
	mad.lo.s64 	%rd393, %rd392, 19864223744, 1073741824;
	shr.u64 	%rd394, %rd393, 31;
	cvt.u32.u64 	%r2900, %rd394;
	min.s32 	%r2901, %r2900, 15;
	max.s32 	%r2902, %r2901, 0;
	shl.b32 	%r2903, %r2902, 12;
	or.b32  	%r2904, %r2903, %r2896;
	ld.shared.u32 	%r2905, [%r2431+916];
	add.s32 	%r2906, %r158, %r2905;
	max.s32 	%r2907, %r2906, 0;
	cvt.u64.u32 	%rd395, %r2907;
	mad.lo.s64 	%rd396, %rd395, 19864223744, 1073741824;
	shr.u64 	%rd397, %rd396, 31;
	cvt.u32.u64 	%r2908, %rd397;
	min.s32 	%r2909, %r2908, 15;
	max.s32 	%r2910, %r2909, 0;
	shl.b32 	%r2911, %r2910, 8;
	or.b32  	%r2912, %r2911, %r2904;
	ld.shared.u32 	%r2913, [%r2431+920];
	add.s32 	%r2914, %r157, %r2913;
	max.s32 	%r2915, %r2914, 0;
	cvt.u64.u32 	%rd398, %r2915;
	mad.lo.s64 	%rd399, %rd398, 19864223744, 1073741824;
	shr.u64 	%rd400, %rd399, 31;
	cvt.u32.u64 	%r2916, %rd400;
	min.s32 	%r2917, %r2916, 15;
	max.s32 	%r2918, %r2917, 0;
	shl.b32 	%r2919, %r2918, 4;
	or.b32  	%r2920, %r2919, %r2912;
	ld.shared.u32 	%r2921, [%r2431+924];
	add.s32 	%r2922, %r156, %r2921;
	max.s32 	%r2923, %r2922, 0;
	cvt.u64.u32 	%rd401, %r2923;
	mad.lo.s64 	%rd402, %rd401, 19864223744, 1073741824;
	shr.u64 	%rd403, %rd402, 31;
	cvt.u32.u64 	%r2924, %rd403;
	min.s32 	%r2925, %r2924, 15;
	max.s32 	%r2926, %r2925, 0;
	or.b32  	%r2927, %r2920, %r2926;
	st.global.u32 	[%rd2+1548], %r2927;
	ret;

}
	// .globl	fused_nn_pad_1_kernel0
.visible .entry fused_nn_pad_1_kernel0(
	.param .u64 .ptr .align 1 fused_nn_pad_1_kernel0_param_0,
	.param .u64 .ptr .align 1 fused_nn_pad_1_kernel0_param_1
)
{
	.reg .pred 	%p<4>;
	.reg .b32 	%r<24>;
	.reg .b64 	%rd<9>;

	ld.param.u64 	%rd1, [fused_nn_pad_1_kernel0_param_0];
	ld.param.u64 	%rd2, [fused_nn_pad_1_kernel0_param_1];
	mov.u32 	%r1, %ctaid.x;
	shl.b32 	%r8, %r1, 13;
	mov.u32 	%r2, %tid.x;
	shl.b32 	%r9, %r2, 3;
	or.b32  	%r3, %r8, %r9;
	add.s32 	%r10, %r3, -32768;
	setp.gt.u32 	%p1, %r10, 458751;
	mov.b32 	%r23, 0;
	@%p1 bra 	$L__BB15_4;
	shl.b32 	%r12, %r1, 2;
	shr.u32 	%r13, %r2, 8;
	or.b32  	%r14, %r12, %r13;
	and.b32  	%r4, %r14, 15;
	setp.eq.s32 	%p2, %r4, 0;
	@%p2 bra 	$L__BB15_4;
	setp.eq.s32 	%p3, %r4, 15;
	@%p3 bra 	$L__BB15_4;
	shr.u32 	%r15, %r3, 15;
	shl.b32 	%r16, %r4, 8;
	and.b32  	%r17, %r2, 255;
	or.b32  	%r18, %r17, %r16;
	mad.lo.s32 	%r19, %r15, 3584, %r18;
	cvta.to.global.u64 	%rd3, %rd2;
	mul.wide.u32 	%rd4, %r19, 4;
	add.s64 	%rd5, %rd3, %rd4;
	ld.global.nc.u32 	%r23, [%rd5+-15360];
$L__BB15_4:
	cvta.to.global.u64 	%rd6, %rd1;
	shl.b32 	%r20, %r1, 10;
	or.b32  	%r21, %r20, %r2;
	and.b32  	%r22, %r21, 536870911;
	mul.wide.u32 	%rd7, %r22, 4;
	add.s64 	%rd8, %rd6, %rd7;
	st.global.u32 	[%rd8], %r23;
	ret;

}
	// .globl	fused_nn_conv2d_add_cast_cast_cast_multiply_add_right_shift_cast_add_clip_cast_n_16373524651668054328__kernel1
.visible .entry fused_nn_conv2d_add_cast_cast_cast_multiply_add_right_shift_cast_add_clip_cast_n_16373524651668054328__kernel1(
	.param .u64 .ptr .align 1 fused_nn_conv2d_add_cast_cast_cast_multiply_add_right_shift_cast_add_clip_cast_n_16373524651668054328__kernel1_param_0,
	.param .u64 .ptr .align 1 fused_nn_conv2d_add_cast_cast_cast_multiply_add_right_shift_cast_add_clip_cast_n_16373524651668054328__kernel1_param_1,
	.param .u64 .ptr .align 1 fused_nn_conv2d_add_cast_cast_cast_multiply_add_right_shift_cast_add_clip_cast_n_16373524651668054328__kernel1_param_2,
	.param .u64 .ptr .align 1 fused_nn_conv2d_add_cast_cast_cast_multiply_add_right_shift_cast_add_clip_cast_n_16373524651668054328__kernel1_param_3,
	.param .u64 .ptr .align 1 fused_nn_conv2d_add_cast_cast_cast_multiply_add_right_shift_cast_add_clip_cast_n_16373524651668054328__kernel1_param_4
)
{
	.reg .pred 	%p<98>;
	.reg .b32 	%r<4532>;
	.reg .b64 	%rd<138>;
	// demoted variable
	.shared .align 4 .b8 _ZZ110fused_nn_conv2d_add_cast_cast_cast_multiply_add_right_shift_cast_add_clip_cast_n_16373524651668054328__kernel1E14compute_shared[2048];
	// demoted variable
	.shared .align 4 .b8 _ZZ110fused_nn_conv2d_add_cast_cast_cast_multiply_add_right_shift_cast_add_clip_cast_n_16373524651668054328__kernel1E18placeholder_shared[8192];
	ld.param.u64 	%rd6, [fused_nn_conv2d_add_cast_cast_cast_multiply_add_right_shift_cast_add_clip_cast_n_16373524651668054328__kernel1_param_0];
	ld.param.u64 	%rd7, [fused_nn_conv2d_add_cast_cast_cast_multiply_add_right_shift_cast_add_clip_cast_n_16373524651668054328__kernel1_param_1];
	cvta.to.global.u64 	%rd11, %rd6;
	mov.u32 	%r1, %tid.z;
	setp.ne.s32 	%p2, %r1, 0;
	mov.u32 	%r1501, %ctaid.z;
	shl.b32 	%r1502, %r1501, 11;
	mov.u32 	%r1503, %tid.x;
	or.b32  	%r1504, %r1502, %r1503;
	mov.u32 	%r1505, %ctaid.y;
	shl.b32 	%r1506, %r1505, 13;
	shl.b32 	%r1507, %r1, 5;
	or.b32  	%r1508, %r1506, %r1503;
	add.s32 	%r3, %r1508, %r1507;
	add.s32 	%r4, %r1507, %r1503;
	setp.gt.u32 	%p3, %r1501, 12;
	or.pred  	%p4, %p2, %p3;
	mul.wide.u32 	%rd12, %r1504, 4;
	add.s64 	%rd1, %rd11, %rd12;
	shl.b32 	%r1509, %r1503, 2;
	mov.u32 	%r1510, _ZZ110fused_nn_conv2d_add_cast_cast_cast_multiply_add_right_shift_cast_add_clip_cast_n_16373524651668054328__kernel1E14compute_shared;
	add.s32 	%r5, %r1510, %r1509;
	@%p4 bra 	$L__BB16_2;
	ld.global.nc.u32 	%r1511, [%rd1];
	st.shared.u32 	[%r5], %r1511;
	ld.global.nc.u32 	%r1512, [%rd1+128];
	st.shared.u32 	[%r5+128], %r1512;
	ld.global.nc.u32 	%r1513, [%rd1+256];
	st.shared.u32 	[%r5+256], %r1513;
	ld.global.nc.u32 	%r1514, [%rd1+384];
	st.shared.u32 	[%r5+384], %r1514;
	ld.global.nc.u32 	%r1515, [%rd1+512];
	st.shared.u32 	[%r5+512], %r1515;
	ld.global.nc.u32 	%r1516, [%rd1+640];
	st.shared.u32 	[%r5+640], %r1516;
	ld.global.nc.u32 	%r1517, [%rd1+768];
	st.shared.u32 	[%r5+768], %r1517;
	ld.global.nc.u32 	%r1518, [%rd1+896];
	st.shared.u32 	[%r5+896], %r1518;
	ld.global.nc.u32 	%r1519, [%rd1+1024];
	st.shared.u32 	[%r5+1024], %r1519;
	ld.global.nc.u32 	%r1520, [%rd1+1152];
	st.shared.u32 	[%r5+1152], %r1520;
	ld.global.nc.u32 	%r1521, [%rd1+1280];
	st.shared.u32 	[%r5+1280], %r1521;
	ld.global.nc.u32 	%r1522, [%rd1+1408];
	st.shared.u32 	[%r5+1408], %r1522;
	ld.global.nc.u32 	%r1523, [%rd1+1536];
	st.shared.u32 	[%r5+1536], %r1523;
	ld.global.nc.u32 	%r1524, [%rd1+1664];
	st.shared.u32 	[%r5+1664], %r1524;
	ld.global.nc.u32 	%r1525, [%rd1+1792];
	st.shared.u32 	[%r5+1792], %r1525;
	ld.global.nc.u32 	%r1526, [%rd1+1920];
	st.shared.u32 	[%r5+1920], %r1526;
$L__BB16_2:
	bar.sync 	0;
	setp.gt.u32 	%p5, %r1501, 12;
	@%p5 bra 	$L__BB16_4;
	mov.b32 	%r1529, 32;
	wmma.load.a.sync.aligned.row.m8n8k32.shared.u4 	{%r3995}, [%r1510], %r1529;
	add.s32 	%r1530, %r1510, 128;
	wmma.load.a.sync.aligned.row.m8n8k32.shared.u4 	{%r3994}, [%r1530], %r1529;
	add.s32 	%r1531, %r1510, 256;
	wmma.load.a.sync.aligned.row.m8n8k32.shared.u4 	{%r3993}, [%r1531], %r1529;
	add.s32 	%r1532, %r1510, 384;
	wmma.load.a.sync.aligned.row.m8n8k32.shared.u4 	{%r3992}, [%r1532], %r1529;
$L__BB16_4:
	setp.gt.u32 	%p6, %r1501, 12;
	bar.sync 	0;
	cvta.to.global.u64 	%rd13, %rd7;
	mul.wide.u32 	%rd14, %r3, 4;
	add.s64 	%rd2, %rd13, %rd14;
	ld.global.nc.u32 	%r14, [%rd2];
	shl.b32 	%r1534, %r4, 2;
	mov.u32 	%r1535, _ZZ110fused_nn_conv2d_add_cast_cast_cast_multiply_add_right_shift_cast_add_clip_cast_n_16373524651668054328__kernel1E18placeholder_shared;
	add.s32 	%r15, %r1535, %r1534;
	st.shared.u32 	[%r15], %r14;
	ld.global.nc.u32 	%r16, [%rd2+2048];
	st.shared.u32 	[%r15+512], %r16;
	ld.global.nc.u32 	%r17, [%rd2+4096];
	st.shared.u32 	[%r15+1024], %r17;
	ld.global.nc.u32 	%r18, [%rd2+6144];
	st.shared.u32 	[%r15+1536], %r18;
	ld.global.nc.u32 	%r19, [%rd2+8192];
	st.shared.u32 	[%r15+2048], %r19;
	ld.global.nc.u32 	%r20, [%rd2+10240];
	st.shared.u32 	[%r15+2560], %r20;
	ld.global.nc.u32 	%r21, [%rd2+12288];
	st.shared.u32 	[%r15+3072], %r21;
	ld.global.nc.u32 	%r22, [%rd2+14336];
	st.shared.u32 	[%r15+3584], %r22;
	ld.global.nc.u32 	%r23, [%rd2+16384];
	st.shared.u32 	[%r15+4096], %r23;
	ld.global.nc.u32 	%r24, [%rd2+18432];
	st.shared.u32 	[%r15+4608], %r24;
	ld.global.nc.u32 	%r25, [%rd2+20480];
	st.shared.u32 	[%r15+5120], %r25;
	ld.global.nc.u32 	%r26, [%rd2+22528];
	st.shared.u32 	[%r15+5632], %r26;
	ld.global.nc.u32 	%r27, [%rd2+24576];
	st.shared.u32 	[%r15+6144], %r27;
	ld.global.nc.u32 	%r28, [%rd2+26624];
	st.shared.u32 	[%r15+6656], %r28;
	ld.global.nc.u32 	%r29, [%rd2+28672];
	st.shared.u32 	[%r15+7168], %r29;
	ld.global.nc.u32 	%r30, [%rd2+30720];
	st.shared.u32 	[%r15+7680], %r30;
	bar.sync 	0;
	shl.b32 	%r1536, %r1, 11;
	add.s32 	%r31, %r1535, %r1536;
	mov.b32 	%r1537, 32;
	wmma.load.b.sync.aligned.col.m8n8k32.shared.s4 	{%r32}, [%r31], %r1537;
	add.s32 	%r1538, %r31, 128;
	wmma.load.b.sync.aligned.col.m8n8k32.shared.s4 	{%r33}, [%r1538], %r1537;
	add.s32 	%r1539, %r31, 256;
	wmma.load.b.sync.aligned.col.m8n8k32.shared.s4 	{%r34}, [%r1539], %r1537;
	add.s32 	%r1540, %r31, 384;
	wmma.load.b.sync.aligned.col.m8n8k32.shared.s4 	{%r35}, [%r1540], %r1537;
	add.s32 	%r1541, %r31, 512;
	wmma.load.b.sync.aligned.col.m8n8k32.shared.s4 	{%r36}, [%r1541], %r1537;
	add.s32 	%r1542, %r31, 640;
	wmma.load.b.sync.aligned.col.m8n8k32.shared.s4 	{%r37}, [%r1542], %r1537;
	add.s32 	%r1543, %r31, 768;
	wmma.load.b.sync.aligned.col.m8n8k32.shared.s4 	{%r38}, [%r1543], %r1537;
	add.s32 	%r1544, %r31, 896;
	wmma.load.b.sync.aligned.col.m8n8k32.shared.s4 	{%r39}, [%r1544], %r1537;
	add.s32 	%r1545, %r31, 1024;
	wmma.load.b.sync.aligned.col.m8n8k32.shared.s4 	{%r40}, [%r1545], %r1537;
	add.s32 	%r41, %r31, 1152;
	wmma.load.b.sync.aligned.col.m8n8k32.shared.s4 	{%r42}, [%r41], %r1537;
	add.s32 	%r43, %r31, 1280;
	wmma.load.b.sync.aligned.col.m8n8k32.shared.s4 	{%r44}, [%r43], %r1537;
	add.s32 	%r1546, %r31, 1408;
	wmma.load.b.sync.aligned.col.m8n8k32.shared.s4 	{%r45}, [%r1546], %r1537;
	add.s32 	%r1547, %r31, 1536;
	wmma.load.b.sync.aligned.col.m8n8k32.shared.s4 	{%r46}, [%r1547], %r1537;
	add.s32 	%r1548, %r31, 1664;
	wmma.load.b.sync.aligned.col.m8n8k32.shared.s4 	{%r47}, [%r1548], %r1537;
	add.s32 	%r1549, %r31, 1792;
	wmma.load.b.sync.aligned.col.m8n8k32.shared.s4 	{%r48}, [%r1549], %r1537;
	add.s32 	%r1550, %r31, 1920;
	wmma.load.b.sync.aligned.col.m8n8k32.shared.s4 	{%r49}, [%r1550], %r1537;
	mov.b32 	%r3968, 0;
	mov.u32 	%r3969, %r3968;
	mov.u32 	%r3970, %r3968;
	mov.u32 	%r3971, %r3968;
	mov.u32 	%r3972, %r3968;
	mov.u32 	%r3973, %r3968;
	mov.u32 	%r3974, %r3968;
	mov.u32 	%r3975, %r3968;
	@%p6 bra 	$L__BB16_6;
	mov.b32 	%r1574, 0;
	// begin inline asm
	mma.sync.aligned.m8n8k32.row.col.s32.u4.s4.s32 {%r3975,%r3974}, {%r3995}, {%r32}, {%r1574,%r1574};

	// end inline asm
	// begin inline asm
	mma.sync.aligned.m8n8k32.row.col.s32.u4.s4.s32 {%r3973,%r3972}, {%r3995}, {%r36}, {%r1574,%r1574};

	// end inline asm
	// begin inline asm
	mma.sync.aligned.m8n8k32.row.col.s32.u4.s4.s32 {%r3971,%r3970}, {%r3995}, {%r40}, {%r1574,%r1574};

	// end inline asm
	// begin inline asm
	mma.sync.aligned.m8n8k32.row.col.s32.u4.s4.s32 {%r3969,%r3968}, {%r3995}, {%r46}, {%r1574,%r1574};

	// end inline asm
$L__BB16_6:
	setp.gt.u32 	%p7, %r1501, 12;
	@%p7 bra 	$L__BB16_8;
	// begin inline asm
	mma.sync.aligned.m8n8k32.row.col.s32.u4.s4.s32 {%r3975,%r3974}, {%r3994}, {%r33}, {%r3975,%r3974};

	// end inline asm
	// begin inline asm
	mma.sync.aligned.m8n8k32.row.col.s32.u4.s4.s32 {%r3973,%r3972}, {%r3994}, {%r37}, {%r3973,%r3972};

	// end inline asm
	// begin inline asm
	mma.sync.aligned.m8n8k32.row.col.s32.u4.s4.s32 {%r3971,%r3970}, {%r3994}, {%r42}, {%r3971,%r3970};

	// end inline asm
	// begin inline asm
	mma.sync.aligned.m8n8k32.row.col.s32.u4.s4.s32 {%r3969,%r3968}, {%r3994}, {%r47}, {%r3969,%r3968};

	// end inline asm
$L__BB16_8:
	setp.gt.u32 	%p8, %r1501, 12;
	@%p8 bra 	$L__BB16_10;
	// begin inline asm
	mma.sync.aligned.m8n8k32.row.col.s32.u4.s4.s32 {%r3975,%r3974}, {%r3993}, {%r34}, {%r3975,%r3974};

	// end inline asm
	// begin inline asm
	mma.sync.aligned.m8n8k32.row.col.s32.u4.s4.s32 {%r3973,%r3972}, {%r3993}, {%r38}, {%r3973,%r3972};

	// end inline asm
	// begin inline asm
	mma.sync.aligned.m8n8k32.row.col.s32.u4.s4.s32 {%r3971,%r3970}, {%r3993}, {%r44}, {%r3971,%r3970};

	// end inline asm
	// begin inline asm
	mma.sync.aligned.m8n8k32.row.col.s32.u4.s4.s32 {%r3969,%r3968}, {%r3993}, {%r48}, {%r3969,%r3968};

	// end inline asm
$L__BB16_10:
	setp.gt.u32 	%p9, %r1501, 12;
	@%p9 bra 	$L__BB16_12;
	// begin inline asm
	mma.sync.aligned.m8n8k32.row.col.s32.u4.s4.s32 {%r3975,%r3974}, {%r3992}, {%r35}, {%r3975,%r3974};

	// end inline asm
	// begin inline asm
	mma.sync.aligned.m8n8k32.row.col.s32.u4.s4.s32 {%r3973,%r3972}, {%r3992}, {%r39}, {%r3973,%r3972};

	// end inline asm
	// begin inline asm
	mma.sync.aligned.m8n8k32.row.col.s32.u4.s4.s32 {%r3971,%r3970}, {%r3992}, {%r45}, {%r3971,%r3970};

	// end inline asm
	// begin inline asm
	mma.sync.aligned.m8n8k32.row.col.s32.u4.s4.s32 {%r3969,%r3968}, {%r3992}, {%r49}, {%r3969,%r3968};

	// end inline asm
$L__BB16_12:
	setp.gt.u32 	%p10, %r1501, 12;
	@%p10 bra 	$L__BB16_14;
	add.s32 	%r1648, %r1510, 512;
	mov.b32 	%r1649, 32;
	wmma.load.a.sync.aligned.row.m8n8k32.shared.u4 	{%r3995}, [%r1648], %r1649;
	add.s32 	%r1650, %r1510, 640;
	wmma.load.a.sync.aligned.row.m8n8k32.shared.u4 	{%r3994}, [%r1650], %r1649;
	add.s32 	%r1651, %r1510, 768;
	wmma.load.a.sync.aligned.row.m8n8k32.shared.u4 	{%r3993}, [%r1651], %r1649;
	add.s32 	%r1652, %r1510, 896;
	wmma.load.a.sync.aligned.row.m8n8k32.shared.u4 	{%r3992}, [%r1652], %r1649;
$L__BB16_14:
	setp.gt.u32 	%p11, %r1501, 12;
	bar.sync 	0;
	ld.global.nc.u32 	%r122, [%rd2+512];
	st.shared.u32 	[%r15], %r122;
	ld.global.nc.u32 	%r123, [%rd2+2560];
	st.shared.u32 	[%r15+512], %r123;
	ld.global.nc.u32 	%r124, [%rd2+4608];
	st.shared.u32 	[%r15+1024], %r124;
	ld.global.nc.u32 	%r125, [%rd2+6656];
	st.shared.u32 	[%r15+1536], %r125;
	ld.global.nc.u32 	%r126, [%rd2+8704];
	st.shared.u32 	[%r15+2048], %r126;
	ld.global.nc.u32 	%r127, [%rd2+10752];
	st.shared.u32 	[%r15+2560], %r127;
	ld.global.nc.u32 	%r128, [%rd2+12800];
	st.shared.u32 	[%r15+3072], %r128;
	ld.global.nc.u32 	%r129, [%rd2+14848];
	st.shared.u32 	[%r15+3584], %r129;
	ld.global.nc.u32 	%r130, [%rd2+16896];
	st.shared.u32 	[%r15+4096], %r130;
	ld.global.nc.u32 	%r131, [%rd2+18944];
	st.shared.u32 	[%r15+4608], %r131;
	ld.global.nc.u32 	%r132, [%rd2+20992];
	st.shared.u32 	[%r15+5120], %r132;
	ld.global.nc.u32 	%r133, [%rd2+23040];
	st.shared.u32 	[%r15+5632], %r133;
	ld.global.nc.u32 	%r134, [%rd2+25088];
	st.shared.u32 	[%r15+6144], %r134;
	ld.global.nc.u32 	%r135, [%rd2+27136];
	st.shared.u32 	[%r15+6656], %r135;
	ld.global.nc.u32 	%r136, [%rd2+29184];
	st.shared.u32 	[%r15+7168], %r136;
	ld.global.nc.u32 	%r137, [%rd2+31232];
	st.shared.u32 	[%r15+7680], %r137;
	bar.sync 	0;
	mov.b32 	%r1653, 32;
	wmma.load.b.sync.aligned.col.m8n8k32.shared.s4 	{%r138}, [%r31], %r1653;
	wmma.load.b.sync.aligned.col.m8n8k32.shared.s4 	{%r139}, [%r1538], %r1653;
	wmma.load.b.sync.aligned.col.m8n8k32.shared.s4 	{%r140}, [%r1539], %r1653;
	wmma.load.b.sync.aligned.col.m8n8k32.shared.s4 	{%r141}, [%r1540], %r1653;
	wmma.load.b.sync.aligned.col.m8n8k32.shared.s4 	{%r142}, [%r1541], %r1653;
	wmma.load.b.sync.aligned.col.m8n8k32.shared.s4 	{%r143}, [%r1542], %r1653;
	wmma.load.b.sync.aligned.col.m8n8k32.shared.s4 	{%r144}, [%r1543], %r1653;
	wmma.load.b.sync.aligned.col.m8n8k32.shared.s4 	{%r145}, [%r1544], %r1653;
	wmma.load.b.sync.aligned.col.m8n8k32.shared.s4 	{%r146}, [%r1545], %r1653;
	wmma.load.b.sync.aligned.col.m8n8k32.shared.s4 	{%r147}, [%r41], %r1653;
	wmma.load.b.sync.aligned.col.m8n8k32.shared.s4 	{%r148}, [%r43], %r1653;
	wmma.load.b.sync.aligned.col.m8n8k32.shared.s4 	{%r149}, [%r1546], %r1653;
	wmma.load.b.sync.aligned.col.m8n8k32.shared.s4 	{%r150}, [%r1547], %r1653;
	wmma.load.b.sync.aligned.col.m8n8k32.shared.s4 	{%r151}, [%r1548], %r1653;
	wmma.load.b.sync.aligned.col.m8n8k32.shared.s4 	{%r152}, [%r1549], %r1653;
	wmma.load.b.sync.aligned.col.m8n8k32.shared.s4 	{%r153}, [%r1550], %r1653;
	@%p11 bra 	$L__BB16_16;
	// begin inline asm
	mma.sync.aligned.m8n8k32.row.col.s32.u4.s4.s32 {%r3975,%r3974}, {%r3995}, {%r138}, {%r3975,%r3974};

	// end inline asm
	// begin inline asm
	mma.sync.aligned.m8n8k32.row.col.s32.u4.s4.s32 {%r3973,%r3972}, {%r3995}, {%r142}, {%r3973,%r3972};

	// end inline asm
	// begin inline asm
	mma.sync.aligned.m8n8k32.row.col.s32.u4.s4.s32 {%r3971,%r3970}, {%r3995}, {%r146}, {%r3971,%r3970};

	// end inline asm
	// begin inline asm
	mma.sync.aligned.m8n8k32.row.col.s32.u4.s4.s32 {%r3969,%r3968}, {%r3995}, {%r150}, {%r3969,%r3968};

	// end inline asm
$L__BB16_16:
	setp.gt.u32 	%p12, %r1501, 12;
	@%p12 bra 	$L__BB16_18;
	// begin inline asm
	mma.sync.aligned.m8n8k32.row.col.s32.u4.s4.s32 {%r3975,%r3974}, {%r3994}, {%r139}, {%r3975,%r3974};

	// end inline asm
	// begin inline asm
	mma.sync.aligned.m8n8k32.row.col.s32.u4.s4.s32 {%r3973,%r3972}, {%r3994}, {%r143}, {%r3973,%r3972};

	// end inline asm
	// begin inline asm
	mma.sync.aligned.m8n8k32.row.col.s32.u4.s4.s32 {%r3971,%r3970}, {%r3994}, {%r147}, {%r3971,%r3970};

	// end inline asm
	// begin inline asm
	mma.sync.aligned.m8n8k32.row.col.s32.u4.s4.s32 {%r3969,%r3968}, {%r3994}, {%r151}, {%r3969,%r3968};

	// end inline asm
$L__BB16_18:
	setp.gt.u32 	%p13, %r1501, 12;
	@%p13 bra 	$L__BB16_20;
	// begin inline asm
	mma.sync.aligned.m8n8k32.row.col.s32.u4.s4.s32 {%r3975,%r3974}, {%r3993}, {%r140}, {%r3975,%r3974};

	// end inline asm
	// begin inline asm
	mma.sync.aligned.m8n8k32.row.col.s32.u4.s4.s32 {%r3973,%r3972}, {%r3993}, {%r144}, {%r3973,%r3972};

	// end inline asm
	// begin inline asm
	mma.sync.aligned.m8n8k32.row.col.s32.u4.s4.s32 {%r3971,%r3970}, {%r3993}, {%r148}, {%r3971,%r3970};

	// end inline asm
	// begin inline asm
	mma.sync.aligned.m8n8k32.row.col.s32.u4.s4.s32 {%r3969,%r3968}, {%r3993}, {%r152}, {%r3969,%r3968};

	// end inline asm
$L__BB16_20:
	setp.gt.u32 	%p14, %r1501, 12;
	@%p14 bra 	$L__BB16_22;
	// begin inline asm
	mma.sync.aligned.m8n8k32.row.col.s32.u4.s4.s32 {%r3975,%r3974}, {%r3992}, {%r141}, {%r3975,%r3974};

	// end inline asm
	// begin inline asm
	mma.sync.aligned.m8n8k32.row.col.s32.u4.s4.s32 {%r3973,%r3972}, {%r3992}, {%r145}, {%r3973,%r3972};

	// end inline asm
	// begin inline asm
	mma.sync.aligned.m8n8k32.row.col.s32.u4.s4.s32 {%r3971,%r3970}, {%r3992}, {%r149}, {%r3971,%r3970};

	// end inline asm
	// begin inline asm
	mma.sync.aligned.m8n8k32.row.col.s32.u4.s4.s32 {%r3969,%r3968}, {%r3992}, {%r153}, {%r3969,%r3968};

	// end inline asm
$L__BB16_22:
	setp.gt.u32 	%p15, %r1501, 12;
	@%p15 bra 	$L__BB16_24;
	add.s32 	%r1764, %r1510, 1024;
	mov.b32 	%r1765, 32;
	wmma.load.a.sync.aligned.row.m8n8k32.shared.u4 	{%r3995}, [%r1764], %r1765;
	add.s32 	%r1766, %r1510, 1152;
	wmma.load.a.sync.aligned.row.m8n8k32.shared.u4 	{%r3994}, [%r1766], %r1765;
	add.s32 	%r1767, %r1510, 1280;
	wmma.load.a.sync.aligned.row.m8n8k32.shared.u4 	{%r3993}, [%r1767], %r1765;
	add.s32 	%r1768, %r1510, 1408;
	wmma.load.a.sync.aligned.row.m8n8k32.shared.u4 	{%r3992}, [%r1768], %r1765;
$L__BB16_24:
	mov.u32 	%r1769, %ctaid.z;
	setp.gt.u32 	%p16, %r1769, 12;
	bar.sync 	0;
	ld.global.nc.u32 	%r226, [%rd2+1024];
	mov.u32 	%r1770, %tid.z;
	shl.b32 	%r1771, %r1770, 5;
	mov.u32 	%r1772, %tid.x;
	add.s32 	%r1773, %r1771, %r1772;
	shl.b32 	%r1774, %r1773, 2;
	mov.u32 	%r1775, _ZZ110fused_nn_conv2d_add_cast_cast_cast_multiply_add_right_shift_cast_add_clip_cast_n_16373524651668054328__kernel1E18placeholder_shared;
	add.s32 	%r1776, %r1775, %r1774;
	st.shared.u32 	[%r1776], %r226;
	ld.global.nc.u32 	%r227, [%rd2+3072];
	st.shared.u32 	[%r1776+512], %r227;
	ld.global.nc.u32 	%r228, [%rd2+5120];
	st.shared.u32 	[%r1776+1024], %r228;
	ld.global.nc.u32 	%r229, [%rd2+7168];
	st.shared.u32 	[%r1776+1536], %r229;
	ld.global.nc.u32 	%r230, [%rd2+9216];
	st.shared.u32 	[%r1776+2048], %r230;
	ld.global.nc.u32 	%r231, [%rd2+11264];
	st.shared.u32 	[%r1776+2560], %r231;
	ld.global.nc.u32 	%r232, [%rd2+13312];
	st.shared.u32 	[%r1776+3072], %r232;
	ld.global.nc.u32 	%r233, [%rd2+15360];
	st.shared.u32 	[%r1776+3584], %r233;
	ld.global.nc.u32 	%r234, [%rd2+17408];
	st.shared.u32 	[%r1776+4096], %r234;
	ld.global.nc.u32 	%r235, [%rd2+19456];
	st.shared.u32 	[%r1776+4608], %r235;
	ld.global.nc.u32 	%r236, [%rd2+21504];
	st.shared.u32 	[%r1776+5120], %r236;
	ld.global.nc.u32 	%r237, [%rd2+23552];
	st.shared.u32 	[%r1776+5632], %r237;
	ld.global.nc.u32 	%r238, [%rd2+25600];
	st.shared.u32 	[%r1776+6144], %r238;
	ld.global.nc.u32 	%r239, [%rd2+27648];
	st.shared.u32 	[%r1776+6656], %r239;
	ld.global.nc.u32 	%r240, [%rd2+29696];
	st.shared.u32 	[%r1776+7168], %r240;
	ld.global.nc.u32 	%r241, [%rd2+31744];
	st.shared.u32 	[%r1776+7680], %r241;
	bar.sync 	0;
	shl.b32 	%r1777, %r1770, 11;
	add.s32 	%r1778, %r1775, %r1777;
	mov.b32 	%r1779, 32;
	wmma.load.b.sync.aligned.col.m8n8k32.shared.s4 	{%r242}, [%r1778], %r1779;
	add.s32 	%r1780, %r1778, 128;
	wmma.load.b.sync.aligned.col.m8n8k32.shared.s4 	{%r243}, [%r1780], %r1779;
	add.s32 	%r1781, %r1778, 256;
	wmma.load.b.sync.aligned.col.m8n8k32.shared.s4 	{%r244}, [%r1781], %r1779;
	add.s32 	%r1782, %r1778, 384;
	wmma.load.b.sync.aligned.col.m8n8k32.shared.s4 	{%r245}, [%r1782], %r1779;
	add.s32 	%r1783, %r1778, 512;
	wmma.load.b.sync.aligned.col.m8n8k32.shared.s4 	{%r246}, [%r1783], %r1779;
	add.s32 	%r1784, %r1778, 640;
	wmma.load.b.sync.aligned.col.m8n8k32.shared.s4 	{%r247}, [%r1784], %r1779;
	add.s32 	%r1785, %r1778, 768;
	wmma.load.b.sync.aligned.col.m8n8k32.shared.s4 	{%r248}, [%r1785], %r1779;
	add.s32 	%r1786, %r1778, 896;
	wmma.load.b.sync.aligned.col.m8n8k32.shared.s4 	{%r249}, [%r1786], %r1779;
	add.s32 	%r1787, %r1778, 1024;
	wmma.load.b.sync.aligned.col.m8n8k32.shared.s4 	{%r250}, [%r1787], %r1779;
	add.s32 	%r1788, %r1778, 1152;
	wmma.load.b.sync.aligned.col.m8n8k32.shared.s4 	{%r251}, [%r1788], %r1779;
	add.s32 	%r1789, %r1778, 1280;
	wmma.load.b.sync.aligned.col.m8n8k32.shared.s4 	{%r252}, [%r1789], %r1779;
	add.s32 	%r1790, %r1778, 1408;
	wmma.load.b.sync.aligned.col.m8n8k32.shared.s4 	{%r253}, [%r1790], %r1779;
	add.s32 	%r1791, %r1778, 1536;
	wmma.load.b.sync.aligned.col.m8n8k32.shared.s4 	{%r254}, [%r1791], %r1779;
	add.s32 	%r1792, %r1778, 1664;
	wmma.load.b.sync.aligned.col.m8n8k32.shared.s4 	{%r255}, [%r1792], %r1779;
	add.s32 	%r1793, %r1778, 1792;
	wmma.load.b.sync.aligned.col.m8n8k32.shared.s4 	{%r256}, [%r1793], %r1779;
	add.s32 	%r1794, %r1778, 1920;
	wmma.load.b.sync.aligned.col.m8n8k32.shared.s4 	{%r257}, [%r1794], %r1779;
	@%p16 bra 	$L__BB16_26;
	// begin inline asm
	mma.sync.aligned.m8n8k32.row.col.s32.u4.s4.s32 {%r3975,%r3974}, {%r3995}, {%r242}, {%r3975,%r3974};

	// end inline asm
	// begin inline asm
	mma.sync.aligned.m8n8k32.row.col.s32.u4.s4.s32 {%r3973,%r3972}, {%r3995}, {%r246}, {%r3973,%r3972};

	// end inline asm
	// begin inline asm
	mma.sync.aligned.m8n8k32.row.col.s32.u4.s4.s32 {%r3971,%r3970}, {%r3995}, {%r250}, {%r3971,%r3970};

	// end inline asm
	// begin inline asm
	mma.sync.aligned.m8n8k32.row.col.s32.u4.s4.s32 {%r3969,%r3968}, {%r3995}, {%r254}, {%r3969,%r3968};

	// end inline asm
$L__BB16_26:
	@%p16 bra 	$L__BB16_28;
	// begin inline asm
	mma.sync.aligned.m8n8k32.row.col.s32.u4.s4.s32 {%r3975,%r3974}, {%r3994}, {%r243}, {%r3975,%r3974};

	// end inline asm
	// begin inline asm
	mma.sync.aligned.m8n8k32.row.col.s32.u4.s4.s32 {%r3973,%r3972}, {%r3994}, {%r247}, {%r3973,%r3972};

	// end inline asm
	// begin inline asm
	mma.sync.aligned.m8n8k32.row.col.s32.u4.s4.s32 {%r3971,%r3970}, {%r3994}, {%r251}, {%r3971,%r3970};

	// end inline asm
	// begin inline asm
	mma.sync.aligned.m8n8k32.row.col.s32.u4.s4.s32 {%r3969,%r3968}, {%r3994}, {%r255}, {%r3969,%r3968};

	// end inline asm
$L__BB16_28:
	@%p16 bra 	$L__BB16_30;
	// begin inline asm
	mma.sync.aligned.m8n8k32.row.col.s32.u4.s4.s32 {%r3975,%r3974}, {%r3993}, {%r244}, {%r3975,%r3974};

	// end inline asm
	// begin inline asm
	mma.sync.aligned.m8n8k32.row.col.s32.u4.s4.s32 {%r3973,%r3972}, {%r3993}, {%r248}, {%r3973,%r3972};

	// end inline asm
	// begin inline asm
	mma.sync.aligned.m8n8k32.row.col.s32.u4.s4.s32 {%r3971,%r3970}, {%r3993}, {%r252}, {%r3971,%r3970};

	// end inline asm
	// begin inline asm
	mma.sync.aligned.m8n8k32.row.col.s32.u4.s4.s32 {%r3969,%r3968}, {%r3993}, {%r256}, {%r3969,%r3968};

	// end inline asm
$L__BB16_30:
	@%p16 bra 	$L__BB16_32;
	// begin inline asm
	mma.sync.aligned.m8n8k32.row.col.s32.u4.s4.s32 {%r3975,%r3974}, {%r3992}, {%r245}, {%r3975,%r3974};

	// end inline asm
	// begin inline asm
	mma.sync.aligned.m8n8k32.row.col.s32.u4.s4.s32 {%r3973,%r3972}, {%r3992}, {%r249}, {%r3973,%r3972};

	// end inline asm
	// begin inline asm
	mma.sync.aligned.m8n8k32.row.col.s32.u4.s4.s32 {%r3971,%r3970}, {%r3992}, {%r253}, {%r3971,%r3970};

	// end inline asm
	// begin inline asm
	mma.sync.aligned.m8n8k32.row.col.s32.u4.s4.s32 {%r3969,%r3968}, {%r3992}, {%r257}, {%r3969,%r3968};

	// end inline asm
$L__BB16_32:
	setp.gt.u32 	%p20, %r1769, 12;
	@%p20 bra 	$L__BB16_34;
	mov.u32 	%r1892, _ZZ110fused_nn_conv2d_add_cast_cast_cast_multiply_add_right_shift_cast_add_clip_cast_n_16373524651668054328__kernel1E14compute_shared;
	add.s32 	%r1893, %r1892, 1536;
	mov.b32 	%r1894, 32;
	wmma.load.a.sync.aligned.row.m8n8k32.shared.u4 	{%r3995}, [%r1893], %r1894;
	add.s32 	%r1895, %r1892, 1664;
	wmma.load.a.sync.aligned.row.m8n8k32.shared.u4 	{%r3994}, [%r1895], %r1894;
	add.s32 	%r1896, %r1892, 1792;
	wmma.load.a.sync.aligned.row.m8n8k32.shared.u4 	{%r3993}, [%r1896], %r1894;
	add.s32 	%r1897, %r1892, 1920;
	wmma.load.a.sync.aligned.row.m8n8k32.shared.u4 	{%r3992}, [%r1897], %r1894;
$L__BB16_34:
	mov.u32 	%r1898, %ctaid.z;
	setp.gt.u32 	%p21, %r1898, 12;
	bar.sync 	0;
	ld.global.nc.u32 	%r331, [%rd2+1536];
	mov.u32 	%r1899, %tid.z;
	shl.b32 	%r1900, %r1899, 5;
	mov.u32 	%r1901, %tid.x;
	add.s32 	%r1902, %r1900, %r1901;
	shl.b32 	%r1903, %r1902, 2;
	mov.u32 	%r1904, _ZZ110fused_nn_conv2d_add_cast_cast_cast_multiply_add_right_shift_cast_add_clip_cast_n_16373524651668054328__kernel1E18placeholder_shared;
	add.s32 	%r1905, %r1904, %r1903;
	st.shared.u32 	[%r1905], %r331;
	ld.global.nc.u32 	%r332, [%rd2+3584];
	st.shared.u32 	[%r1905+512], %r332;
	ld.global.nc.u32 	%r333, [%rd2+5632];
	st.shared.u32 	[%r1905+1024], %r333;
	ld.global.nc.u32 	%r334, [%rd2+7680];
	st.shared.u32 	[%r1905+1536], %r334;
	ld.global.nc.u32 	%r335, [%rd2+9728];
	st.shared.u32 	[%r1905+2048], %r335;
	ld.global.nc.u32 	%r336, [%rd2+11776];
	st.shared.u32 	[%r1905+2560], %r336;
	ld.global.nc.u32 	%r337, [%rd2+13824];
	st.shared.u32 	[%r1905+3072], %r337;
	ld.global.nc.u32 	%r338, [%rd2+15872];
	st.shared.u32 	[%r1905+3584], %r338;
	ld.global.nc.u32 	%r339, [%rd2+17920];
	st.shared.u32 	[%r1905+4096], %r339;
	ld.global.nc.u32 	%r340, [%rd2+19968];
	st.shared.u32 	[%r1905+4608], %r340;
	ld.global.nc.u32 	%r341, [%rd2+22016];
	st.shared.u32 	[%r1905+5120], %r341;
	ld.global.nc.u32 	%r342, [%rd2+24064];
	st.shared.u32 	[%r1905+5632], %r342;
	ld.global.nc.u32 	%r343, [%rd2+26112];
	st.shared.u32 	[%r1905+6144], %r343;
	ld.global.nc.u32 	%r344, [%rd2+28160];
	st.shared.u32 	[%r1905+6656], %r344;
	ld.global.nc.u32 	%r345, [%rd2+30208];
	st.shared.u32 	[%r1905+7168], %r345;
	ld.global.nc.u32 	%r346, [%rd2+32256];
	st.shared.u32 	[%r1905+7680], %r346;
	bar.sync 	0;
	shl.b32 	%r1906, %r1899, 11;
	add.s32 	%r1907, %r1904, %r1906;
	mov.b32 	%r1908, 32;
	wmma.load.b.sync.aligned.col.m8n8k32.shared.s4 	{%r347}, [%r1907], %r1908;
	add.s32 	%r1909, %r1907, 128;
	wmma.load.b.sync.aligned.col.m8n8k32.shared.s4 	{%r348}, [%r1909], %r1908;
	add.s32 	%r1910, %r1907, 256;
	wmma.load.b.sync.aligned.col.m8n8k32.shared.s4 	{%r349}, [%r1910], %r1908;
	add.s32 	%r1911, %r1907, 384;
	wmma.load.b.sync.aligned.col.m8n8k32.shared.s4 	{%r350}, [%r1911], %r1908;
	add.s32 	%r1912, %r1907, 512;
	wmma.load.b.sync.aligned.col.m8n8k32.shared.s4 	{%r351}, [%r1912], %r1908;
	add.s32 	%r1913, %r1907, 640;
	wmma.load.b.sync.aligned.col.m8n8k32.shared.s4 	{%r352}, [%r1913], %r1908;
	add.s32 	%r1914, %r1907, 768;
	wmma.load.b.sync.aligned.col.m8n8k32.shared.s4 	{%r353}, [%r1914], %r1908;
	add.s32 	%r1915, %r1907, 896;
	wmma.load.b.sync.aligned.col.m8n8k32.shared.s4 	{%r354}, [%r1915], %r1908;
	add.s32 	%r1916, %r1907, 1024;
	wmma.load.b.sync.aligned.col.m8n8k32.shared.s4 	{%r355}, [%r1916], %r1908;
	add.s32 	%r1917, %r1907, 1152;
	wmma.load.b.sync.aligned.col.m8n8k32.shared.s4 	{%r356}, [%r1917], %r1908;
	add.s32 	%r1918, %r1907, 1280;
	wmma.load.b.sync.aligned.col.m8n8k32.shared.s4 	{%r357}, [%r1918], %r1908;
	add.s32 	%r1919, %r1907, 1408;
	wmma.load.b.sync.aligned.col.m8n8k32.shared.s4 	{%r358}, [%r1919], %r1908;
	add.s32 	%r1920, %r1907, 1536;
	wmma.load.b.sync.aligned.col.m8n8k32.shared.s4 	{%r359}, [%r1920], %r1908;
	add.s32 	%r1921, %r1907, 1664;
	wmma.load.b.sync.aligned.col.m8n8k32.shared.s4 	{%r360}, [%r1921], %r1908;
	add.s32 	%r1922, %r1907, 1792;
	wmma.load.b.sync.aligned.col.m8n8k32.shared.s4 	{%r361}, [%r1922], %r1908;
	add.s32 	%r1923, %r1907, 1920;
	wmma.load.b.sync.aligned.col.m8n8k32.shared.s4 	{%r362}, [%r1923], %r1908;
	@%p21 bra 	$L__BB16_36;
	// begin inline asm
	mma.sync.aligned.m8n8k32.row.col.s32.u4.s4.s32 {%r3975,%r3974}, {%r3995}, {%r347}, {%r3975,%r3974};

	// end inline asm
	// begin inline asm
	mma.sync.aligned.m8n8k32.row.col.s32.u4.s4.s32 {%r3973,%r3972}, {%r3995}, {%r351}, {%r3973,%r3972};

	// end inline asm
	// begin inline asm
	mma.sync.aligned.m8n8k32.row.col.s32.u4.s4.s32 {%r3971,%r3970}, {%r3995}, {%r355}, {%r3971,%r3970};

	// end inline asm
	// begin inline asm
	mma.sync.aligned.m8n8k32.row.col.s32.u4.s4.s32 {%r3969,%r3968}, {%r3995}, {%r359}, {%r3969,%r3968};

	// end inline asm
$L__BB16_36:
	mov.u32 	%r1948, %ctaid.z;
	setp.gt.u32 	%p22, %r1948, 12;
	@%p22 bra 	$L__BB16_38;
	// begin inline asm
	mma.sync.aligned.m8n8k32.row.col.s32.u4.s4.s32 {%r3975,%r3974}, {%r3994}, {%r348}, {%r3975,%r3974};

	// end inline asm
	// begin inline asm
	mma.sync.aligned.m8n8k32.row.col.s32.u4.s4.s32 {%r3973,%r3972}, {%r3994}, {%r352}, {%r3973,%r3972};

	// end inline asm
	// begin inline asm
	mma.sync.aligned.m8n8k32.row.col.s32.u4.s4.s32 {%r3971,%r3970}, {%r3994}, {%r356}, {%r3971,%r3970};

	// end inline asm
	// begin inline asm
	mma.sync.aligned.m8n8k32.row.col.s32.u4.s4.s32 {%r3969,%r3968}, {%r3994}, {%r360}, {%r3969,%r3968};

	// end inline asm
$L__BB16_38:
	mov.u32 	%r1973, %ctaid.z;
	setp.gt.u32 	%p23, %r1973, 12;
	@%p23 bra 	$L__BB16_40;
	// begin inline asm
	mma.sync.aligned.m8n8k32.row.col.s32.u4.s4.s32 {%r3975,%r3974}, {%r3993}, {%r349}, {%r3975,%r3974};

	// end inline asm
	// begin inline asm
	mma.sync.aligned.m8n8k32.row.col.s32.u4.s4.s32 {%r3973,%r3972}, {%r3993}, {%r353}, {%r3973,%r3972};

	// end inline asm
	// begin inline asm
	mma.sync.aligned.m8n8k32.row.col.s32.u4.s4.s32 {%r3971,%r3970}, {%r3993}, {%r357}, {%r3971,%r3970};

	// end inline asm
	// begin inline asm
	mma.sync.aligned.m8n8k32.row.col.s32.u4.s4.s32 {%r3969,%r3968}, {%r3993}, {%r361}, {%r3969,%r3968};

	// end inline asm
$L__BB16_40:
	mov.u32 	%r1998, %ctaid.z;
	setp.gt.u32 	%p24, %r1998, 12;
	@%p24 bra 	$L__BB16_42;
	// begin inline asm
	mma.sync.aligned.m8n8k32.row.col.s32.u4.s4.s32 {%r3975,%r3974}, {%r3992}, {%r350}, {%r3975,%r3974};

	// end inline asm
	// begin inline asm
	mma.sync.aligned.m8n8k32.row.col.s32.u4.s4.s32 {%r3973,%r3972}, {%r3992}, {%r354}, {%r3973,%r3972};

	// end inline asm
	// begin inline asm
	mma.sync.aligned.m8n8k32.row.col.s32.u4.s4.s32 {%r3971,%r3970}, {%r3992}, {%r358}, {%r3971,%r3970};

	// end inline asm
	// begin inline asm
	mma.sync.aligned.m8n8k32.row.col.s32.u4.s4.s32 {%r3969,%r3968}, {%r3992}, {%r362}, {%r3969,%r3968};

	// end inline asm
$L__BB16_42:
	mov.u32 	%r2023, %ctaid.z;
	setp.gt.u32 	%p25, %r2023, 12;
	bar.sync 	0;
	@%p25 bra 	$L__BB16_44;
	mov.u32 	%r2024, %tid.z;
	shl.b32 	%r2025, %r2024, 11;
	mov.u32 	%r2026, _ZZ110fused_nn_conv2d_add_cast_cast_cast_multiply_add_right_shift_cast_add_clip_cast_n_16373524651668054328__kernel1E18placeholder_shared;
	add.s32 	%r2027, %r2026, %r2025;
	shl.b32 	%r2028, %r2024, 10;
	sub.s32 	%r2029, %r2027, %r2028;
	mov.b32 	%r2030, 8;
	wmma.store.d.sync.aligned.row.m8n8k32.shared.s32 	[%r2029], {%r3975, %r3974}, %r2030;
	add.s32 	%r2031, %r2029, 256;
	wmma.store.d.sync.aligned.row.m8n8k32.shared.s32 	[%r2031], {%r3973, %r3972}, %r2030;
	add.s32 	%r2032, %r2029, 512;
	wmma.store.d.sync.aligned.row.m8n8k32.shared.s32 	[%r2032], {%r3971, %r3970}, %r2030;
	add.s32 	%r2033, %r2029, 768;
	wmma.store.d.sync.aligned.row.m8n8k32.shared.s32 	[%r2033], {%r3969, %r3968}, %r2030;
$L__BB16_44:
	ld.param.u64 	%rd135, [fused_nn_conv2d_add_cast_cast_cast_multiply_add_right_shift_cast_add_clip_cast_n_16373524651668054328__kernel1_param_3];
	mov.u32 	%r2034, %ctaid.z;
	setp.gt.u32 	%p26, %r2034, 12;
	bar.sync 	0;
	mov.u32 	%r2035, %ctaid.y;
	shl.b32 	%r2036, %r2035, 7;
	mov.u32 	%r2037, %tid.z;
	shl.b32 	%r2038, %r2037, 5;
	add.s32 	%r2039, %r2036, %r2038;
	mov.u32 	%r2040, %tid.x;
	and.b32  	%r2041, %r2040, 7;
	or.b32  	%r2042, %r2039, %r2041;
	cvta.to.global.u64 	%rd15, %rd135;
	mul.wide.u32 	%rd16, %r2042, 4;
	add.s64 	%rd3, %rd15, %rd16;
	@%p26 bra 	$L__BB16_46;
	ld.param.u64 	%rd136, [fused_nn_conv2d_add_cast_cast_cast_multiply_add_right_shift_cast_add_clip_cast_n_16373524651668054328__kernel1_param_4];
	ld.param.u64 	%rd133, [fused_nn_conv2d_add_cast_cast_cast_multiply_add_right_shift_cast_add_clip_cast_n_16373524651668054328__kernel1_param_2];
	mov.u32 	%r2043, %tid.z;
	shl.b32 	%r2044, %r2043, 5;
	mov.u32 	%r2045, %tid.x;
	add.s32 	%r2046, %r2044, %r2045;
	shl.b32 	%r2047, %r2046, 2;
	mov.u32 	%r2048, _ZZ110fused_nn_conv2d_add_cast_cast_cast_multiply_add_right_shift_cast_add_clip_cast_n_16373524651668054328__kernel1E18placeholder_shared;
	add.s32 	%r2049, %r2048, %r2047;
	mad.lo.s32 	%r2050, %r2043, 896, %r2049;
	ld.shared.u32 	%r2051, [%r2050];
	ld.global.nc.u32 	%r2052, [%rd3];
	add.s32 	%r2053, %r2052, %r2051;
	mov.u32 	%r2054, %ctaid.y;
	shl.b32 	%r2055, %r2054, 7;
	add.s32 	%r2056, %r2055, %r2044;
	and.b32  	%r2057, %r2045, 7;
	or.b32  	%r2058, %r2056, %r2057;
	mov.u32 	%r2059, %ctaid.z;
	shl.b32 	%r2060, %r2059, 16;
	add.s32 	%r2061, %r2058, %r2060;
	shl.b32 	%r2062, %r2045, 8;
	and.b32  	%r2063, %r2062, 260096;
	add.s32 	%r2064, %r2061, %r2063;
	cvta.to.global.u64 	%rd17, %rd136;
	mul.wide.u32 	%rd18, %r2064, 4;
	add.s64 	%rd19, %rd17, %rd18;
	ld.global.nc.u32 	%r2065, [%rd19];
	mul.wide.s32 	%rd20, %r2065, 1886303204;
	add.s64 	%rd21, %rd20, 1073741824;
	shr.u64 	%rd22, %rd21, 31;
	cvt.u32.u64 	%r2066, %rd22;
	add.s32 	%r2067, %r2053, %r2066;
	max.s32 	%r2068, %r2067, 0;
	cvta.to.global.u64 	%rd23, %rd133;
	add.s64 	%rd24, %rd23, %rd18;
	st.global.u32 	[%rd24], %r2068;
	ld.shared.u32 	%r2069, [%r2050+128];
	add.s32 	%r2070, %r2052, %r2069;
	ld.global.nc.u32 	%r2071, [%rd19+32768];
	mul.wide.s32 	%rd25, %r2071, 1886303204;
	add.s64 	%rd26, %rd25, 1073741824;
	shr.u64 	%rd27, %rd26, 31;
	cvt.u32.u64 	%r2072, %rd27;
	add.s32 	%r2073, %r2070, %r2072;
	max.s32 	%r2074, %r2073, 0;
	st.global.u32 	[%rd24+32768], %r2074;
$L__BB16_46:
	ld.param.u64 	%rd137, [fused_nn_conv2d_add_cast_cast_cast_multiply_add_right_shift_cast_add_clip_cast_n_16373524651668054328__kernel1_param_4];
	ld.param.u64 	%rd134, [fused_nn_conv2d_add_cast_cast_cast_multiply_add_right_shift_cast_add_clip_cast_n_16373524651668054328__kernel1_param_2];
	mov.u32 	%r2075, %ctaid.z;
	setp.gt.u32 	%p27, %r2075, 12;
	mov.u32 	%r2076, %ctaid.y;
	shl.b32 	%r2077, %r2076, 7;
	mov.u32 	%r2078, %tid.z;
	shl.b32 	%r2079, %r2078, 5;
	add.s32 	%r2080, %r2077, %r2079;
	mov.u32 	%r2081, %tid.x;
	and.b32  	%r2082, %r2081, 7;
	or.b32  	%r2083, %r2080, %r2082;
	shl.b32 	%r2084, %r2075, 16;
	add.s32 	%r2085, %r2083, %r2084;
	shl.b32 	%r2086, %r2081, 8;
	and.b32  	%r2087, %r2086, 260096;
	add.s32 	%r2088, %r2085, %r2087;
	cvta.to.global.u64 	%rd28, %rd137;
	mul.wide.u32 	%rd29, %r2088, 4;
	add.s64 	%rd4, %rd28, %rd29;
	cvta.to.global.u64 	%rd30, %rd134;
	add.s64 	%rd5, %rd30, %rd29;
	@%p27 bra 	$L__BB16_48;
	mov.u32 	%r2089, %tid.z;
	shl.b32 	%r2090, %r2089, 5;
	mov.u32 	%r2091, %tid.x;
	add.s32 	%r2092, %r2090, %r2091;
	shl.b32 	%r2093, %r2092, 2;
	mov.u32 	%r2094, _ZZ110fused_nn_conv2d_add_cast_cast_cast_multiply_add_right_shift_cast_add_clip_cast_n_16373524651668054328__kernel1E18placeholder_shared;
	add.s32 	%r2095, %r2094, %r2093;
	mad.lo.s32 	%r2096, %r2089, 896, %r2095;
	ld.shared.u32 	%r2097, [%r2096+256];
	ld.global.nc.u32 	%r2098, [%rd3+32];
	add.s32 	%r2099, %r2098, %r2097;
	ld.global.nc.u32 	%r2100, [%rd4+32];
	mul.wide.s32 	%rd31, %r2100, 1886303204;
	add.s64 	%rd32, %rd31, 1073741824;
	shr.u64 	%rd33, %rd32, 31;
	cvt.u32.u64 	%r2101, %rd33;
	add.s32 	%r2102, %r2099, %r2101;
	max.s32 	%r2103, %r2102, 0;
	st.global.u32 	[%rd5+32], %r2103;
	ld.shared.u32 	%r2104, [%r2096+384];
	add.s32 	%r2105, %r2098, %r2104;
	ld.global.nc.u32 	%r2106, [%rd4+32800];
	mul.wide.s32 	%rd34, %r2106, 1886303204;
	add.s64 	%rd35, %rd34, 1073741824;
	shr.u64 	%rd36, %rd35, 31;
	cvt.u32.u64 	%r2107, %rd36;
	add.s32 	%r2108, %r2105, %r2107;
	max.s32 	%r2109, %r2108, 0;
	st.global.u32 	[%rd5+32800], %r2109;
$L__BB16_48:
	mov.u32 	%r2110, %ctaid.z;
	setp.gt.u32 	%p28, %r2110, 12;
	@%p28 bra 	$L__BB16_50;
	mov.u32 	%r2111, %tid.z;
	shl.b32 	%r2112, %r2111, 5;
	mov.u32 	%r2113, %tid.x;
	add.s32 	%r2114, %r2112, %r2113;
	shl.b32 	%r2115, %r2114, 2;
	mov.u32 	%r2116, _ZZ110fused_nn_conv2d_add_cast_cast_cast_multiply_add_right_shift_cast_add_clip_cast_n_16373524651668054328__kernel1E18placeholder_shared;
	add.s32 	%r2117, %r2116, %r2115;
	mad.lo.s32 	%r2118, %r2111, 896, %r2117;
	ld.shared.u32 	%r2119, [%r2118+512];
	ld.global.nc.u32 	%r2120, [%rd3+64];
	add.s32 	%r2121, %r2120, %r2119;
	ld.global.nc.u32 	%r2122, [%rd4+64];
	mul.wide.s32 	%rd37, %r2122, 1886303204;
	add.s64 	%rd38, %rd37, 1073741824;
	shr.u64 	%rd39, %rd38, 31;
	cvt.u32.u64 	%r2123, %rd39;
	add.s32 	%r2124, %r2121, %r2123;
	max.s32 	%r2125, %r2124, 0;
	st.global.u32 	[%rd5+64], %r2125;
	ld.shared.u32 	%r2126, [%r2118+640];
	add.s32 	%r2127, %r2120, %r2126;
	ld.global.nc.u32 	%r2128, [%rd4+32832];
	mul.wide.s32 	%rd40, %r2128, 1886303204;
	add.s64 	%rd41, %rd40, 1073741824;
	shr.u64 	%rd42, %rd41, 31;
	cvt.u32.u64 	%r2129, %rd42;
	add.s32 	%r2130, %r2127, %r2129;
	max.s32 	%r2131, %r2130, 0;
	st.global.u32 	[%rd5+32832], %r2131;
$L__BB16_50:
	mov.u32 	%r2132, %ctaid.z;
	setp.gt.u32 	%p29, %r2132, 12;
	@%p29 bra 	$L__BB16_52;
	mov.u32 	%r2133, %tid.z;
	shl.b32 	%r2134, %r2133, 5;
	mov.u32 	%r2135, %tid.x;
	add.s32 	%r2136, %r2134, %r2135;
	shl.b32 	%r2137, %r2136, 2;
	mov.u32 	%r2138, _ZZ110fused_nn_conv2d_add_cast_cast_cast_multiply_add_right_shift_cast_add_clip_cast_n_16373524651668054328__kernel1E18placeholder_shared;
	add.s32 	%r2139, %r2138, %r2137;
	mad.lo.s32 	%r2140, %r2133, 896, %r2139;
	ld.shared.u32 	%r2141, [%r2140+768];
	ld.global.nc.u32 	%r2142, [%rd3+96];
	add.s32 	%r2143, %r2142, %r2141;
	ld.global.nc.u32 	%r2144, [%rd4+96];
	mul.wide.s32 	%rd43, %r2144, 1886303204;
	add.s64 	%rd44, %rd43, 1073741824;
	shr.u64 	%rd45, %rd44, 31;
	cvt.u32.u64 	%r2145, %rd45;
	add.s32 	%r2146, %r2143, %r2145;
	max.s32 	%r2147, %r2146, 0;
	st.global.u32 	[%rd5+96], %r2147;
	ld.shared.u32 	%r2148, [%r2140+896];
	add.s32 	%r2149, %r2142, %r2148;
	ld.global.nc.u32 	%r2150, [%rd4+32864];
	mul.wide.s32 	%rd46, %r2150, 1886303204;
	add.s64 	%rd47, %rd46, 1073741824;
	shr.u64 	%rd48, %rd47, 31;
	cvt.u32.u64 	%r2151, %rd48;
	add.s32 	%r2152, %r2149, %r2151;
	max.s32 	%r2153, %r2152, 0;
	st.global.u32 	[%rd5+32864], %r2153;
$L__BB16_52:
	mov.u32 	%r2154, %tid.z;
	setp.ne.s32 	%p30, %r2154, 0;
	mov.u32 	%r2155, %ctaid.z;
	setp.gt.u32 	%p31, %r2155, 11;
	or.pred  	%p1, %p30, %p31;
	@%p1 bra 	$L__BB16_54;
	ld.param.u64 	%rd130, [fused_nn_conv2d_add_cast_cast_cast_multiply_add_right_shift_cast_add_clip_cast_n_16373524651668054328__kernel1_param_0];
	cvta.to.global.u64 	%rd49, %rd130;
	mov.u32 	%r2157, %ctaid.z;
	shl.b32 	%r2158, %r2157, 11;
	mov.u32 	%r2159, %tid.x;
	or.b32  	%r2160, %r2158, %r2159;
	mul.wide.u32 	%rd50, %r2160, 4;
	add.s64 	%rd51, %rd49, %rd50;
	ld.global.nc.u32 	%r2161, [%rd51+2048];
	shl.b32 	%r2162, %r2159, 2;
	mov.u32 	%r2163, _ZZ110fused_nn_conv2d_add_cast_cast_cast_multiply_add_right_shift_cast_add_clip_cast_n_16373524651668054328__kernel1E14compute_shared;
	add.s32 	%r2164, %r2163, %r2162;
	st.shared.u32 	[%r2164], %r2161;
	ld.global.nc.u32 	%r2165, [%rd51+2176];
	st.shared.u32 	[%r2164+128], %r2165;
	ld.global.nc.u32 	%r2166, [%rd51+2304];
	st.shared.u32 	[%r2164+256], %r2166;
	ld.global.nc.u32 	%r2167, [%rd51+2432];
	st.shared.u32 	[%r2164+384], %r2167;
	ld.global.nc.u32 	%r2168, [%rd51+2560];
	st.shared.u32 	[%r2164+512], %r2168;
	ld.global.nc.u32 	%r2169, [%rd51+2688];
	st.shared.u32 	[%r2164+640], %r2169;
	ld.global.nc.u32 	%r2170, [%rd51+2816];
	st.shared.u32 	[%r2164+768], %r2170;
	ld.global.nc.u32 	%r2171, [%rd51+2944];
	st.shared.u32 	[%r2164+896], %r2171;
	ld.global.nc.u32 	%r2172, [%rd51+3072];
	st.shared.u32 	[%r2164+1024], %r2172;
	ld.global.nc.u32 	%r2173, [%rd51+3200];
	st.shared.u32 	[%r2164+1152], %r2173;
	ld.global.nc.u32 	%r2174, [%rd51+3328];
	st.shared.u32 	[%r2164+1280], %r2174;
	ld.global.nc.u32 	%r2175, [%rd51+3456];
	st.shared.u32 	[%r2164+1408], %r2175;
	ld.global.nc.u32 	%r2176, [%rd51+3584];
	st.shared.u32 	[%r2164+1536], %r2176;
	ld.global.nc.u32 	%r2177, [%rd51+3712];
	st.shared.u32 	[%r2164+1664], %r2177;
	ld.global.nc.u32 	%r2178, [%rd51+3840];
	st.shared.u32 	[%r2164+1792], %r2178;
	ld.global.nc.u32 	%r2179, [%rd51+3968];
	st.shared.u32 	[%r2164+1920], %r2179;
$L__BB16_54:
	bar.sync 	0;
	mov.u32 	%r2180, %ctaid.z;
	setp.gt.u32 	%p32, %r2180, 11;
	@%p32 bra 	$L__BB16_56;
	mov.u32 	%r2181, _ZZ110fused_nn_conv2d_add_cast_cast_cast_multiply_add_right_shift_cast_add_clip_cast_n_16373524651668054328__kernel1E14compute_shared;
	mov.b32 	%r2182, 32;
	wmma.load.a.sync.aligned.row.m8n8k32.shared.u4 	{%r3995}, [%r2181], %r2182;
	add.s32 	%r2183, %r2181, 128;
	wmma.load.a.sync.aligned.row.m8n8k32.shared.u4 	{%r3994}, [%r2183], %r2182;
	add.s32 	%r2184, %r2181, 256;
	wmma.load.a.sync.aligned.row.m8n8k32.shared.u4 	{%r3993}, [%r2184], %r2182;
	add.s32 	%r2185, %r2181, 384;
	wmma.load.a.sync.aligned.row.m8n8k32.shared.u4 	{%r3992}, [%r2185], %r2182;
$L__BB16_56:
	mov.u32 	%r2187, %ctaid.z;
	setp.gt.u32 	%p33, %r2187, 11;
	bar.sync 	0;
	mov.u32 	%r2188, %tid.z;
	shl.b32 	%r2189, %r2188, 5;
	mov.u32 	%r2190, %tid.x;
	add.s32 	%r2191, %r2189, %r2190;
	shl.b32 	%r2192, %r2191, 2;
	mov.u32 	%r2193, _ZZ110fused_nn_conv2d_add_cast_cast_cast_multiply_add_right_shift_cast_add_clip_cast_n_16373524651668054328__kernel1E18placeholder_shared;
	add.s32 	%r2194, %r2193, %r2192;
	st.shared.u32 	[%r2194], %r14;
	st.shared.u32 	[%r2194+512], %r16;
	st.shared.u32 	[%r2194+1024], %r17;
	st.shared.u32 	[%r2194+1536], %r18;
	st.shared.u32 	[%r2194+2048], %r19;
	st.shared.u32 	[%r2194+2560], %r20;
	st.shared.u32 	[%r2194+3072], %r21;
	st.shared.u32 	[%r2194+3584], %r22;
	st.shared.u32 	[%r2194+4096], %r23;
	st.shared.u32 	[%r2194+4608], %r24;
	st.shared.u32 	[%r2194+5120], %r25;
	st.shared.u32 	[%r2194+5632], %r26;
	st.shared.u32 	[%r2194+6144], %r27;
	st.shared.u32 	[%r2194+6656], %r28;
	st.shared.u32 	[%r2194+7168], %r29;
	st.shared.u32 	[%r2194+7680], %r30;
	bar.sync 	0;
	shl.b32 	%r2195, %r2188, 11;
	add.s32 	%r2196, %r2193, %r2195;
	mov.b32 	%r2197, 32;
	wmma.load.b.sync.aligned.col.m8n8k32.shared.s4 	{%r435}, [%r2196], %r2197;
	add.s32 	%r2198, %r2196, 128;
	wmma.load.b.sync.aligned.col.m8n8k32.shared.s4 	{%r436}, [%r2198], %r2197;
	add.s32 	%r2199, %r2196, 256;
	wmma.load.b.sync.aligned.col.m8n8k32.shared.s4 	{%r437}, [%r2199], %r2197;
	add.s32 	%r2200, %r2196, 384;
	wmma.load.b.sync.aligned.col.m8n8k32.shared.s4 	{%r438}, [%r2200], %r2197;
	add.s32 	%r2201, %r2196, 512;
	wmma.load.b.sync.aligned.col.m8n8k32.shared.s4 	{%r439}, [%r2201], %r2197;
	add.s32 	%r2202, %r2196, 640;
	wmma.load.b.sync.aligned.col.m8n8k32.shared.s4 	{%r440}, [%r2202], %r2197;
	add.s32 	%r2203, %r2196, 768;
	wmma.load.b.sync.aligned.col.m8n8k32.shared.s4 	{%r441}, [%r2203], %r2197;
	add.s32 	%r2204, %r2196, 896;
	wmma.load.b.sync.aligned.col.m8n8k32.shared.s4 	{%r442}, [%r2204], %r2197;
	add.s32 	%r2205, %r2196, 1024;
	wmma.load.b.sync.aligned.col.m8n8k32.shared.s4 	{%r443}, [%r2205], %r2197;
	add.s32 	%r2206, %r2196, 1152;
	wmma.load.b.sync.aligned.col.m8n8k32.shared.s4 	{%r444}, [%r2206], %r2197;
	add.s32 	%r2207, %r2196, 1280;
	wmma.load.b.sync.aligned.col.m8n8k32.shared.s4 	{%r445}, [%r2207], %r2197;
	add.s32 	%r2208, %r2196, 1408;
	wmma.load.b.sync.aligned.col.m8n8k32.shared.s4 	{%r446}, [%r2208], %r2197;
	add.s32 	%r2209, %r2196, 1536;
	wmma.load.b.sync.aligned.col.m8n8k32.shared.s4 	{%r447}, [%r2209], %r2197;
	add.s32 	%r2210, %r2196, 1664;
	wmma.load.b.sync.aligned.col.m8n8k32.shared.s4 	{%r448}, [%r2210], %r2197;
	add.s32 	%r2211, %r2196, 1792;
	wmma.load.b.sync.aligned.col.m8n8k32.shared.s4 	{%r449}, [%r2211], %r2197;
	add.s32 	%r2212, %r2196, 1920;
	wmma.load.b.sync.aligned.col.m8n8k32.shared.s4 	{%r450}, [%r2212], %r2197;
	mov.b32 	%r4112, 0;
	mov.u32 	%r4113, %r4112;
	mov.u32 	%r4114, %r4112;
	mov.u32 	%r4115, %r4112;
	mov.u32 	%r4116, %r4112;
	mov.u32 	%r4117, %r4112;
	mov.u32 	%r4118, %r4112;
	mov.u32 	%r4119, %r4112;
	@%p33 bra 	$L__BB16_58;
	mov.b32 	%r2236, 0;
	// begin inline asm
	mma.sync.aligned.m8n8k32.row.col.s32.u4.s4.s32 {%r4119,%r4118}, {%r3995}, {%r435}, {%r2236,%r2236};

	// end inline asm
	// begin inline asm
	mma.sync.aligned.m8n8k32.row.col.s32.u4.s4.s32 {%r4117,%r4116}, {%r3995}, {%r439}, {%r2236,%r2236};

	// end inline asm
	// begin inline asm
	mma.sync.aligned.m8n8k32.row.col.s32.u4.s4.s32 {%r4115,%r4114}, {%r3995}, {%r443}, {%r2236,%r2236};

	// end inline asm
	// begin inline asm
	mma.sync.aligned.m8n8k32.row.col.s32.u4.s4.s32 {%r4113,%r4112}, {%r3995}, {%r447}, {%r2236,%r2236};

	// end inline asm
$L__BB16_58:
	mov.u32 	%r2237, %ctaid.z;
	setp.gt.u32 	%p34, %r2237, 11;
	@%p34 bra 	$L__BB16_60;
	// begin inline asm
	mma.sync.aligned.m8n8k32.row.col.s32.u4.s4.s32 {%r4119,%r4118}, {%r3994}, {%r436}, {%r4119,%r4118};

	// end inline asm
	// begin inline asm
	mma.sync.aligned.m8n8k32.row.col.s32.u4.s4.s32 {%r4117,%r4116}, {%r3994}, {%r440}, {%r4117,%r4116};

	// end inline asm
	// begin inline asm
	mma.sync.aligned.m8n8k32.row.col.s32.u4.s4.s32 {%r4115,%r4114}, {%r3994}, {%r444}, {%r4115,%r4114};

	// end inline asm
	// begin inline asm
	mma.sync.aligned.m8n8k32.row.col.s32.u4.s4.s32 {%r4113,%r4112}, {%r3994}, {%r448}, {%r4113,%r4112};

	// end inline asm
$L__BB16_60:
	mov.u32 	%r2262, %ctaid.z;
	setp.gt.u32 	%p35, %r2262, 11;
	@%p35 bra 	$L__BB16_62;
	// begin inline asm
	mma.sync.aligned.m8n8k32.row.col.s32.u4.s4.s32 {%r4119,%r4118}, {%r3993}, {%r437}, {%r4119,%r4118};

	// end inline asm
	// begin inline asm
	mma.sync.aligned.m8n8k32.row.col.s32.u4.s4.s32 {%r4117,%r4116}, {%r3993}, {%r441}, {%r4117,%r4116};

	// end inline asm
	// begin inline asm
	mma.sync.aligned.m8n8k32.row.col.s32.u4.s4.s32 {%r4115,%r4114}, {%r3993}, {%r445}, {%r4115,%r4114};

	// end inline asm
	// begin inline asm
	mma.sync.aligned.m8n8k32.row.col.s32.u4.s4.s32 {%r4113,%r4112}, {%r3993}, {%r449}, {%r4113,%r4112};

	// end inline asm
$L__BB16_62:
	mov.u32 	%r2287, %ctaid.z;
	setp.gt.u32 	%p36, %r2287, 11;
	@%p36 bra 	$L__BB16_64;
	// begin inline asm
	mma.sync.aligned.m8n8k32.row.col.s32.u4.s4.s32 {%r4119,%r4118}, {%r3992}, {%r438}, {%r4119,%r4118};

	// end inline asm
	// begin inline asm
	mma.sync.aligned.m8n8k32.row.col.s32.u4.s4.s32 {%r4117,%r4116}, {%r3992}, {%r442}, {%r4117,%r4116};

	// end inline asm
	// begin inline asm
	mma.sync.aligned.m8n8k32.row.col.s32.u4.s4.s32 {%r4115,%r4114}, {%r3992}, {%r446}, {%r4115,%r4114};

	// end inline asm
	// begin inline asm
	mma.sync.aligned.m8n8k32.row.col.s32.u4.s4.s32 {%r4113,%r4112}, {%r3992}, {%r450}, {%r4113,%r4112};

	// end inline asm
$L__BB16_64:
	mov.u32 	%r2312, %ctaid.z;
	setp.gt.u32 	%p37, %r2312, 11;
	@%p37 bra 	$L__BB16_66;
	mov.u32 	%r2313, _ZZ110fused_nn_conv2d_add_cast_cast_cast_multiply_add_right_shift_cast_add_clip_cast_n_16373524651668054328__kernel1E14compute_shared;
	add.s32 	%r2314, %r2313, 512;
	mov.b32 	%r2315, 32;
	wmma.load.a.sync.aligned.row.m8n8k32.shared.u4 	{%r3995}, [%r2314], %r2315;
	add.s32 	%r2316, %r2313, 640;
	wmma.load.a.sync.aligned.row.m8n8k32.shared.u4 	{%r3994}, [%r2316], %r2315;
	add.s32 	%r2317, %r2313, 768;
	wmma.load.a.sync.aligned.row.m8n8k32.shared.u4 	{%r3993}, [%r2317], %r2315;
	add.s32 	%r2318, %r2313, 896;
	wmma.load.a.sync.aligned.row.m8n8k32.shared.u4 	{%r3992}, [%r2318], %r2315;
$L__BB16_66:
	mov.u32 	%r2319, %ctaid.z;
	setp.gt.u32 	%p38, %r2319, 11;
	bar.sync 	0;
	mov.u32 	%r2320, %tid.z;
	shl.b32 	%r2321, %r2320, 5;
	mov.u32 	%r2322, %tid.x;
	add.s32 	%r2323, %r2321, %r2322;
	shl.b32 	%r2324, %r2323, 2;
	mov.u32 	%r2325, _ZZ110fused_nn_conv2d_add_cast_cast_cast_multiply_add_right_shift_cast_add_clip_cast_n_16373524651668054328__kernel1E18placeholder_shared;
	add.s32 	%r2326, %r2325, %r2324;
	st.shared.u32 	[%r2326], %r122;
	st.shared.u32 	[%r2326+512], %r123;
	st.shared.u32 	[%r2326+1024], %r124;
	st.shared.u32 	[%r2326+1536], %r125;
	st.shared.u32 	[%r2326+2048], %r126;
	st.shared.u32 	[%r2326+2560], %r127;
	st.shared.u32 	[%r2326+3072], %r128;
	st.shared.u32 	[%r2326+3584], %r129;
	st.shared.u32 	[%r2326+4096], %r130;
	st.shared.u32 	[%r2326+4608], %r131;
	st.shared.u32 	[%r2326+5120], %r132;
	st.shared.u32 	[%r2326+5632], %r133;
	st.shared.u32 	[%r2326+6144], %r134;
	st.shared.u32 	[%r2326+6656], %r135;
	st.shared.u32 	[%r2326+7168], %r136;
	st.shared.u32 	[%r2326+7680], %r137;
	bar.sync 	0;
	shl.b32 	%r2327, %r2320, 11;
	add.s32 	%r2328, %r2325, %r2327;
	mov.b32 	%r2329, 32;
	wmma.load.b.sync.aligned.col.m8n8k32.shared.s4 	{%r523}, [%r2328], %r2329;
	add.s32 	%r2330, %r2328, 128;
	wmma.load.b.sync.aligned.col.m8n8k32.shared.s4 	{%r524}, [%r2330], %r2329;
	add.s32 	%r2331, %r2328, 256;
	wmma.load.b.sync.aligned.col.m8n8k32.shared.s4 	{%r525}, [%r2331], %r2329;
	add.s32 	%r2332, %r2328, 384;
	wmma.load.b.sync.aligned.col.m8n8k32.shared.s4 	{%r526}, [%r2332], %r2329;
	add.s32 	%r2333, %r2328, 512;
	wmma.load.b.sync.aligned.col.m8n8k32.shared.s4 	{%r527}, [%r2333], %r2329;
	add.s32 	%r2334, %r2328, 640;
	wmma.load.b.sync.aligned.col.m8n8k32.shared.s4 	{%r528}, [%r2334], %r2329;
	add.s32 	%r2335, %r2328, 768;
	wmma.load.b.sync.aligned.col.m8n8k32.shared.s4 	{%r529}, [%r2335], %r2329;
	add.s32 	%r2336, %r2328, 896;
	wmma.load.b.sync.aligned.col.m8n8k32.shared.s4 	{%r530}, [%r2336], %r2329;
	add.s32 	%r2337, %r2328, 1024;
	wmma.load.b.sync.aligned.col.m8n8k32.shared.s4 	{%r531}, [%r2337], %r2329;
	add.s32 	%r2338, %r2328, 1152;
	wmma.load.b.sync.aligned.col.m8n8k32.shared.s4 	{%r532}, [%r2338], %r2329;
	add.s32 	%r2339, %r2328, 1280;
	wmma.load.b.sync.aligned.col.m8n8k32.shared.s4 	{%r533}, [%r2339], %r2329;
	add.s32 	%r2340, %r2328, 1408;
	wmma.load.b.sync.aligned.col.m8n8k32.shared.s4 	{%r534}, [%r2340], %r2329;
	add.s32 	%r2341, %r2328, 1536;
	wmma.load.b.sync.aligned.col.m8n8k32.shared.s4 	{%r535}, [%r2341], %r2329;
	add.s32 	%r2342, %r2328, 1664;
	wmma.load.b.sync.aligned.col.m8n8k32.shared.s4 	{%r536}, [%r2342], %r2329;
	add.s32 	%r2343, %r2328, 1792;
	wmma.load.b.sync.aligned.col.m8n8k32.shared.s4 	{%r537}, [%r2343], %r2329;
	add.s32 	%r2344, %r2328, 1920;
	wmma.load.b.sync.aligned.col.m8n8k32.shared.s4 	{%r538}, [%r2344], %r2329;
	@%p38 bra 	$L__BB16_68;
	// begin inline asm
	mma.sync.aligned.m8n8k32.row.col.s32.u4.s4.s32 {%r4119,%r4118}, {%r3995}, {%r523}, {%r4119,%r4118};

	// end inline asm
	// begin inline asm
	mma.sync.aligned.m8n8k32.row.col.s32.u4.s4.s32 {%r4117,%r4116}, {%r3995}, {%r527}, {%r4117,%r4116};

	// end inline asm
	// begin inline asm
	mma.sync.aligned.m8n8k32.row.col.s32.u4.s4.s32 {%r4115,%r4114}, {%r3995}, {%r531}, {%r4115,%r4114};

	// end inline asm
	// begin inline asm
	mma.sync.aligned.m8n8k32.row.col.s32.u4.s4.s32 {%r4113,%r4112}, {%r3995}, {%r535}, {%r4113,%r4112};

	// end inline asm
$L__BB16_68:
	mov.u32 	%r2369, %ctaid.z;
	setp.gt.u32 	%p39, %r2369, 11;
	@%p39 bra 	$L__BB16_70;
	// begin inline asm
	mma.sync.aligned.m8n8k32.row.col.s32.u4.s4.s32 {%r4119,%r4118}, {%r3994}, {%r524}, {%r4119,%r4118};

	// end inline asm
	// begin inline asm
	mma.sync.aligned.m8n8k32.row.col.s32.u4.s4.s32 {%r4117,%r4116}, {%r3994}, {%r528}, {%r4117,%r4116};

	// end inline asm
	// begin inline asm
	mma.sync.aligned.m8n8k32.row.col.s32.u4.s4.s32 {%r4115,%r4114}, {%r3994}, {%r532}, {%r4115,%r4114};

	// end inline asm
	// begin inline asm
	mma.sync.aligned.m8n8k32.row.col.s32.u4.s4.s32 {%r4113,%r4112}, {%r3994}, {%r536}, {%r4113,%r4112};

	// end inline asm
$L__BB16_70:
	mov.u32 	%r2394, %ctaid.z;
	setp.gt.u32 	%p40, %r2394, 11;
	@%p40 bra 	$L__BB16_72;
	// begin inline asm
	mma.sync.aligned.m8n8k32.row.col.s32.u4.s4.s32 {%r4119,%r4118}, {%r3993}, {%r525}, {%r4119,%r4118};

	// end inline asm
	// begin inline asm
	mma.sync.aligned.m8n8k32.row.col.s32.u4.s4.s32 {%r4117,%r4116}, {%r3993}, {%r529}, {%r4117,%r4116};

	// end inline asm
	// begin inline asm
	mma.sync.aligned.m8n8k32.row.col.s32.u4.s4.s32 {%r4115,%r4114}, {%r3993}, {%r533}, {%r4115,%r4114};

	// end inline asm
	// begin inline asm
	mma.sync.aligned.m8n8k32.row.col.s32.u4.s4.s32 {%r4113,%r4112}, {%r3993}, {%r537}, {%r4113,%r4112};

	// end inline asm
$L__BB16_72:
	mov.u32 	%r2419, %ctaid.z;
	setp.gt.u32 	%p41, %r2419, 11;
	@%p41 bra 	$L__BB16_74;
	// begin inline asm
	mma.sync.aligned.m8n8k32.row.col.s32.u4.s4.s32 {%r4119,%r4118}, {%r3992}, {%r526}, {%r4119,%r4118};

	// end inline asm
	// begin inline asm
	mma.sync.aligned.m8n8k32.row.col.s32.u4.s4.s32 {%r4117,%r4116}, {%r3992}, {%r530}, {%r4117,%r4116};

	// end inline asm
	// begin inline asm
	mma.sync.aligned.m8n8k32.row.col.s32.u4.s4.s32 {%r4115,%r4114}, {%r3992}, {%r534}, {%r4115,%r4114};

	// end inline asm
	// begin inline asm
	mma.sync.aligned.m8n8k32.row.col.s32.u4.s4.s32 {%r4113,%r4112}, {%r3992}, {%r538}, {%r4113,%r4112};

	// end inline asm
$L__BB16_74:
	mov.u32 	%r2444, %ctaid.z;
	setp.gt.u32 	%p42, %r2444, 11;
	@%p42 bra 	$L__BB16_76;
	mov.u32 	%r2445, _ZZ110fused_nn_conv2d_add_cast_cast_cast_multiply_add_right_shift_cast_add_clip_cast_n_16373524651668054328__kernel1E14compute_shared;
	add.s32 	%r2446, %r2445, 1024;
	mov.b32 	%r2447, 32;
	wmma.load.a.sync.aligned.row.m8n8k32.shared.u4 	{%r3995}, [%r2446], %r2447;
	add.s32 	%r2448, %r2445, 1152;
	wmma.load.a.sync.aligned.row.m8n8k32.shared.u4 	{%r3994}, [%r2448], %r2447;
	add.s32 	%r2449, %r2445, 1280;
	wmma.load.a.sync.aligned.row.m8n8k32.shared.u4 	{%r3993}, [%r2449], %r2447;
	add.s32 	%r2450, %r2445, 1408;
	wmma.load.a.sync.aligned.row.m8n8k32.shared.u4 	{%r3992}, [%r2450], %r2447;
$L__BB16_76:
	mov.u32 	%r2451, %ctaid.z;
	setp.gt.u32 	%p43, %r2451, 11;
	bar.sync 	0;
	mov.u32 	%r2452, %tid.z;
	shl.b32 	%r2453, %r2452, 5;
	mov.u32 	%r2454, %tid.x;
	add.s32 	%r2455, %r2453, %r2454;
	shl.b32 	%r2456, %r2455, 2;
	mov.u32 	%r2457, _ZZ110fused_nn_conv2d_add_cast_cast_cast_multiply_add_right_shift_cast_add_clip_cast_n_16373524651668054328__kernel1E18placeholder_shared;
	add.s32 	%r2458, %r2457, %r2456;
	st.shared.u32 	[%r2458], %r226;
	st.shared.u32 	[%r2458+512], %r227;
	st.shared.u32 	[%r2458+1024], %r228;
	st.shared.u32 	[%r2458+1536], %r229;
	st.shared.u32 	[%r2458+2048], %r230;
	st.shared.u32 	[%r2458+2560], %r231;
	st.shared.u32 	[%r2458+3072], %r232;
	st.shared.u32 	[%r2458+3584], %r233;
	st.shared.u32 	[%r2458+4096], %r234;
	st.shared.u32 	[%r2458+4608], %r235;
	st.shared.u32 	[%r2458+5120], %r236;
	st.shared.u32 	[%r2458+5632], %r237;
	st.shared.u32 	[%r2458+6144], %r238;
	st.shared.u32 	[%r2458+6656], %r239;
	st.shared.u32 	[%r2458+7168], %r240;
	st.shared.u32 	[%r2458+7680], %r241;
	bar.sync 	0;
	shl.b32 	%r2459, %r2452, 11;
	add.s32 	%r2460, %r2457, %r2459;
	mov.b32 	%r2461, 32;
	wmma.load.b.sync.aligned.col.m8n8k32.shared.s4 	{%r611}, [%r2460], %r2461;
	add.s32 	%r2462, %r2460, 128;
	wmma.load.b.sync.aligned.col.m8n8k32.shared.s4 	{%r612}, [%r2462], %r2461;
	add.s32 	%r2463, %r2460, 256;
	wmma.load.b.sync.aligned.col.m8n8k32.shared.s4 	{%r613}, [%r2463], %r2461;
	add.s32 	%r2464, %r2460, 384;
	wmma.load.b.sync.aligned.col.m8n8k32.shared.s4 	{%r614}, [%r2464], %r2461;
	add.s32 	%r2465, %r2460, 512;
	wmma.load.b.sync.aligned.col.m8n8k32.shared.s4 	{%r615}, [%r2465], %r2461;
	add.s32 	%r2466, %r2460, 640;
	wmma.load.b.sync.aligned.col.m8n8k32.shared.s4 	{%r616}, [%r2466], %r2461;
	add.s32 	%r2467, %r2460, 768;
	wmma.load.b.sync.aligned.col.m8n8k32.shared.s4 	{%r617}, [%r2467], %r2461;
	add.s32 	%r2468, %r2460, 896;
	wmma.load.b.sync.aligned.col.m8n8k32.shared.s4 	{%r618}, [%r2468], %r2461;
	add.s32 	%r2469, %r2460, 1024;
	wmma.load.b.sync.aligned.col.m8n8k32.shared.s4 	{%r619}, [%r2469], %r2461;
	add.s32 	%r2470, %r2460, 1152;
	wmma.load.b.sync.aligned.col.m8n8k32.shared.s4 	{%r620}, [%r2470], %r2461;
	add.s32 	%r2471, %r2460, 1280;
	wmma.load.b.sync.aligned.col.m8n8k32.shared.s4 	{%r621}, [%r2471], %r2461;
	add.s32 	%r2472, %r2460, 1408;
	wmma.load.b.sync.aligned.col.m8n8k32.shared.s4 	{%r622}, [%r2472], %r2461;
	add.s32 	%r2473, %r2460, 1536;
	wmma.load.b.sync.aligned.col.m8n8k32.shared.s4 	{%r623}, [%r2473], %r2461;
	add.s32 	%r2474, %r2460, 1664;
	wmma.load.b.sync.aligned.col.m8n8k32.shared.s4 	{%r624}, [%r2474], %r2461;
	add.s32 	%r2475, %r2460, 1792;
	wmma.load.b.sync.aligned.col.m8n8k32.shared.s4 	{%r625}, [%r2475], %r2461;
	add.s32 	%r2476, %r2460, 1920;
	wmma.load.b.sync.aligned.col.m8n8k32.shared.s4 	{%r626}, [%r2476], %r2461;
	@%p43 bra 	$L__BB16_78;
	// begin inline asm
	mma.sync.aligned.m8n8k32.row.col.s32.u4.s4.s32 {%r4119,%r4118}, {%r3995}, {%r611}, {%r4119,%r4118};

	// end inline asm
	// begin inline asm
	mma.sync.aligned.m8n8k32.row.col.s32.u4.s4.s32 {%r4117,%r4116}, {%r3995}, {%r615}, {%r4117,%r4116};

	// end inline asm
	// begin inline asm
	mma.sync.aligned.m8n8k32.row.col.s32.u4.s4.s32 {%r4115,%r4114}, {%r3995}, {%r619}, {%r4115,%r4114};

	// end inline asm
	// begin inline asm
	mma.sync.aligned.m8n8k32.row.col.s32.u4.s4.s32 {%r4113,%r4112}, {%r3995}, {%r623}, {%r4113,%r4112};

	// end inline asm
$L__BB16_78:
	mov.u32 	%r2501, %ctaid.z;
	setp.gt.u32 	%p44, %r2501, 11;
	@%p44 bra 	$L__BB16_80;
	// begin inline asm
	mma.sync.aligned.m8n8k32.row.col.s32.u4.s4.s32 {%r4119,%r4118}, {%r3994}, {%r612}, {%r4119,%r4118};

	// end inline asm
	// begin inline asm
	mma.sync.aligned.m8n8k32.row.col.s32.u4.s4.s32 {%r4117,%r4116}, {%r3994}, {%r616}, {%r4117,%r4116};

	// end inline asm
	// begin inline asm
	mma.sync.aligned.m8n8k32.row.col.s32.u4.s4.s32 {%r4115,%r4114}, {%r3994}, {%r620}, {%r4115,%r4114};

	// end inline asm
	// begin inline asm
	mma.sync.aligned.m8n8k32.row.col.s32.u4.s4.s32 {%r4113,%r4112}, {%r3994}, {%r624}, {%r4113,%r4112};

	// end inline asm
$L__BB16_80:
	mov.u32 	%r2526, %ctaid.z;
	setp.gt.u32 	%p45, %r2526, 11;
	@%p45 bra 	$L__BB16_82;
	// begin inline asm
	mma.sync.aligned.m8n8k32.row.col.s32.u4.s4.s32 {%r4119,%r4118}, {%r3993}, {%r613}, {%r4119,%r4118};

	// end inline asm
	// begin inline asm
	mma.sync.aligned.m8n8k32.row.col.s32.u4.s4.s32 {%r4117,%r4116}, {%r3993}, {%r617}, {%r4117,%r4116};

	// end inline asm
	// begin inline asm
	mma.sync.aligned.m8n8k32.row.col.s32.u4.s4.s32 {%r4115,%r4114}, {%r3993}, {%r621}, {%r4115,%r4114};

	// end inline asm
	// begin inline asm
	mma.sync.aligned.m8n8k32.row.col.s32.u4.s4.s32 {%r4113,%r4112}, {%r3993}, {%r625}, {%r4113,%r4112};

	// end inline asm
$L__BB16_82:
	mov.u32 	%r2551, %ctaid.z;
	setp.gt.u32 	%p46, %r2551, 11;
	@%p46 bra 	$L__BB16_84;
	// begin inline asm
	mma.sync.aligned.m8n8k32.row.col.s32.u4.s4.s32 {%r4119,%r4118}, {%r3992}, {%r614}, {%r4119,%r4118};

	// end inline asm
	// begin inline asm
	mma.sync.aligned.m8n8k32.row.col.s32.u4.s4.s32 {%r4117,%r4116}, {%r3992}, {%r618}, {%r4117,%r4116};

	// end inline asm
	// begin inline asm
	mma.sync.aligned.m8n8k32.row.col.s32.u4.s4.s32 {%r4115,%r4114}, {%r3992}, {%r622}, {%r4115,%r4114};

	// end inline asm
	// begin inline asm
	mma.sync.aligned.m8n8k32.row.col.s32.u4.s4.s32 {%r4113,%r4112}, {%r3992}, {%r626}, {%r4113,%r4112};

	// end inline asm
$L__BB16_84:
	mov.u32 	%r2576, %ctaid.z;
	setp.gt.u32 	%p47, %r2576, 11;
	@%p47 bra 	$L__BB16_86;
	mov.u32 	%r2577, _ZZ110fused_nn_conv2d_add_cast_cast_cast_multiply_add_right_shift_cast_add_clip_cast_n_16373524651668054328__kernel1E14compute_shared;
	add.s32 	%r2578, %r2577, 1536;
	mov.b32 	%r2579, 32;
	wmma.load.a.sync.aligned.row.m8n8k32.shared.u4 	{%r3995}, [%r2578], %r2579;
	add.s32 	%r2580, %r2577, 1664;
	wmma.load.a.sync.aligned.row.m8n8k32.shared.u4 	{%r3994}, [%r2580], %r2579;
	add.s32 	%r2581, %r2577, 1792;
	wmma.load.a.sync.aligned.row.m8n8k32.shared.u4 	{%r3993}, [%r2581], %r2579;
	add.s32 	%r2582, %r2577, 1920;
	wmma.load.a.sync.aligned.row.m8n8k32.shared.u4 	{%r3992}, [%r2582], %r2579;
$L__BB16_86:
	mov.u32 	%r2583, %ctaid.z;
	setp.gt.u32 	%p48, %r2583, 11;
	bar.sync 	0;
	mov.u32 	%r2584, %tid.z;
	shl.b32 	%r2585, %r2584, 5;
	mov.u32 	%r2586, %tid.x;
	add.s32 	%r2587, %r2585, %r2586;
	shl.b32 	%r2588, %r2587, 2;
	mov.u32 	%r2589, _ZZ110fused_nn_conv2d_add_cast_cast_cast_multiply_add_right_shift_cast_add_clip_cast_n_16373524651668054328__kernel1E18placeholder_shared;
	add.s32 	%r2590, %r2589, %r2588;
	st.shared.u32 	[%r2590], %r331;
	st.shared.u32 	[%r2590+512], %r332;
	st.shared.u32 	[%r2590+1024], %r333;
	st.shared.u32 	[%r2590+1536], %r334;
	st.shared.u32 	[%r2590+2048], %r335;
	st.shared.u32 	[%r2590+2560], %r336;
	st.shared.u32 	[%r2590+3072], %r337;
	st.shared.u32 	[%r2590+3584], %r338;
	st.shared.u32 	[%r2590+4096], %r339;
	st.shared.u32 	[%r2590+4608], %r340;
	st.shared.u32 	[%r2590+5120], %r341;
	st.shared.u32 	[%r2590+5632], %r342;
	st.shared.u32 	[%r2590+6144], %r343;
	st.shared.u32 	[%r2590+6656], %r344;
	st.shared.u32 	[%r2590+7168], %r345;
	st.shared.u32 	[%r2590+7680], %r346;
	bar.sync 	0;
	shl.b32 	%r2591, %r2584, 11;
	add.s32 	%r2592, %r2589, %r2591;
	mov.b32 	%r2593, 32;
	wmma.load.b.sync.aligned.col.m8n8k32.shared.s4 	{%r699}, [%r2592], %r2593;
	add.s32 	%r2594, %r2592, 128;
	wmma.load.b.sync.aligned.col.m8n8k32.shared.s4 	{%r700}, [%r2594], %r2593;
	add.s32 	%r2595, %r2592, 256;
	wmma.load.b.sync.aligned.col.m8n8k32.shared.s4 	{%r701}, [%r2595], %r2593;
	add.s32 	%r2596, %r2592, 384;
	wmma.load.b.sync.aligned.col.m8n8k32.shared.s4 	{%r702}, [%r2596], %r2593;
	add.s32 	%r2597, %r2592, 512;
	wmma.load.b.sync.aligned.col.m8n8k32.shared.s4 	{%r703}, [%r2597], %r2593;
	add.s32 	%r2598, %r2592, 640;
	wmma.load.b.sync.aligned.col.m8n8k32.shared.s4 	{%r704}, [%r2598], %r2593;
	add.s32 	%r2599, %r2592, 768;
	wmma.load.b.sync.aligned.col.m8n8k32.shared.s4 	{%r705}, [%r2599], %r2593;
	add.s32 	%r2600, %r2592, 896;
	wmma.load.b.sync.aligned.col.m8n8k32.shared.s4 	{%r706}, [%r2600], %r2593;
	add.s32 	%r2601, %r2592, 1024;
	wmma.load.b.sync.aligned.col.m8n8k32.shared.s4 	{%r707}, [%r2601], %r2593;
	add.s32 	%r2602, %r2592, 1152;
	wmma.load.b.sync.aligned.col.m8n8k32.shared.s4 	{%r708}, [%r2602], %r2593;
	add.s32 	%r2603, %r2592, 1280;
	wmma.load.b.sync.aligned.col.m8n8k32.shared.s4 	{%r709}, [%r2603], %r2593;
	add.s32 	%r2604, %r2592, 1408;
	wmma.load.b.sync.aligned.col.m8n8k32.shared.s4 	{%r710}, [%r2604], %r2593;
	add.s32 	%r2605, %r2592, 1536;
	wmma.load.b.sync.aligned.col.m8n8k32.shared.s4 	{%r711}, [%r2605], %r2593;
	add.s32 	%r2606, %r2592, 1664;
	wmma.load.b.sync.aligned.col.m8n8k32.shared.s4 	{%r712}, [%r2606], %r2593;
	add.s32 	%r2607, %r2592, 1792;
	wmma.load.b.sync.aligned.col.m8n8k32.shared.s4 	{%r713}, [%r2607], %r2593;
	add.s32 	%r2608, %r2592, 1920;
	wmma.load.b.sync.aligned.col.m8n8k32.shared.s4 	{%r714}, [%r2608], %r2593;
	@%p48 bra 	$L__BB16_88;
	// begin inline asm
	mma.sync.aligned.m8n8k32.row.col.s32.u4.s4.s32 {%r4119,%r4118}, {%r3995}, {%r699}, {%r4119,%r4118};

	// end inline asm
	// begin inline asm
	mma.sync.aligned.m8n8k32.row.col.s32.u4.s4.s32 {%r4117,%r4116}, {%r3995}, {%r703}, {%r4117,%r4116};

	// end inline asm
	// begin inline asm
	mma.sync.aligned.m8n8k32.row.col.s32.u4.s4.s32 {%r4115,%r4114}, {%r3995}, {%r707}, {%r4115,%r4114};

	// end inline asm
	// begin inline asm
	mma.sync.aligned.m8n8k32.row.col.s32.u4.s4.s32 {%r4113,%r4112}, {%r3995}, {%r711}, {%r4113,%r4112};

	// end inline asm
$L__BB16_88:
	mov.u32 	%r2633, %ctaid.z;
	setp.gt.u32 	%p49, %r2633, 11;
	@%p49 bra 	$L__BB16_90;
	// begin inline asm
	mma.sync.aligned.m8n8k32.row.col.s32.u4.s4.s32 {%r4119,%r4118}, {%r3994}, {%r700}, {%r4119,%r4118};

	// end inline asm
	// begin inline asm
	mma.sync.aligned.m8n8k32.row.col.s32.u4.s4.s32 {%r4117,%r4116}, {%r3994}, {%r704}, {%r4117,%r4116};

	// end inline asm
	// begin inline asm
	mma.sync.aligned.m8n8k32.row.col.s32.u4.s4.s32 {%r4115,%r4114}, {%r3994}, {%r708}, {%r4115,%r4114};

	// end inline asm
	// begin inline asm
	mma.sync.aligned.m8n8k32.row.col.s32.u4.s4.s32 {%r4113,%r4112}, {%r3994}, {%r712}, {%r4113,%r4112};

	// end inline asm
$L__BB16_90:
	mov.u32 	%r2658, %ctaid.z;
	setp.gt.u32 	%p50, %r2658, 11;
	@%p50 bra 	$L__BB16_92;
	// begin inline asm
	mma.sync.aligned.m8n8k32.row.col.s32.u4.s4.s32 {%r4119,%r4118}, {%r3993}, {%r701}, {%r4119,%r4118};

	// end inline asm
	// begin inline asm
	mma.sync.aligned.m8n8k32.row.col.s32.u4.s4.s32 {%r4117,%r4116}, {%r3993}, {%r705}, {%r4117,%r4116};

	// end inline asm
	// begin inline asm
	mma.sync.aligned.m8n8k32.row.col.s32.u4.s4.s32 {%r4115,%r4114}, {%r3993}, {%r709}, {%r4115,%r4114};

	// end inline asm
	// begin inline asm
	mma.sync.aligned.m8n8k32.row.col.s32.u4.s4.s32 {%r4113,%r4112}, {%r3993}, {%r713}, {%r4113,%r4112};

	// end inline asm
$L__BB16_92:
	mov.u32 	%r2683, %ctaid.z;
	setp.gt.u32 	%p51, %r2683, 11;
	@%p51 bra 	$L__BB16_94;
	// begin inline asm
	mma.sync.aligned.m8n8k32.row.col.s32.u4.s4.s32 {%r4119,%r4118}, {%r3992}, {%r702}, {%r4119,%r4118};

	// end inline asm
	// begin inline asm
	mma.sync.aligned.m8n8k32.row.col.s32.u4.s4.s32 {%r4117,%r4116}, {%r3992}, {%r706}, {%r4117,%r4116};

	// end inline asm
	// begin inline asm
	mma.sync.aligned.m8n8k32.row.col.s32.u4.s4.s32 {%r4115,%r4114}, {%r3992}, {%r710}, {%r4115,%r4114};

	// end inline asm
	// begin inline asm
	mma.sync.aligned.m8n8k32.row.col.s32.u4.s4.s32 {%r4113,%r4112}, {%r3992}, {%r714}, {%r4113,%r4112};

	// end inline asm
$L__BB16_94:
	mov.u32 	%r2708, %ctaid.z;
	setp.gt.u32 	%p52, %r2708, 11;
	bar.sync 	0;
	@%p52 bra 	$L__BB16_96;
	mov.u32 	%r2709, %tid.z;
	shl.b32 	%r2710, %r2709, 11;
	mov.u32 	%r2711, _ZZ110fused_nn_conv2d_add_cast_cast_cast_multiply_add_right_shift_cast_add_clip_cast_n_16373524651668054328__kernel1E18placeholder_shared;
	add.s32 	%r2712, %r2711, %r2710;
	shl.b32 	%r2713, %r2709, 10;
	sub.s32 	%r2714, %r2712, %r2713;
	mov.b32 	%r2715, 8;
	wmma.store.d.sync.aligned.row.m8n8k32.shared.s32 	[%r2714], {%r4119, %r4118}, %r2715;
	add.s32 	%r2716, %r2714, 256;
	wmma.store.d.sync.aligned.row.m8n8k32.shared.s32 	[%r2716], {%r4117, %r4116}, %r2715;
	add.s32 	%r2717, %r2714, 512;
	wmma.store.d.sync.aligned.row.m8n8k32.shared.s32 	[%r2717], {%r4115, %r4114}, %r2715;
	add.s32 	%r2718, %r2714, 768;
	wmma.store.d.sync.aligned.row.m8n8k32.shared.s32 	[%r2718], {%r4113, %r4112}, %r2715;
$L__BB16_96:
	mov.u32 	%r2719, %ctaid.z;
	setp.gt.u32 	%p53, %r2719, 11;
	bar.sync 	0;
	@%p53 bra 	$L__BB16_98;
	mov.u32 	%r2720, %tid.z;
	shl.b32 	%r2721, %r2720, 5;
	mov.u32 	%r2722, %tid.x;
	add.s32 	%r2723, %r2721, %r2722;
	shl.b32 	%r2724, %r2723, 2;
	mov.u32 	%r2725, _ZZ110fused_nn_conv2d_add_cast_cast_cast_multiply_add_right_shift_cast_add_clip_cast_n_16373524651668054328__kernel1E18placeholder_shared;
	add.s32 	%r2726, %r2725, %r2724;
	mad.lo.s32 	%r2727, %r2720, 896, %r2726;
	ld.shared.u32 	%r2728, [%r2727];
	ld.global.nc.u32 	%r2729, [%rd3];
	add.s32 	%r2730, %r2729, %r2728;
	ld.global.nc.u32 	%r2731, [%rd4+65536];
	mul.wide.s32 	%rd52, %r2731, 1886303204;
	add.s64 	%rd53, %rd52, 1073741824;
	shr.u64 	%rd54, %rd53, 31;
	cvt.u32.u64 	%r2732, %rd54;
	add.s32 	%r2733, %r2730, %r2732;
	max.s32 	%r2734, %r2733, 0;
	st.global.u32 	[%rd5+65536], %r2734;
	ld.shared.u32 	%r2735, [%r2727+128];
	add.s32 	%r2736, %r2729, %r2735;
	ld.global.nc.u32 	%r2737, [%rd4+98304];
	mul.wide.s32 	%rd55, %r2737, 1886303204;
	add.s64 	%rd56, %rd55, 1073741824;
	shr.u64 	%rd57, %rd56, 31;
	cvt.u32.u64 	%r2738, %rd57;
	add.s32 	%r2739, %r2736, %r2738;
	max.s32 	%r2740, %r2739, 0;
	st.global.u32 	[%rd5+98304], %r2740;
	ld.shared.u32 	%r2741, [%r2727+256];
	ld.global.nc.u32 	%r2742, [%rd3+32];
	add.s32 	%r2743, %r2742, %r2741;
	ld.global.nc.u32 	%r2744, [%rd4+65568];
	mul.wide.s32 	%rd58, %r2744, 1886303204;
	add.s64 	%rd59, %rd58, 1073741824;
	shr.u64 	%rd60, %rd59, 31;
	cvt.u32.u64 	%r2745, %rd60;
	add.s32 	%r2746, %r2743, %r2745;
	max.s32 	%r2747, %r2746, 0;
	st.global.u32 	[%rd5+65568], %r2747;
	ld.shared.u32 	%r2748, [%r2727+384];
	add.s32 	%r2749, %r2742, %r2748;
	ld.global.nc.u32 	%r2750, [%rd4+98336];
	mul.wide.s32 	%rd61, %r2750, 1886303204;
	add.s64 	%rd62, %rd61, 1073741824;
	shr.u64 	%rd63, %rd62, 31;
	cvt.u32.u64 	%r2751, %rd63;
	add.s32 	%r2752, %r2749, %r2751;
	max.s32 	%r2753, %r2752, 0;
	st.global.u32 	[%rd5+98336], %r2753;
	ld.shared.u32 	%r2754, [%r2727+512];
	ld.global.nc.u32 	%r2755, [%rd3+64];
	add.s32 	%r2756, %r2755, %r2754;
	ld.global.nc.u32 	%r2757, [%rd4+65600];
	mul.wide.s32 	%rd64, %r2757, 1886303204;
	add.s64 	%rd65, %rd64, 1073741824;
	shr.u64 	%rd66, %rd65, 31;
	cvt.u32.u64 	%r2758, %rd66;
	add.s32 	%r2759, %r2756, %r2758;
	max.s32 	%r2760, %r2759, 0;
	st.global.u32 	[%rd5+65600], %r2760;
	ld.shared.u32 	%r2761, [%r2727+640];
	add.s32 	%r2762, %r2755, %r2761;
	ld.global.nc.u32 	%r2763, [%rd4+98368];
	mul.wide.s32 	%rd67, %r2763, 1886303204;
	add.s64 	%rd68, %rd67, 1073741824;
	shr.u64 	%rd69, %rd68, 31;
	cvt.u32.u64 	%r2764, %rd69;
	add.s32 	%r2765, %r2762, %r2764;
	max.s32 	%r2766, %r2765, 0;
	st.global.u32 	[%rd5+98368], %r2766;
	ld.shared.u32 	%r2767, [%r2727+768];
	ld.global.nc.u32 	%r2768, [%rd3+96];
	add.s32 	%r2769, %r2768, %r2767;
	ld.global.nc.u32 	%r2770, [%rd4+65632];
	mul.wide.s32 	%rd70, %r2770, 1886303204;
	add.s64 	%rd71, %rd70, 1073741824;
	shr.u64 	%rd72, %rd71, 31;
	cvt.u32.u64 	%r2771, %rd72;
	add.s32 	%r2772, %r2769, %r2771;
	max.s32 	%r2773, %r2772, 0;
	st.global.u32 	[%rd5+65632], %r2773;
	ld.shared.u32 	%r2774, [%r2727+896];
	add.s32 	%r2775, %r2768, %r2774;
	ld.global.nc.u32 	%r2776, [%rd4+98400];
	mul.wide.s32 	%rd73, %r2776, 1886303204;
	add.s64 	%rd74, %rd73, 1073741824;
	shr.u64 	%rd75, %rd74, 31;
	cvt.u32.u64 	%r2777, %rd75;
	add.s32 	%r2778, %r2775, %r2777;
	max.s32 	%r2779, %r2778, 0;
	st.global.u32 	[%rd5+98400], %r2779;
$L__BB16_98:
	@%p1 bra 	$L__BB16_100;
	ld.param.u64 	%rd131, [fused_nn_conv2d_add_cast_cast_cast_multiply_add_right_shift_cast_add_clip_cast_n_16373524651668054328__kernel1_param_0];
	cvta.to.global.u64 	%rd76, %rd131;
	mov.u32 	%r2780, %ctaid.z;
	shl.b32 	%r2781, %r2780, 11;
	mov.u32 	%r2782, %tid.x;
	or.b32  	%r2783, %r2781, %r2782;
	mul.wide.u32 	%rd77, %r2783, 4;
	add.s64 	%rd78, %rd76, %rd77;
	ld.global.nc.u32 	%r2784, [%rd78+4096];
	shl.b32 	%r2785, %r2782, 2;
	mov.u32 	%r2786, _ZZ110fused_nn_conv2d_add_cast_cast_cast_multiply_add_right_shift_cast_add_clip_cast_n_16373524651668054328__kernel1E14compute_shared;
	add.s32 	%r2787, %r2786, %r2785;
	st.shared.u32 	[%r2787], %r2784;
	ld.global.nc.u32 	%r2788, [%rd78+4224];
	st.shared.u32 	[%r2787+128], %r2788;
	ld.global.nc.u32 	%r2789, [%rd78+4352];
	st.shared.u32 	[%r2787+256], %r2789;
	ld.global.nc.u32 	%r2790, [%rd78+4480];
	st.shared.u32 	[%r2787+384], %r2790;
	ld.global.nc.u32 	%r2791, [%rd78+4608];
	st.shared.u32 	[%r2787+512], %r2791;
	ld.global.nc.u32 	%r2792, [%rd78+4736];
	st.shared.u32 	[%r2787+640], %r2792;
	ld.global.nc.u32 	%r2793, [%rd78+4864];
	st.shared.u32 	[%r2787+768], %r2793;
	ld.global.nc.u32 	%r2794, [%rd78+4992];
	st.shared.u32 	[%r2787+896], %r2794;
	ld.global.nc.u32 	%r2795, [%rd78+5120];
	st.shared.u32 	[%r2787+1024], %r2795;
	ld.global.nc.u32 	%r2796, [%rd78+5248];
	st.shared.u32 	[%r2787+1152], %r2796;
	ld.global.nc.u32 	%r2797, [%rd78+5376];
	st.shared.u32 	[%r2787+1280], %r2797;
	ld.global.nc.u32 	%r2798, [%rd78+5504];
	st.shared.u32 	[%r2787+1408], %r2798;
	ld.global.nc.u32 	%r2799, [%rd78+5632];
	st.shared.u32 	[%r2787+1536], %r2799;
	ld.global.nc.u32 	%r2800, [%rd78+5760];
	st.shared.u32 	[%r2787+1664], %r2800;
	ld.global.nc.u32 	%r2801, [%rd78+5888];
	st.shared.u32 	[%r2787+1792], %r2801;
	ld.global.nc.u32 	%r2802, [%rd78+6016];
	st.shared.u32 	[%r2787+1920], %r2802;
$L__BB16_100:
	mov.u32 	%r2803, %ctaid.z;
	setp.gt.u32 	%p54, %r2803, 11;
	bar.sync 	0;
	@%p54 bra 	$L__BB16_102;
	mov.u32 	%r2804, _ZZ110fused_nn_conv2d_add_cast_cast_cast_multiply_add_right_shift_cast_add_clip_cast_n_16373524651668054328__kernel1E14compute_shared;
	mov.b32 	%r2805, 32;
	wmma.load.a.sync.aligned.row.m8n8k32.shared.u4 	{%r3995}, [%r2804], %r2805;
	add.s32 	%r2806, %r2804, 128;
	wmma.load.a.sync.aligned.row.m8n8k32.shared.u4 	{%r3994}, [%r2806], %r2805;
	add.s32 	%r2807, %r2804, 256;
	wmma.load.a.sync.aligned.row.m8n8k32.shared.u4 	{%r3993}, [%r2807], %r2805;
	add.s32 	%r2808, %r2804, 384;
	wmma.load.a.sync.aligned.row.m8n8k32.shared.u4 	{%r3992}, [%r2808], %r2805;
$L__BB16_102:
	mov.u32 	%r2810, %ctaid.z;
	setp.gt.u32 	%p55, %r2810, 11;
	bar.sync 	0;
	mov.u32 	%r2811, %tid.z;
	shl.b32 	%r2812, %r2811, 5;
	mov.u32 	%r2813, %tid.x;
	add.s32 	%r2814, %r2812, %r2813;
	shl.b32 	%r2815, %r2814, 2;
	mov.u32 	%r2816, _ZZ110fused_nn_conv2d_add_cast_cast_cast_multiply_add_right_shift_cast_add_clip_cast_n_16373524651668054328__kernel1E18placeholder_shared;
	add.s32 	%r2817, %r2816, %r2815;
	st.shared.u32 	[%r2817], %r14;
	st.shared.u32 	[%r2817+512], %r16;
	st.shared.u32 	[%r2817+1024], %r17;
	st.shared.u32 	[%r2817+1536], %r18;
	st.shared.u32 	[%r2817+2048], %r19;
	st.shared.u32 	[%r2817+2560], %r20;
	st.shared.u32 	[%r2817+3072], %r21;
	st.shared.u32 	[%r2817+3584], %r22;
	st.shared.u32 	[%r2817+4096], %r23;
	st.shared.u32 	[%r2817+4608], %r24;
	st.shared.u32 	[%r2817+5120], %r25;
	st.shared.u32 	[%r2817+5632], %r26;
	st.shared.u32 	[%r2817+6144], %r27;
	st.shared.u32 	[%r2817+6656], %r28;
	st.shared.u32 	[%r2817+7168], %r29;
	st.shared.u32 	[%r2817+7680], %r30;
	bar.sync 	0;
	shl.b32 	%r2818, %r2811, 11;
	add.s32 	%r2819, %r2816, %r2818;
	mov.b32 	%r2820, 32;
	wmma.load.b.sync.aligned.col.m8n8k32.shared.s4 	{%r787}, [%r2819], %r2820;
	add.s32 	%r2821, %r2819, 128;
	wmma.load.b.sync.aligned.col.m8n8k32.shared.s4 	{%r788}, [%r2821], %r2820;
	add.s32 	%r2822, %r2819, 256;
	wmma.load.b.sync.aligned.col.m8n8k32.shared.s4 	{%r789}, [%r2822], %r2820;
	add.s32 	%r2823, %r2819, 384;
	wmma.load.b.sync.aligned.col.m8n8k32.shared.s4 	{%r790}, [%r2823], %r2820;
	add.s32 	%r2824, %r2819, 512;
	wmma.load.b.sync.aligned.col.m8n8k32.shared.s4 	{%r791}, [%r2824], %r2820;
	add.s32 	%r2825, %r2819, 640;
	wmma.load.b.sync.aligned.col.m8n8k32.shared.s4 	{%r792}, [%r2825], %r2820;
	add.s32 	%r2826, %r2819, 768;
	wmma.load.b.sync.aligned.col.m8n8k32.shared.s4 	{%r793}, [%r2826], %r2820;
	add.s32 	%r2827, %r2819, 896;
	wmma.load.b.sync.aligned.col.m8n8k32.shared.s4 	{%r794}, [%r2827], %r2820;
	add.s32 	%r2828, %r2819, 1024;
	wmma.load.b.sync.aligned.col.m8n8k32.shared.s4 	{%r795}, [%r2828], %r2820;
	add.s32 	%r2829, %r2819, 1152;
	wmma.load.b.sync.aligned.col.m8n8k32.shared.s4 	{%r796}, [%r2829], %r2820;
	add.s32 	%r2830, %r2819, 1280;
	wmma.load.b.sync.aligned.col.m8n8k32.shared.s4 	{%r797}, [%r2830], %r2820;
	add.s32 	%r2831, %r2819, 1408;
	wmma.load.b.sync.aligned.col.m8n8k32.shared.s4 	{%r798}, [%r2831], %r2820;
	add.s32 	%r2832, %r2819, 1536;
	wmma.load.b.sync.aligned.col.m8n8k32.shared.s4 	{%r799}, [%r2832], %r2820;
	add.s32 	%r2833, %r2819, 1664;
	wmma.load.b.sync.aligned.col.m8n8k32.shared.s4 	{%r800}, [%r2833], %r2820;
	add.s32 	%r2834, %r2819, 1792;
	wmma.load.b.sync.aligned.col.m8n8k32.shared.s4 	{%r801}, [%r2834], %r2820;
	add.s32 	%r2835, %r2819, 1920;
	wmma.load.b.sync.aligned.col.m8n8k32.shared.s4 	{%r802}, [%r2835], %r2820;
	mov.b32 	%r4256, 0;
	mov.u32 	%r4257, %r4256;
	mov.u32 	%r4258, %r4256;
	mov.u32 	%r4259, %r4256;
	mov.u32 	%r4260, %r4256;
	mov.u32 	%r4261, %r4256;
	mov.u32 	%r4262, %r4256;
	mov.u32 	%r4263, %r4256;
	@%p55 bra 	$L__BB16_104;
	mov.b32 	%r2859, 0;
	// begin inline asm
	mma.sync.aligned.m8n8k32.row.col.s32.u4.s4.s32 {%r4263,%r4262}, {%r3995}, {%r787}, {%r2859,%r2859};

	// end inline asm
	// begin inline asm
	mma.sync.aligned.m8n8k32.row.col.s32.u4.s4.s32 {%r4261,%r4260}, {%r3995}, {%r791}, {%r2859,%r2859};

	// end inline asm
	// begin inline asm
	mma.sync.aligned.m8n8k32.row.col.s32.u4.s4.s32 {%r4259,%r4258}, {%r3995}, {%r795}, {%r2859,%r2859};

	// end inline asm
	// begin inline asm
	mma.sync.aligned.m8n8k32.row.col.s32.u4.s4.s32 {%r4257,%r4256}, {%r3995}, {%r799}, {%r2859,%r2859};

	// end inline asm
$L__BB16_104:
	mov.u32 	%r2860, %ctaid.z;
	setp.gt.u32 	%p56, %r2860, 11;
	@%p56 bra 	$L__BB16_106;
	// begin inline asm
	mma.sync.aligned.m8n8k32.row.col.s32.u4.s4.s32 {%r4263,%r4262}, {%r3994}, {%r788}, {%r4263,%r4262};

	// end inline asm
	// begin inline asm
	mma.sync.aligned.m8n8k32.row.col.s32.u4.s4.s32 {%r4261,%r4260}, {%r3994}, {%r792}, {%r4261,%r4260};

	// end inline asm
	// begin inline asm
	mma.sync.aligned.m8n8k32.row.col.s32.u4.s4.s32 {%r4259,%r4258}, {%r3994}, {%r796}, {%r4259,%r4258};

	// end inline asm
	// begin inline asm
	mma.sync.aligned.m8n8k32.row.col.s32.u4.s4.s32 {%r4257,%r4256}, {%r3994}, {%r800}, {%r4257,%r4256};

	// end inline asm
$L__BB16_106:
	mov.u32 	%r2885, %ctaid.z;
	setp.gt.u32 	%p57, %r2885, 11;
	@%p57 bra 	$L__BB16_108;
	// begin inline asm
	mma.sync.aligned.m8n8k32.row.col.s32.u4.s4.s32 {%r4263,%r4262}, {%r3993}, {%r789}, {%r4263,%r4262};

	// end inline asm
	// begin inline asm
	mma.sync.aligned.m8n8k32.row.col.s32.u4.s4.s32 {%r4261,%r4260}, {%r3993}, {%r793}, {%r4261,%r4260};

	// end inline asm
	// begin inline asm
	mma.sync.aligned.m8n8k32.row.col.s32.u4.s4.s32 {%r4259,%r4258}, {%r3993}, {%r797}, {%r4259,%r4258};

	// end inline asm
	// begin inline asm
	mma.sync.aligned.m8n8k32.row.col.s32.u4.s4.s32 {%r4257,%r4256}, {%r3993}, {%r801}, {%r4257,%r4256};

	// end inline asm
$L__BB16_108:
	mov.u32 	%r2910, %ctaid.z;
	setp.gt.u32 	%p58, %r2910, 11;
	@%p58 bra 	$L__BB16_110;
	// begin inline asm
	mma.sync.aligned.m8n8k32.row.col.s32.u4.s4.s32 {%r4263,%r4262}, {%r3992}, {%r790}, {%r4263,%r4262};

	// end inline asm
	// begin inline asm
	mma.sync.aligned.m8n8k32.row.col.s32.u4.s4.s32 {%r4261,%r4260}, {%r3992}, {%r794}, {%r4261,%r4260};

	// end inline asm
	// begin inline asm
	mma.sync.aligned.m8n8k32.row.col.s32.u4.s4.s32 {%r4259,%r4258}, {%r3992}, {%r798}, {%r4259,%r4258};

	// end inline asm
	// begin inline asm
	mma.sync.aligned.m8n8k32.row.col.s32.u4.s4.s32 {%r4257,%r4256}, {%r3992}, {%r802}, {%r4257,%r4256};

	// end inline asm
$L__BB16_110:
	mov.u32 	%r2935, %ctaid.z;
	setp.gt.u32 	%p59, %r2935, 11;
	@%p59 bra 	$L__BB16_112;
	mov.u32 	%r2936, _ZZ110fused_nn_conv2d_add_cast_cast_cast_multiply_add_right_shift_cast_add_clip_cast_n_16373524651668054328__kernel1E14compute_shared;
	add.s32 	%r2937, %r2936, 512;
	mov.b32 	%r2938, 32;
	wmma.load.a.sync.aligned.row.m8n8k32.shared.u4 	{%r3995}, [%r2937], %r2938;
	add.s32 	%r2939, %r2936, 640;
	wmma.load.a.sync.aligned.row.m8n8k32.shared.u4 	{%r3994}, [%r2939], %r2938;
	add.s32 	%r2940, %r2936, 768;
	wmma.load.a.sync.aligned.row.m8n8k32.shared.u4 	{%r3993}, [%r2940], %r2938;
	add.s32 	%r2941, %r2936, 896;
	wmma.load.a.sync.aligned.row.m8n8k32.shared.u4 	{%r3992}, [%r2941], %r2938;
$L__BB16_112:
	mov.u32 	%r2942, %ctaid.z;
	setp.gt.u32 	%p60, %r2942, 11;
	bar.sync 	0;
	mov.u32 	%r2943, %tid.z;
	shl.b32 	%r2944, %r2943, 5;
	mov.u32 	%r2945, %tid.x;
	add.s32 	%r2946, %r2944, %r2945;
	shl.b32 	%r2947, %r2946, 2;
	mov.u32 	%r2948, _ZZ110fused_nn_conv2d_add_cast_cast_cast_multiply_add_right_shift_cast_add_clip_cast_n_16373524651668054328__kernel1E18placeholder_shared;
	add.s32 	%r2949, %r2948, %r2947;
	st.shared.u32 	[%r2949], %r122;
	st.shared.u32 	[%r2949+512], %r123;
	st.shared.u32 	[%r2949+1024], %r124;
	st.shared.u32 	[%r2949+1536], %r125;
	st.shared.u32 	[%r2949+2048], %r126;
	st.shared.u32 	[%r2949+2560], %r127;
	st.shared.u32 	[%r2949+3072], %r128;
	st.shared.u32 	[%r2949+3584], %r129;
	st.shared.u32 	[%r2949+4096], %r130;
	st.shared.u32 	[%r2949+4608], %r131;
	st.shared.u32 	[%r2949+5120], %r132;
	st.shared.u32 	[%r2949+5632], %r133;
	st.shared.u32 	[%r2949+6144], %r134;
	st.shared.u32 	[%r2949+6656], %r135;
	st.shared.u32 	[%r2949+7168], %r136;
	st.shared.u32 	[%r2949+7680], %r137;
	bar.sync 	0;
	shl.b32 	%r2950, %r2943, 11;
	add.s32 	%r2951, %r2948, %r2950;
	mov.b32 	%r2952, 32;
	wmma.load.b.sync.aligned.col.m8n8k32.shared.s4 	{%r875}, [%r2951], %r2952;
	add.s32 	%r2953, %r2951, 128;
	wmma.load.b.sync.aligned.col.m8n8k32.shared.s4 	{%r876}, [%r2953], %r2952;
	add.s32 	%r2954, %r2951, 256;
	wmma.load.b.sync.aligned.col.m8n8k32.shared.s4 	{%r877}, [%r2954], %r2952;
	add.s32 	%r2955, %r2951, 384;
	wmma.load.b.sync.aligned.col.m8n8k32.shared.s4 	{%r878}, [%r2955], %r2952;
	add.s32 	%r2956, %r2951, 512;
	wmma.load.b.sync.aligned.col.m8n8k32.shared.s4 	{%r879}, [%r2956], %r2952;
	add.s32 	%r2957, %r2951, 640;
	wmma.load.b.sync.aligned.col.m8n8k32.shared.s4 	{%r880}, [%r2957], %r2952;
	add.s32 	%r2958, %r2951, 768;
	wmma.load.b.sync.aligned.col.m8n8k32.shared.s4 	{%r881}, [%r2958], %r2952;
	add.s32 	%r2959, %r2951, 896;
	wmma.load.b.sync.aligned.col.m8n8k32.shared.s4 	{%r882}, [%r2959], %r2952;
	add.s32 	%r2960, %r2951, 1024;
	wmma.load.b.sync.aligned.col.m8n8k32.shared.s4 	{%r883}, [%r2960], %r2952;
	add.s32 	%r2961, %r2951, 1152;
	wmma.load.b.sync.aligned.col.m8n8k32.shared.s4 	{%r884}, [%r2961], %r2952;
	add.s32 	%r2962, %r2951, 1280;
	wmma.load.b.sync.aligned.col.m8n8k32.shared.s4 	{%r885}, [%r2962], %r2952;
	add.s32 	%r2963, %r2951, 1408;
	wmma.load.b.sync.aligned.col.m8n8k32.shared.s4 	{%r886}, [%r2963], %r2952;
	add.s32 	%r2964, %r2951, 1536;
	wmma.load.b.sync.aligned.col.m8n8k32.shared.s4 	{%r887}, [%r2964], %r2952;
	add.s32 	%r2965, %r2951, 1664;
	wmma.load.b.sync.aligned.col.m8n8k32.shared.s4 	{%r888}, [%r2965], %r2952;
	add.s32 	%r2966, %r2951, 1792;
	wmma.load.b.sync.aligned.col.m8n8k32.shared.s4 	{%r889}, [%r2966], %r2952;
	add.s32 	%r2967, %r2951, 1920;
	wmma.load.b.sync.aligned.col.m8n8k32.shared.s4 	{%r890}, [%r2967], %r2952;
	@%p60 bra 	$L__BB16_114;
	// begin inline asm
	mma.sync.aligned.m8n8k32.row.col.s32.u4.s4.s32 {%r4263,%r4262}, {%r3995}, {%r875}, {%r4263,%r4262};

	// end inline asm
	// begin inline asm
	mma.sync.aligned.m8n8k32.row.col.s32.u4.s4.s32 {%r4261,%r4260}, {%r3995}, {%r879}, {%r4261,%r4260};

	// end inline asm
	// begin inline asm
	mma.sync.aligned.m8n8k32.row.col.s32.u4.s4.s32 {%r4259,%r4258}, {%r3995}, {%r883}, {%r4259,%r4258};

	// end inline asm
	// begin inline asm
	mma.sync.aligned.m8n8k32.row.col.s32.u4.s4.s32 {%r4257,%r4256}, {%r3995}, {%r887}, {%r4257,%r4256};

	// end inline asm
$L__BB16_114:
	mov.u32 	%r2992, %ctaid.z;
	setp.gt.u32 	%p61, %r2992, 11;
	@%p61 bra 	$L__BB16_116;
	// begin inline asm
	mma.sync.aligned.m8n8k32.row.col.s32.u4.s4.s32 {%r4263,%r4262}, {%r3994}, {%r876}, {%r4263,%r4262};

	// end inline asm
	// begin inline asm
	mma.sync.aligned.m8n8k32.row.col.s32.u4.s4.s32 {%r4261,%r4260}, {%r3994}, {%r880}, {%r4261,%r4260};

	// end inline asm
	// begin inline asm
	mma.sync.aligned.m8n8k32.row.col.s32.u4.s4.s32 {%r4259,%r4258}, {%r3994}, {%r884}, {%r4259,%r4258};

	// end inline asm
	// begin inline asm
	mma.sync.aligned.m8n8k32.row.col.s32.u4.s4.s32 {%r4257,%r4256}, {%r3994}, {%r888}, {%r4257,%r4256};

	// end inline asm
$L__BB16_116:
	mov.u32 	%r3017, %ctaid.z;
	setp.gt.u32 	%p62, %r3017, 11;
	@%p62 bra 	$L__BB16_118;
	// begin inline asm
	mma.sync.aligned.m8n8k32.row.col.s32.u4.s4.s32 {%r4263,%r4262}, {%r3993}, {%r877}, {%r4263,%r4262};

	// end inline asm
	// begin inline asm
	mma.sync.aligned.m8n8k32.row.col.s32.u4.s4.s32 {%r4261,%r4260}, {%r3993}, {%r881}, {%r4261,%r4260};

	// end inline asm
	// begin inline asm
	mma.sync.aligned.m8n8k32.row.col.s32.u4.s4.s32 {%r4259,%r4258}, {%r3993}, {%r885}, {%r4259,%r4258};

	// end inline asm
	// begin inline asm
	mma.sync.aligned.m8n8k32.row.col.s32.u4.s4.s32 {%r4257,%r4256}, {%r3993}, {%r889}, {%r4257,%r4256};

	// end inline asm
$L__BB16_118:
	mov.u32 	%r3042, %ctaid.z;
	setp.gt.u32 	%p63, %r3042, 11;
	@%p63 bra 	$L__BB16_120;
	// begin inline asm
	mma.sync.aligned.m8n8k32.row.col.s32.u4.s4.s32 {%r4263,%r4262}, {%r3992}, {%r878}, {%r4263,%r4262};

	// end inline asm
	// begin inline asm
	mma.sync.aligned.m8n8k32.row.col.s32.u4.s4.s32 {%r4261,%r4260}, {%r3992}, {%r882}, {%r4261,%r4260};

	// end inline asm
	// begin inline asm
	mma.sync.aligned.m8n8k32.row.col.s32.u4.s4.s32 {%r4259,%r4258}, {%r3992}, {%r886}, {%r4259,%r4258};

	// end inline asm
	// begin inline asm
	mma.sync.aligned.m8n8k32.row.col.s32.u4.s4.s32 {%r4257,%r4256}, {%r3992}, {%r890}, {%r4257,%r4256};

	// end inline asm
$L__BB16_120:
	mov.u32 	%r3067, %ctaid.z;
	setp.gt.u32 	%p64, %r3067, 11;
	@%p64 bra 	$L__BB16_122;
	mov.u32 	%r3068, _ZZ110fused_nn_conv2d_add_cast_cast_cast_multiply_add_right_shift_cast_add_clip_cast_n_16373524651668054328__kernel1E14compute_shared;
	add.s32 	%r3069, %r3068, 1024;
	mov.b32 	%r3070, 32;
	wmma.load.a.sync.aligned.row.m8n8k32.shared.u4 	{%r3995}, [%r3069], %r3070;
	add.s32 	%r3071, %r3068, 1152;
	wmma.load.a.sync.aligned.row.m8n8k32.shared.u4 	{%r3994}, [%r3071], %r3070;
	add.s32 	%r3072, %r3068, 1280;
	wmma.load.a.sync.aligned.row.m8n8k32.shared.u4 	{%r3993}, [%r3072], %r3070;
	add.s32 	%r3073, %r3068, 1408;
	wmma.load.a.sync.aligned.row.m8n8k32.shared.u4 	{%r3992}, [%r3073], %r3070;
$L__BB16_122:
	mov.u32 	%r3074, %ctaid.z;
	setp.gt.u32 	%p65, %r3074, 11;
	bar.sync 	0;
	mov.u32 	%r3075, %tid.z;
	shl.b32 	%r3076, %r3075, 5;
	mov.u32 	%r3077, %tid.x;
	add.s32 	%r3078, %r3076, %r3077;
	shl.b32 	%r3079, %r3078, 2;
	mov.u32 	%r3080, _ZZ110fused_nn_conv2d_add_cast_cast_cast_multiply_add_right_shift_cast_add_clip_cast_n_16373524651668054328__kernel1E18placeholder_shared;
	add.s32 	%r3081, %r3080, %r3079;
	st.shared.u32 	[%r3081], %r226;
	st.shared.u32 	[%r3081+512], %r227;
	st.shared.u32 	[%r3081+1024], %r228;
	st.shared.u32 	[%r3081+1536], %r229;
	st.shared.u32 	[%r3081+2048], %r230;
	st.shared.u32 	[%r3081+2560], %r231;
	st.shared.u32 	[%r3081+3072], %r232;
	st.shared.u32 	[%r3081+3584], %r233;
	st.shared.u32 	[%r3081+4096], %r234;
	st.shared.u32 	[%r3081+4608], %r235;
	st.shared.u32 	[%r3081+5120], %r236;
	st.shared.u32 	[%r3081+5632], %r237;
	st.shared.u32 	[%r3081+6144], %r238;
	st.shared.u32 	[%r3081+6656], %r239;
	st.shared.u32 	[%r3081+7168], %r240;
	st.shared.u32 	[%r3081+7680], %r241;
	bar.sync 	0;
	shl.b32 	%r3082, %r3075, 11;
	add.s32 	%r3083, %r3080, %r3082;
	mov.b32 	%r3084, 32;
	wmma.load.b.sync.aligned.col.m8n8k32.shared.s4 	{%r963}, [%r3083], %r3084;
	add.s32 	%r3085, %r3083, 128;
	wmma.load.b.sync.aligned.col.m8n8k32.shared.s4 	{%r964}, [%r3085], %r3084;
	add.s32 	%r3086, %r3083, 256;
	wmma.load.b.sync.aligned.col.m8n8k32.shared.s4 	{%r965}, [%r3086], %r3084;
	add.s32 	%r3087, %r3083, 384;
	wmma.load.b.sync.aligned.col.m8n8k32.shared.s4 	{%r966}, [%r3087], %r3084;
	add.s32 	%r3088, %r3083, 512;
	wmma.load.b.sync.aligned.col.m8n8k32.shared.s4 	{%r967}, [%r3088], %r3084;
	add.s32 	%r3089, %r3083, 640;
	wmma.load.b.sync.aligned.col.m8n8k32.shared.s4 	{%r968}, [%r3089], %r3084;
	add.s32 	%r3090, %r3083, 768;
	wmma.load.b.sync.aligned.col.m8n8k32.shared.s4 	{%r969}, [%r3090], %r3084;
	add.s32 	%r3091, %r3083, 896;
	wmma.load.b.sync.aligned.col.m8n8k32.shared.s4 	{%r970}, [%r3091], %r3084;
	add.s32 	%r3092, %r3083, 1024;
	wmma.load.b.sync.aligned.col.m8n8k32.shared.s4 	{%r971}, [%r3092], %r3084;
	add.s32 	%r3093, %r3083, 1152;
	wmma.load.b.sync.aligned.col.m8n8k32.shared.s4 	{%r972}, [%r3093], %r3084;
	add.s32 	%r3094, %r3083, 1280;
	wmma.load.b.sync.aligned.col.m8n8k32.shared.s4 	{%r973}, [%r3094], %r3084;
	add.s32 	%r3095, %r3083, 1408;
	wmma.load.b.sync.aligned.col.m8n8k32.shared.s4 	{%r974}, [%r3095], %r3084;
	add.s32 	%r3096, %r3083, 1536;
	wmma.load.b.sync.aligned.col.m8n8k32.shared.s4 	{%r975}, [%r3096], %r3084;
	add.s32 	%r3097, %r3083, 1664;
	wmma.load.b.sync.aligned.col.m8n8k32.shared.s4 	{%r976}, [%r3097], %r3084;
	add.s32 	%r3098, %r3083, 1792;
	wmma.load.b.sync.aligned.col.m8n8k32.shared.s4 	{%r977}, [%r3098], %r3084;
	add.s32 	%r3099, %r3083, 1920;
	wmma.load.b.sync.aligned.col.m8n8k32.shared.s4 	{%r978}, [%r3099], %r3084;
	@%p65 bra 	$L__BB16_124;
	// begin inline asm
	mma.sync.aligned.m8n8k32.row.col.s32.u4.s4.s32 {%r4263,%r4262}, {%r3995}, {%r963}, {%r4263,%r4262};

	// end inline asm
	// begin inline asm
	mma.sync.aligned.m8n8k32.row.col.s32.u4.s4.s32 {%r4261,%r4260}, {%r3995}, {%r967}, {%r4261,%r4260};

	// end inline asm
	// begin inline asm
	mma.sync.aligned.m8n8k32.row.col.s32.u4.s4.s32 {%r4259,%r4258}, {%r3995}, {%r971}, {%r4259,%r4258};

	// end inline asm
	// begin inline asm
	mma.sync.aligned.m8n8k32.row.col.s32.u4.s4.s32 {%r4257,%r4256}, {%r3995}, {%r975}, {%r4257,%r4256};

	// end inline asm
$L__BB16_124:
	mov.u32 	%r3124, %ctaid.z;
	setp.gt.u32 	%p66, %r3124, 11;
	@%p66 bra 	$L__BB16_126;
	// begin inline asm
	mma.sync.aligned.m8n8k32.row.col.s32.u4.s4.s32 {%r4263,%r4262}, {%r3994}, {%r964}, {%r4263,%r4262};

	// end inline asm
	// begin inline asm
	mma.sync.aligned.m8n8k32.row.col.s32.u4.s4.s32 {%r4261,%r4260}, {%r3994}, {%r968}, {%r4261,%r4260};

	// end inline asm
	// begin inline asm
	mma.sync.aligned.m8n8k32.row.col.s32.u4.s4.s32 {%r4259,%r4258}, {%r3994}, {%r972}, {%r4259,%r4258};

	// end inline asm
	// begin inline asm
	mma.sync.aligned.m8n8k32.row.col.s32.u4.s4.s32 {%r4257,%r4256}, {%r3994}, {%r976}, {%r4257,%r4256};

	// end inline asm
$L__BB16_126:
	mov.u32 	%r3149, %ctaid.z;
	setp.gt.u32 	%p67, %r3149, 11;
	@%p67 bra 	$L__BB16_128;
	// begin inline asm
	mma.sync.aligned.m8n8k32.row.col.s32.u4.s4.s32 {%r4263,%r4262}, {%r3993}, {%r965}, {%r4263,%r4262};

	// end inline asm
	// begin inline asm
	mma.sync.aligned.m8n8k32.row.col.s32.u4.s4.s32 {%r4261,%r4260}, {%r3993}, {%r969}, {%r4261,%r4260};

	// end inline asm
	// begin inline asm
	mma.sync.aligned.m8n8k32.row.col.s32.u4.s4.s32 {%r4259,%r4258}, {%r3993}, {%r973}, {%r4259,%r4258};

	// end inline asm
	// begin inline asm
	mma.sync.aligned.m8n8k32.row.col.s32.u4.s4.s32 {%r4257,%r4256}, {%r3993}, {%r977}, {%r4257,%r4256};

	// end inline asm
$L__BB16_128:
	mov.u32 	%r3174, %ctaid.z;
	setp.gt.u32 	%p68, %r3174, 11;
	@%p68 bra 	$L__BB16_130;
	// begin inline asm
	mma.sync.aligned.m8n8k32.row.col.s32.u4.s4.s32 {%r4263,%r4262}, {%r3992}, {%r966}, {%r4263,%r4262};

	// end inline asm
	// begin inline asm
	mma.sync.aligned.m8n8k32.row.col.s32.u4.s4.s32 {%r4261,%r4260}, {%r3992}, {%r970}, {%r4261,%r4260};

	// end inline asm
	// begin inline asm
	mma.sync.aligned.m8n8k32.row.col.s32.u4.s4.s32 {%r4259,%r4258}, {%r3992}, {%r974}, {%r4259,%r4258};

	// end inline asm
	// begin inline asm
	mma.sync.aligned.m8n8k32.row.col.s32.u4.s4.s32 {%r4257,%r4256}, {%r3992}, {%r978}, {%r4257,%r4256};

	// end inline asm
$L__BB16_130:
	mov.u32 	%r3199, %ctaid.z;
	setp.gt.u32 	%p69, %r3199, 11;
	@%p69 bra 	$L__BB16_132;
	mov.u32 	%r3200, _ZZ110fused_nn_conv2d_add_cast_cast_cast_multiply_add_right_shift_cast_add_clip_cast_n_16373524651668054328__kernel1E14compute_shared;
	add.s32 	%r3201, %r3200, 1536;
	mov.b32 	%r3202, 32;
	wmma.load.a.sync.aligned.row.m8n8k32.shared.u4 	{%r3995}, [%r3201], %r3202;
	add.s32 	%r3203, %r3200, 1664;
	wmma.load.a.sync.aligned.row.m8n8k32.shared.u4 	{%r3994}, [%r3203], %r3202;
	add.s32 	%r3204, %r3200, 1792;
	wmma.load.a.sync.aligned.row.m8n8k32.shared.u4 	{%r3993}, [%r3204], %r3202;
	add.s32 	%r3205, %r3200, 1920;
	wmma.load.a.sync.aligned.row.m8n8k32.shared.u4 	{%r3992}, [%r3205], %r3202;
$L__BB16_132:
	mov.u32 	%r3206, %ctaid.z;
	setp.gt.u32 	%p70, %r3206, 11;
	bar.sync 	0;
	mov.u32 	%r3207, %tid.z;
	shl.b32 	%r3208, %r3207, 5;
	mov.u32 	%r3209, %tid.x;
	add.s32 	%r3210, %r3208, %r3209;
	shl.b32 	%r3211, %r3210, 2;
	mov.u32 	%r3212, _ZZ110fused_nn_conv2d_add_cast_cast_cast_multiply_add_right_shift_cast_add_clip_cast_n_16373524651668054328__kernel1E18placeholder_shared;
	add.s32 	%r3213, %r3212, %r3211;
	st.shared.u32 	[%r3213], %r331;
	st.shared.u32 	[%r3213+512], %r332;
	st.shared.u32 	[%r3213+1024], %r333;
	st.shared.u32 	[%r3213+1536], %r334;
	st.shared.u32 	[%r3213+2048], %r335;
	st.shared.u32 	[%r3213+2560], %r336;
	st.shared.u32 	[%r3213+3072], %r337;
	st.shared.u32 	[%r3213+3584], %r338;
	st.shared.u32 	[%r3213+4096], %r339;
	st.shared.u32 	[%r3213+4608], %r340;
	st.shared.u32 	[%r3213+5120], %r341;
	st.shared.u32 	[%r3213+5632], %r342;
	st.shared.u32 	[%r3213+6144], %r343;
	st.shared.u32 	[%r3213+6656], %r344;
	st.shared.u32 	[%r3213+7168], %r345;
	st.shared.u32 	[%r3213+7680], %r346;
	bar.sync 	0;
	shl.b32 	%r3214, %r3207, 11;
	add.s32 	%r3215, %r3212, %r3214;
	mov.b32 	%r3216, 32;
	wmma.load.b.sync.aligned.col.m8n8k32.shared.s4 	{%r1051}, [%r3215], %r3216;
	add.s32 	%r3217, %r3215, 128;
	wmma.load.b.sync.aligned.col.m8n8k32.shared.s4 	{%r1052}, [%r3217], %r3216;
	add.s32 	%r3218, %r3215, 256;
	wmma.load.b.sync.aligned.col.m8n8k32.shared.s4 	{%r1053}, [%r3218], %r3216;
	add.s32 	%r3219, %r3215, 384;
	wmma.load.b.sync.aligned.col.m8n8k32.shared.s4 	{%r1054}, [%r3219], %r3216;
	add.s32 	%r3220, %r3215, 512;
	wmma.load.b.sync.aligned.col.m8n8k32.shared.s4 	{%r1055}, [%r3220], %r3216;
	add.s32 	%r3221, %r3215, 640;
	wmma.load.b.sync.aligned.col.m8n8k32.shared.s4 	{%r1056}, [%r3221], %r3216;
	add.s32 	%r3222, %r3215, 768;
	wmma.load.b.sync.aligned.col.m8n8k32.shared.s4 	{%r1057}, [%r3222], %r3216;
	add.s32 	%r3223, %r3215, 896;
	wmma.load.b.sync.aligned.col.m8n8k32.shared.s4 	{%r1058}, [%r3223], %r3216;
	add.s32 	%r3224, %r3215, 1024;
	wmma.load.b.sync.aligned.col.m8n8k32.shared.s4 	{%r1059}, [%r3224], %r3216;
	add.s32 	%r3225, %r3215, 1152;
	wmma.load.b.sync.aligned.col.m8n8k32.shared.s4 	{%r1060}, [%r3225], %r3216;
	add.s32 	%r3226, %r3215, 1280;
	wmma.load.b.sync.aligned.col.m8n8k32.shared.s4 	{%r1061}, [%r3226], %r3216;
	add.s32 	%r3227, %r3215, 1408;
	wmma.load.b.sync.aligned.col.m8n8k32.shared.s4 	{%r1062}, [%r3227], %r3216;
	add.s32 	%r3228, %r3215, 1536;
	wmma.load.b.sync.aligned.col.m8n8k32.shared.s4 	{%r1063}, [%r3228], %r3216;
	add.s32 	%r3229, %r3215, 1664;
	wmma.load.b.sync.aligned.col.m8n8k32.shared.s4 	{%r1064}, [%r3229], %r3216;
	add.s32 	%r3230, %r3215, 1792;
	wmma.load.b.sync.aligned.col.m8n8k32.shared.s4 	{%r1065}, [%r3230], %r3216;
	add.s32 	%r3231, %r3215, 1920;
	wmma.load.b.sync.aligned.col.m8n8k32.shared.s4 	{%r1066}, [%r3231], %r3216;
	@%p70 bra 	$L__BB16_134;
	// begin inline asm
	mma.sync.aligned.m8n8k32.row.col.s32.u4.s4.s32 {%r4263,%r4262}, {%r3995}, {%r1051}, {%r4263,%r4262};

	// end inline asm
	// begin inline asm
	mma.sync.aligned.m8n8k32.row.col.s32.u4.s4.s32 {%r4261,%r4260}, {%r3995}, {%r1055}, {%r4261,%r4260};

	// end inline asm
	// begin inline asm
	mma.sync.aligned.m8n8k32.row.col.s32.u4.s4.s32 {%r4259,%r4258}, {%r3995}, {%r1059}, {%r4259,%r4258};

	// end inline asm
	// begin inline asm
	mma.sync.aligned.m8n8k32.row.col.s32.u4.s4.s32 {%r4257,%r4256}, {%r3995}, {%r1063}, {%r4257,%r4256};

	// end inline asm
$L__BB16_134:
	mov.u32 	%r3256, %ctaid.z;
	setp.gt.u32 	%p71, %r3256, 11;
	@%p71 bra 	$L__BB16_136;
	// begin inline asm
	mma.sync.aligned.m8n8k32.row.col.s32.u4.s4.s32 {%r4263,%r4262}, {%r3994}, {%r1052}, {%r4263,%r4262};

	// end inline asm
	// begin inline asm
	mma.sync.aligned.m8n8k32.row.col.s32.u4.s4.s32 {%r4261,%r4260}, {%r3994}, {%r1056}, {%r4261,%r4260};

	// end inline asm
	// begin inline asm
	mma.sync.aligned.m8n8k32.row.col.s32.u4.s4.s32 {%r4259,%r4258}, {%r3994}, {%r1060}, {%r4259,%r4258};

	// end inline asm
	// begin inline asm
	mma.sync.aligned.m8n8k32.row.col.s32.u4.s4.s32 {%r4257,%r4256}, {%r3994}, {%r1064}, {%r4257,%r4256};

	// end inline asm
$L__BB16_136:
	mov.u32 	%r3281, %ctaid.z;
	setp.gt.u32 	%p72, %r3281, 11;
	@%p72 bra 	$L__BB16_138;
	// begin inline asm
	mma.sync.aligned.m8n8k32.row.col.s32.u4.s4.s32 {%r4263,%r4262}, {%r3993}, {%r1053}, {%r4263,%r4262};

	// end inline asm
	// begin inline asm
	mma.sync.aligned.m8n8k32.row.col.s32.u4.s4.s32 {%r4261,%r4260}, {%r3993}, {%r1057}, {%r4261,%r4260};

	// end inline asm
	// begin inline asm
	mma.sync.aligned.m8n8k32.row.col.s32.u4.s4.s32 {%r4259,%r4258}, {%r3993}, {%r1061}, {%r4259,%r4258};

	// end inline asm
	// begin inline asm
	mma.sync.aligned.m8n8k32.row.col.s32.u4.s4.s32 {%r4257,%r4256}, {%r3993}, {%r1065}, {%r4257,%r4256};

	// end inline asm
$L__BB16_138:
	mov.u32 	%r3306, %ctaid.z;
	setp.gt.u32 	%p73, %r3306, 11;
	@%p73 bra 	$L__BB16_140;
	// begin inline asm
	mma.sync.aligned.m8n8k32.row.col.s32.u4.s4.s32 {%r4263,%r4262}, {%r3992}, {%r1054}, {%r4263,%r4262};

	// end inline asm
	// begin inline asm
	mma.sync.aligned.m8n8k32.row.col.s32.u4.s4.s32 {%r4261,%r4260}, {%r3992}, {%r1058}, {%r4261,%r4260};

	// end inline asm
	// begin inline asm
	mma.sync.aligned.m8n8k32.row.col.s32.u4.s4.s32 {%r4259,%r4258}, {%r3992}, {%r1062}, {%r4259,%r4258};

	// end inline asm
	// begin inline asm
	mma.sync.aligned.m8n8k32.row.col.s32.u4.s4.s32 {%r4257,%r4256}, {%r3992}, {%r1066}, {%r4257,%r4256};

	// end inline asm
$L__BB16_140:
	mov.u32 	%r3331, %ctaid.z;
	setp.gt.u32 	%p74, %r3331, 11;
	bar.sync 	0;
	@%p74 bra 	$L__BB16_142;
	mov.u32 	%r3332, %tid.z;
	shl.b32 	%r3333, %r3332, 11;
	mov.u32 	%r3334, _ZZ110fused_nn_conv2d_add_cast_cast_cast_multiply_add_right_shift_cast_add_clip_cast_n_16373524651668054328__kernel1E18placeholder_shared;
	add.s32 	%r3335, %r3334, %r3333;
	shl.b32 	%r3336, %r3332, 10;
	sub.s32 	%r3337, %r3335, %r3336;
	mov.b32 	%r3338, 8;
	wmma.store.d.sync.aligned.row.m8n8k32.shared.s32 	[%r3337], {%r4263, %r4262}, %r3338;
	add.s32 	%r3339, %r3337, 256;
	wmma.store.d.sync.aligned.row.m8n8k32.shared.s32 	[%r3339], {%r4261, %r4260}, %r3338;
	add.s32 	%r3340, %r3337, 512;
	wmma.store.d.sync.aligned.row.m8n8k32.shared.s32 	[%r3340], {%r4259, %r4258}, %r3338;
	add.s32 	%r3341, %r3337, 768;
	wmma.store.d.sync.aligned.row.m8n8k32.shared.s32 	[%r3341], {%r4257, %r4256}, %r3338;
$L__BB16_142:
	mov.u32 	%r3342, %ctaid.z;
	setp.gt.u32 	%p75, %r3342, 11;
	bar.sync 	0;
	@%p75 bra 	$L__BB16_144;
	mov.u32 	%r3343, %tid.z;
	shl.b32 	%r3344, %r3343, 5;
	mov.u32 	%r3345, %tid.x;
	add.s32 	%r3346, %r3344, %r3345;
	shl.b32 	%r3347, %r3346, 2;
	mov.u32 	%r3348, _ZZ110fused_nn_conv2d_add_cast_cast_cast_multiply_add_right_shift_cast_add_clip_cast_n_16373524651668054328__kernel1E18placeholder_shared;
	add.s32 	%r3349, %r3348, %r3347;
	mad.lo.s32 	%r3350, %r3343, 896, %r3349;
	ld.shared.u32 	%r3351, [%r3350];
	ld.global.nc.u32 	%r3352, [%rd3];
	add.s32 	%r3353, %r3352, %r3351;
	ld.global.nc.u32 	%r3354, [%rd4+131072];
	mul.wide.s32 	%rd79, %r3354, 1886303204;
	add.s64 	%rd80, %rd79, 1073741824;
	shr.u64 	%rd81, %rd80, 31;
	cvt.u32.u64 	%r3355, %rd81;
	add.s32 	%r3356, %r3353, %r3355;
	max.s32 	%r3357, %r3356, 0;
	st.global.u32 	[%rd5+131072], %r3357;
	ld.shared.u32 	%r3358, [%r3350+128];
	add.s32 	%r3359, %r3352, %r3358;
	ld.global.nc.u32 	%r3360, [%rd4+163840];
	mul.wide.s32 	%rd82, %r3360, 1886303204;
	add.s64 	%rd83, %rd82, 1073741824;
	shr.u64 	%rd84, %rd83, 31;
	cvt.u32.u64 	%r3361, %rd84;
	add.s32 	%r3362, %r3359, %r3361;
	max.s32 	%r3363, %r3362, 0;
	st.global.u32 	[%rd5+163840], %r3363;
	ld.shared.u32 	%r3364, [%r3350+256];
	ld.global.nc.u32 	%r3365, [%rd3+32];
	add.s32 	%r3366, %r3365, %r3364;
	ld.global.nc.u32 	%r3367, [%rd4+131104];
	mul.wide.s32 	%rd85, %r3367, 1886303204;
	add.s64 	%rd86, %rd85, 1073741824;
	shr.u64 	%rd87, %rd86, 31;
	cvt.u32.u64 	%r3368, %rd87;
	add.s32 	%r3369, %r3366, %r3368;
	max.s32 	%r3370, %r3369, 0;
	st.global.u32 	[%rd5+131104], %r3370;
	ld.shared.u32 	%r3371, [%r3350+384];
	add.s32 	%r3372, %r3365, %r3371;
	ld.global.nc.u32 	%r3373, [%rd4+163872];
	mul.wide.s32 	%rd88, %r3373, 1886303204;
	add.s64 	%rd89, %rd88, 1073741824;
	shr.u64 	%rd90, %rd89, 31;
	cvt.u32.u64 	%r3374, %rd90;
	add.s32 	%r3375, %r3372, %r3374;
	max.s32 	%r3376, %r3375, 0;
	st.global.u32 	[%rd5+163872], %r3376;
	ld.shared.u32 	%r3377, [%r3350+512];
	ld.global.nc.u32 	%r3378, [%rd3+64];
	add.s32 	%r3379, %r3378, %r3377;
	ld.global.nc.u32 	%r3380, [%rd4+131136];
	mul.wide.s32 	%rd91, %r3380, 1886303204;
	add.s64 	%rd92, %rd91, 1073741824;
	shr.u64 	%rd93, %rd92, 31;
	cvt.u32.u64 	%r3381, %rd93;
	add.s32 	%r3382, %r3379, %r3381;
	max.s32 	%r3383, %r3382, 0;
	st.global.u32 	[%rd5+131136], %r3383;
	ld.shared.u32 	%r3384, [%r3350+640];
	add.s32 	%r3385, %r3378, %r3384;
	ld.global.nc.u32 	%r3386, [%rd4+163904];
	mul.wide.s32 	%rd94, %r3386, 1886303204;
	add.s64 	%rd95, %rd94, 1073741824;
	shr.u64 	%rd96, %rd95, 31;
	cvt.u32.u64 	%r3387, %rd96;
	add.s32 	%r3388, %r3385, %r3387;
	max.s32 	%r3389, %r3388, 0;
	st.global.u32 	[%rd5+163904], %r3389;
	ld.shared.u32 	%r3390, [%r3350+768];
	ld.global.nc.u32 	%r3391, [%rd3+96];
	add.s32 	%r3392, %r3391, %r3390;
	ld.global.nc.u32 	%r3393, [%rd4+131168];
	mul.wide.s32 	%rd97, %r3393, 1886303204;
	add.s64 	%rd98, %rd97, 1073741824;
	shr.u64 	%rd99, %rd98, 31;
	cvt.u32.u64 	%r3394, %rd99;
	add.s32 	%r3395, %r3392, %r3394;
	max.s32 	%r3396, %r3395, 0;
	st.global.u32 	[%rd5+131168], %r3396;
	ld.shared.u32 	%r3397, [%r3350+896];
	add.s32 	%r3398, %r3391, %r3397;
	ld.global.nc.u32 	%r3399, [%rd4+163936];
	mul.wide.s32 	%rd100, %r3399, 1886303204;
	add.s64 	%rd101, %rd100, 1073741824;
	shr.u64 	%rd102, %rd101, 31;
	cvt.u32.u64 	%r3400, %rd102;
	add.s32 	%r3401, %r3398, %r3400;
	max.s32 	%r3402, %r3401, 0;
	st.global.u32 	[%rd5+163936], %r3402;
$L__BB16_144:
	@%p1 bra 	$L__BB16_146;
	ld.param.u64 	%rd132, [fused_nn_conv2d_add_cast_cast_cast_multiply_add_right_shift_cast_add_clip_cast_n_16373524651668054328__kernel1_param_0];
	cvta.to.global.u64 	%rd103, %rd132;
	mov.u32 	%r3403, %ctaid.z;
	shl.b32 	%r3404, %r3403, 11;
	mov.u32 	%r3405, %tid.x;
	or.b32  	%r3406, %r3404, %r3405;
	mul.wide.u32 	%rd104, %r3406, 4;
	add.s64 	%rd105, %rd103, %rd104;
	ld.global.nc.u32 	%r3407, [%rd105+6144];
	shl.b32 	%r3408, %r3405, 2;
	mov.u32 	%r3409, _ZZ110fused_nn_conv2d_add_cast_cast_cast_multiply_add_right_shift_cast_add_clip_cast_n_16373524651668054328__kernel1E14compute_shared;
	add.s32 	%r3410, %r3409, %r3408;
	st.shared.u32 	[%r3410], %r3407;
	ld.global.nc.u32 	%r3411, [%rd105+6272];
	st.shared.u32 	[%r3410+128], %r3411;
	ld.global.nc.u32 	%r3412, [%rd105+6400];
	st.shared.u32 	[%r3410+256], %r3412;
	ld.global.nc.u32 	%r3413, [%rd105+6528];
	st.shared.u32 	[%r3410+384], %r3413;
	ld.global.nc.u32 	%r3414, [%rd105+6656];
	st.shared.u32 	[%r3410+512], %r3414;
	ld.global.nc.u32 	%r3415, [%rd105+6784];
	st.shared.u32 	[%r3410+640], %r3415;
	ld.global.nc.u32 	%r3416, [%rd105+6912];
	st.shared.u32 	[%r3410+768], %r3416;
	ld.global.nc.u32 	%r3417, [%rd105+7040];
	st.shared.u32 	[%r3410+896], %r3417;
	ld.global.nc.u32 	%r3418, [%rd105+7168];
	st.shared.u32 	[%r3410+1024], %r3418;
	ld.global.nc.u32 	%r3419, [%rd105+7296];
	st.shared.u32 	[%r3410+1152], %r3419;
	ld.global.nc.u32 	%r3420, [%rd105+7424];
	st.shared.u32 	[%r3410+1280], %r3420;
	ld.global.nc.u32 	%r3421, [%rd105+7552];
	st.shared.u32 	[%r3410+1408], %r3421;
	ld.global.nc.u32 	%r3422, [%rd105+7680];
	st.shared.u32 	[%r3410+1536], %r3422;
	ld.global.nc.u32 	%r3423, [%rd105+7808];
	st.shared.u32 	[%r3410+1664], %r3423;
	ld.global.nc.u32 	%r3424, [%rd105+7936];
	st.shared.u32 	[%r3410+1792], %r3424;
	ld.global.nc.u32 	%r3425, [%rd105+8064];
	st.shared.u32 	[%r3410+1920], %r3425;
$L__BB16_146:
	mov.u32 	%r3426, %ctaid.z;
	setp.gt.u32 	%p76, %r3426, 11;
	bar.sync 	0;
	@%p76 bra 	$L__BB16_148;
	mov.u32 	%r3427, _ZZ110fused_nn_conv2d_add_cast_cast_cast_multiply_add_right_shift_cast_add_clip_cast_n_16373524651668054328__kernel1E14compute_shared;
	mov.b32 	%r3428, 32;
	wmma.load.a.sync.aligned.row.m8n8k32.shared.u4 	{%r3995}, [%r3427], %r3428;
	add.s32 	%r3429, %r3427, 128;
	wmma.load.a.sync.aligned.row.m8n8k32.shared.u4 	{%r3994}, [%r3429], %r3428;
	add.s32 	%r3430, %r3427, 256;
	wmma.load.a.sync.aligned.row.m8n8k32.shared.u4 	{%r3993}, [%r3430], %r3428;
	add.s32 	%r3431, %r3427, 384;
	wmma.load.a.sync.aligned.row.m8n8k32.shared.u4 	{%r3992}, [%r3431], %r3428;
$L__BB16_148:
	bar.sync 	0;
	mov.u32 	%r3434, %tid.z;
	shl.b32 	%r3435, %r3434, 5;
	mov.u32 	%r3436, %tid.x;
	add.s32 	%r3437, %r3435, %r3436;
	shl.b32 	%r3438, %r3437, 2;
	mov.u32 	%r3439, _ZZ110fused_nn_conv2d_add_cast_cast_cast_multiply_add_right_shift_cast_add_clip_cast_n_16373524651668054328__kernel1E18placeholder_shared;
	add.s32 	%r3440, %r3439, %r3438;
	st.shared.u32 	[%r3440], %r14;
	st.shared.u32 	[%r3440+512], %r16;
	st.shared.u32 	[%r3440+1024], %r17;
	st.shared.u32 	[%r3440+1536], %r18;
	st.shared.u32 	[%r3440+2048], %r19;
	st.shared.u32 	[%r3440+2560], %r20;
	st.shared.u32 	[%r3440+3072], %r21;
	st.shared.u32 	[%r3440+3584], %r22;
	st.shared.u32 	[%r3440+4096], %r23;
	st.shared.u32 	[%r3440+4608], %r24;
	st.shared.u32 	[%r3440+5120], %r25;
	st.shared.u32 	[%r3440+5632], %r26;
	st.shared.u32 	[%r3440+6144], %r27;
	st.shared.u32 	[%r3440+6656], %r28;
	st.shared.u32 	[%r3440+7168], %r29;
	st.shared.u32 	[%r3440+7680], %r30;
	bar.sync 	0;
	shl.b32 	%r3441, %r3434, 11;
	add.s32 	%r3442, %r3439, %r3441;
	mov.b32 	%r3443, 32;
	wmma.load.b.sync.aligned.col.m8n8k32.shared.s4 	{%r1139}, [%r3442], %r3443;
	add.s32 	%r3444, %r3442, 128;
	wmma.load.b.sync.aligned.col.m8n8k32.shared.s4 	{%r1140}, [%r3444], %r3443;
	add.s32 	%r3445, %r3442, 256;
	wmma.load.b.sync.aligned.col.m8n8k32.shared.s4 	{%r1141}, [%r3445], %r3443;
	add.s32 	%r3446, %r3442, 384;
	wmma.load.b.sync.aligned.col.m8n8k32.shared.s4 	{%r1142}, [%r3446], %r3443;
	add.s32 	%r3447, %r3442, 512;
	wmma.load.b.sync.aligned.col.m8n8k32.shared.s4 	{%r1143}, [%r3447], %r3443;
	add.s32 	%r3448, %r3442, 640;
	wmma.load.b.sync.aligned.col.m8n8k32.shared.s4 	{%r1144}, [%r3448], %r3443;
	add.s32 	%r3449, %r3442, 768;
	wmma.load.b.sync.aligned.col.m8n8k32.shared.s4 	{%r1145}, [%r3449], %r3443;
	add.s32 	%r3450, %r3442, 896;
	wmma.load.b.sync.aligned.col.m8n8k32.shared.s4 	{%r1146}, [%r3450], %r3443;
	add.s32 	%r3451, %r3442, 1024;
	wmma.load.b.sync.aligned.col.m8n8k32.shared.s4 	{%r1147}, [%r3451], %r3443;
	add.s32 	%r3452, %r3442, 1152;
	wmma.load.b.sync.aligned.col.m8n8k32.shared.s4 	{%r1148}, [%r3452], %r3443;
	add.s32 	%r3453, %r3442, 1280;
	wmma.load.b.sync.aligned.col.m8n8k32.shared.s4 	{%r1149}, [%r3453], %r3443;
	add.s32 	%r3454, %r3442, 1408;
	wmma.load.b.sync.aligned.col.m8n8k32.shared.s4 	{%r1150}, [%r3454], %r3443;
	add.s32 	%r3455, %r3442, 1536;
	wmma.load.b.sync.aligned.col.m8n8k32.shared.s4 	{%r1151}, [%r3455], %r3443;
	add.s32 	%r3456, %r3442, 1664;
	wmma.load.b.sync.aligned.col.m8n8k32.shared.s4 	{%r1152}, [%r3456], %r3443;
	add.s32 	%r3457, %r3442, 1792;
	wmma.load.b.sync.aligned.col.m8n8k32.shared.s4 	{%r1153}, [%r3457], %r3443;
	add.s32 	%r3458, %r3442, 1920;
	wmma.load.b.sync.aligned.col.m8n8k32.shared.s4 	{%r1154}, [%r3458], %r3443;
	mov.b32 	%r4400, 0;
	mov.u32 	%r4401, %r4400;
	mov.u32 	%r4402, %r4400;
	mov.u32 	%r4403, %r4400;
	mov.u32 	%r4404, %r4400;
	mov.u32 	%r4405, %r4400;
	mov.u32 	%r4406, %r4400;
	mov.u32 	%r4407, %r4400;
	@%p76 bra 	$L__BB16_150;
	mov.b32 	%r3482, 0;
	// begin inline asm
	mma.sync.aligned.m8n8k32.row.col.s32.u4.s4.s32 {%r4407,%r4406}, {%r3995}, {%r1139}, {%r3482,%r3482};

	// end inline asm
	// begin inline asm
	mma.sync.aligned.m8n8k32.row.col.s32.u4.s4.s32 {%r4405,%r4404}, {%r3995}, {%r1143}, {%r3482,%r3482};

	// end inline asm
	// begin inline asm
	mma.sync.aligned.m8n8k32.row.col.s32.u4.s4.s32 {%r4403,%r4402}, {%r3995}, {%r1147}, {%r3482,%r3482};

	// end inline asm
	// begin inline asm
	mma.sync.aligned.m8n8k32.row.col.s32.u4.s4.s32 {%r4401,%r4400}, {%r3995}, {%r1151}, {%r3482,%r3482};

	// end inline asm
$L__BB16_150:
	@%p76 bra 	$L__BB16_152;
	// begin inline asm
	mma.sync.aligned.m8n8k32.row.col.s32.u4.s4.s32 {%r4407,%r4406}, {%r3994}, {%r1140}, {%r4407,%r4406};

	// end inline asm
	// begin inline asm
	mma.sync.aligned.m8n8k32.row.col.s32.u4.s4.s32 {%r4405,%r4404}, {%r3994}, {%r1144}, {%r4405,%r4404};

	// end inline asm
	// begin inline asm
	mma.sync.aligned.m8n8k32.row.col.s32.u4.s4.s32 {%r4403,%r4402}, {%r3994}, {%r1148}, {%r4403,%r4402};

	// end inline asm
	// begin inline asm
	mma.sync.aligned.m8n8k32.row.col.s32.u4.s4.s32 {%r4401,%r4400}, {%r3994}, {%r1152}, {%r4401,%r4400};

	// end inline asm
$L__BB16_152:
	@%p76 bra 	$L__BB16_154;
	// begin inline asm
	mma.sync.aligned.m8n8k32.row.col.s32.u4.s4.s32 {%r4407,%r4406}, {%r3993}, {%r1141}, {%r4407,%r4406};

	// end inline asm
	// begin inline asm
	mma.sync.aligned.m8n8k32.row.col.s32.u4.s4.s32 {%r4405,%r4404}, {%r3993}, {%r1145}, {%r4405,%r4404};

	// end inline asm
	// begin inline asm
	mma.sync.aligned.m8n8k32.row.col.s32.u4.s4.s32 {%r4403,%r4402}, {%r3993}, {%r1149}, {%r4403,%r4402};

	// end inline asm
	// begin inline asm
	mma.sync.aligned.m8n8k32.row.col.s32.u4.s4.s32 {%r4401,%r4400}, {%r3993}, {%r1153}, {%r4401,%r4400};

	// end inline asm
$L__BB16_154:
	@%p76 bra 	$L__BB16_156;
	// begin inline asm
	mma.sync.aligned.m8n8k32.row.col.s32.u4.s4.s32 {%r4407,%r4406}, {%r3992}, {%r1142}, {%r4407,%r4406};

	// end inline asm
	// begin inline asm
	mma.sync.aligned.m8n8k32.row.col.s32.u4.s4.s32 {%r4405,%r4404}, {%r3992}, {%r1146}, {%r4405,%r4404};

	// end inline asm
	// begin inline asm
	mma.sync.aligned.m8n8k32.row.col.s32.u4.s4.s32 {%r4403,%r4402}, {%r3992}, {%r1150}, {%r4403,%r4402};

	// end inline asm
	// begin inline asm
	mma.sync.aligned.m8n8k32.row.col.s32.u4.s4.s32 {%r4401,%r4400}, {%r3992}, {%r1154}, {%r4401,%r4400};

	// end inline asm
$L__BB16_156:
	@%p76 bra 	$L__BB16_158;
	mov.u32 	%r3557, _ZZ110fused_nn_conv2d_add_cast_cast_cast_multiply_add_right_shift_cast_add_clip_cast_n_16373524651668054328__kernel1E14compute_shared;
	add.s32 	%r3558, %r3557, 512;
	mov.b32 	%r3559, 32;
	wmma.load.a.sync.aligned.row.m8n8k32.shared.u4 	{%r3995}, [%r3558], %r3559;
	add.s32 	%r3560, %r3557, 640;
	wmma.load.a.sync.aligned.row.m8n8k32.shared.u4 	{%r3994}, [%r3560], %r3559;
	add.s32 	%r3561, %r3557, 768;
	wmma.load.a.sync.aligned.row.m8n8k32.shared.u4 	{%r3993}, [%r3561], %r3559;
	add.s32 	%r3562, %r3557, 896;
	wmma.load.a.sync.aligned.row.m8n8k32.shared.u4 	{%r3992}, [%r3562], %r3559;
$L__BB16_158:
	bar.sync 	0;
	mov.u32 	%r3563, %tid.z;
	shl.b32 	%r3564, %r3563, 5;
	mov.u32 	%r3565, %tid.x;
	add.s32 	%r3566, %r3564, %r3565;
	shl.b32 	%r3567, %r3566, 2;
	mov.u32 	%r3568, _ZZ110fused_nn_conv2d_add_cast_cast_cast_multiply_add_right_shift_cast_add_clip_cast_n_16373524651668054328__kernel1E18placeholder_shared;
	add.s32 	%r1228, %r3568, %r3567;
	st.shared.u32 	[%r1228], %r122;
	st.shared.u32 	[%r1228+512], %r123;
	st.shared.u32 	[%r1228+1024], %r124;
	st.shared.u32 	[%r1228+1536], %r125;
	st.shared.u32 	[%r1228+2048], %r126;
	st.shared.u32 	[%r1228+2560], %r127;
	st.shared.u32 	[%r1228+3072], %r128;
	st.shared.u32 	[%r1228+3584], %r129;
	st.shared.u32 	[%r1228+4096], %r130;
	st.shared.u32 	[%r1228+4608], %r131;
	st.shared.u32 	[%r1228+5120], %r132;
	st.shared.u32 	[%r1228+5632], %r133;
	st.shared.u32 	[%r1228+6144], %r134;
	st.shared.u32 	[%r1228+6656], %r135;
	st.shared.u32 	[%r1228+7168], %r136;
	st.shared.u32 	[%r1228+7680], %r137;
	bar.sync 	0;
	shl.b32 	%r3569, %r3563, 11;
	add.s32 	%r1229, %r3568, %r3569;
	mov.b32 	%r3570, 32;
	wmma.load.b.sync.aligned.col.m8n8k32.shared.s4 	{%r1230}, [%r1229], %r3570;
	add.s32 	%r3571, %r1229, 128;
	wmma.load.b.sync.aligned.col.m8n8k32.shared.s4 	{%r1231}, [%r3571], %r3570;
	add.s32 	%r3572, %r1229, 256;
	wmma.load.b.sync.aligned.col.m8n8k32.shared.s4 	{%r1232}, [%r3572], %r3570;
	add.s32 	%r3573, %r1229, 384;
	wmma.load.b.sync.aligned.col.m8n8k32.shared.s4 	{%r1233}, [%r3573], %r3570;
	add.s32 	%r3574, %r1229, 512;
	wmma.load.b.sync.aligned.col.m8n8k32.shared.s4 	{%r1234}, [%r3574], %r3570;
	add.s32 	%r3575, %r1229, 640;
	wmma.load.b.sync.aligned.col.m8n8k32.shared.s4 	{%r1235}, [%r3575], %r3570;
	add.s32 	%r3576, %r1229, 768;
	wmma.load.b.sync.aligned.col.m8n8k32.shared.s4 	{%r1236}, [%r3576], %r3570;
	add.s32 	%r3577, %r1229, 896;
	wmma.load.b.sync.aligned.col.m8n8k32.shared.s4 	{%r1237}, [%r3577], %r3570;
	add.s32 	%r3578, %r1229, 1024;
	wmma.load.b.sync.aligned.col.m8n8k32.shared.s4 	{%r1238}, [%r3578], %r3570;
	add.s32 	%r1239, %r1229, 1152;
	wmma.load.b.sync.aligned.col.m8n8k32.shared.s4 	{%r1240}, [%r1239], %r3570;
	add.s32 	%r1241, %r1229, 1280;
	wmma.load.b.sync.aligned.col.m8n8k32.shared.s4 	{%r1242}, [%r1241], %r3570;
	add.s32 	%r3579, %r1229, 1408;
	wmma.load.b.sync.aligned.col.m8n8k32.shared.s4 	{%r1243}, [%r3579], %r3570;
	add.s32 	%r3580, %r1229, 1536;
	wmma.load.b.sync.aligned.col.m8n8k32.shared.s4 	{%r1244}, [%r3580], %r3570;
	add.s32 	%r3581, %r1229, 1664;
	wmma.load.b.sync.aligned.col.m8n8k32.shared.s4 	{%r1245}, [%r3581], %r3570;
	add.s32 	%r3582, %r1229, 1792;
	wmma.load.b.sync.aligned.col.m8n8k32.shared.s4 	{%r1246}, [%r3582], %r3570;
	add.s32 	%r3583, %r1229, 1920;
	wmma.load.b.sync.aligned.col.m8n8k32.shared.s4 	{%r1247}, [%r3583], %r3570;
	@%p76 bra 	$L__BB16_160;
	// begin inline asm
	mma.sync.aligned.m8n8k32.row.col.s32.u4.s4.s32 {%r4407,%r4406}, {%r3995}, {%r1230}, {%r4407,%r4406};

	// end inline asm
	// begin inline asm
	mma.sync.aligned.m8n8k32.row.col.s32.u4.s4.s32 {%r4405,%r4404}, {%r3995}, {%r1234}, {%r4405,%r4404};

	// end inline asm
	// begin inline asm
	mma.sync.aligned.m8n8k32.row.col.s32.u4.s4.s32 {%r4403,%r4402}, {%r3995}, {%r1238}, {%r4403,%r4402};

	// end inline asm
	// begin inline asm
	mma.sync.aligned.m8n8k32.row.col.s32.u4.s4.s32 {%r4401,%r4400}, {%r3995}, {%r1244}, {%r4401,%r4400};

	// end inline asm
$L__BB16_160:
	@%p76 bra 	$L__BB16_162;
	// begin inline asm
	mma.sync.aligned.m8n8k32.row.col.s32.u4.s4.s32 {%r4407,%r4406}, {%r3994}, {%r1231}, {%r4407,%r4406};

	// end inline asm
	// begin inline asm
	mma.sync.aligned.m8n8k32.row.col.s32.u4.s4.s32 {%r4405,%r4404}, {%r3994}, {%r1235}, {%r4405,%r4404};

	// end inline asm
	// begin inline asm
	mma.sync.aligned.m8n8k32.row.col.s32.u4.s4.s32 {%r4403,%r4402}, {%r3994}, {%r1240}, {%r4403,%r4402};

	// end inline asm
	// begin inline asm
	mma.sync.aligned.m8n8k32.row.col.s32.u4.s4.s32 {%r4401,%r4400}, {%r3994}, {%r1245}, {%r4401,%r4400};

	// end inline asm
$L__BB16_162:
	setp.gt.u32 	%p84, %r3426, 11;
	@%p84 bra 	$L__BB16_164;
	// begin inline asm
	mma.sync.aligned.m8n8k32.row.col.s32.u4.s4.s32 {%r4407,%r4406}, {%r3993}, {%r1232}, {%r4407,%r4406};

	// end inline asm
	// begin inline asm
	mma.sync.aligned.m8n8k32.row.col.s32.u4.s4.s32 {%r4405,%r4404}, {%r3993}, {%r1236}, {%r4405,%r4404};

	// end inline asm
	// begin inline asm
	mma.sync.aligned.m8n8k32.row.col.s32.u4.s4.s32 {%r4403,%r4402}, {%r3993}, {%r1242}, {%r4403,%r4402};

	// end inline asm
	// begin inline asm
	mma.sync.aligned.m8n8k32.row.col.s32.u4.s4.s32 {%r4401,%r4400}, {%r3993}, {%r1246}, {%r4401,%r4400};

	// end inline asm
$L__BB16_164:
	setp.gt.u32 	%p85, %r3426, 11;
	@%p85 bra 	$L__BB16_166;
	// begin inline asm
	mma.sync.aligned.m8n8k32.row.col.s32.u4.s4.s32 {%r4407,%r4406}, {%r3992}, {%r1233}, {%r4407,%r4406};

	// end inline asm
	// begin inline asm
	mma.sync.aligned.m8n8k32.row.col.s32.u4.s4.s32 {%r4405,%r4404}, {%r3992}, {%r1237}, {%r4405,%r4404};

	// end inline asm
	// begin inline asm
	mma.sync.aligned.m8n8k32.row.col.s32.u4.s4.s32 {%r4403,%r4402}, {%r3992}, {%r1243}, {%r4403,%r4402};

	// end inline asm
	// begin inline asm
	mma.sync.aligned.m8n8k32.row.col.s32.u4.s4.s32 {%r4401,%r4400}, {%r3992}, {%r1247}, {%r4401,%r4400};

	// end inline asm
$L__BB16_166:
	setp.gt.u32 	%p86, %r3426, 11;
	@%p86 bra 	$L__BB16_168;
	mov.u32 	%r3680, _ZZ110fused_nn_conv2d_add_cast_cast_cast_multiply_add_right_shift_cast_add_clip_cast_n_16373524651668054328__kernel1E14compute_shared;
	add.s32 	%r3681, %r3680, 1024;
	mov.b32 	%r3682, 32;
	wmma.load.a.sync.aligned.row.m8n8k32.shared.u4 	{%r3995}, [%r3681], %r3682;
	add.s32 	%r3683, %r3680, 1152;
	wmma.load.a.sync.aligned.row.m8n8k32.shared.u4 	{%r3994}, [%r3683], %r3682;
	add.s32 	%r3684, %r3680, 1280;
	wmma.load.a.sync.aligned.row.m8n8k32.shared.u4 	{%r3993}, [%r3684], %r3682;
	add.s32 	%r3685, %r3680, 1408;
	wmma.load.a.sync.aligned.row.m8n8k32.shared.u4 	{%r3992}, [%r3685], %r3682;
$L__BB16_168:
	setp.gt.u32 	%p87, %r3426, 11;
	bar.sync 	0;
	st.shared.u32 	[%r1228], %r226;
	st.shared.u32 	[%r1228+512], %r227;
	st.shared.u32 	[%r1228+1024], %r228;
	st.shared.u32 	[%r1228+1536], %r229;
	st.shared.u32 	[%r1228+2048], %r230;
	st.shared.u32 	[%r1228+2560], %r231;
	st.shared.u32 	[%r1228+3072], %r232;
	st.shared.u32 	[%r1228+3584], %r233;
	st.shared.u32 	[%r1228+4096], %r234;
	st.shared.u32 	[%r1228+4608], %r235;
	st.shared.u32 	[%r1228+5120], %r236;
	st.shared.u32 	[%r1228+5632], %r237;
	st.shared.u32 	[%r1228+6144], %r238;
	st.shared.u32 	[%r1228+6656], %r239;
	st.shared.u32 	[%r1228+7168], %r240;
	st.shared.u32 	[%r1228+7680], %r241;
	bar.sync 	0;
	mov.b32 	%r3686, 32;
	wmma.load.b.sync.aligned.col.m8n8k32.shared.s4 	{%r1320}, [%r1229], %r3686;
	wmma.load.b.sync.aligned.col.m8n8k32.shared.s4 	{%r1322}, [%r3571], %r3686;
	wmma.load.b.sync.aligned.col.m8n8k32.shared.s4 	{%r1324}, [%r3572], %r3686;
	wmma.load.b.sync.aligned.col.m8n8k32.shared.s4 	{%r1326}, [%r3573], %r3686;
	wmma.load.b.sync.aligned.col.m8n8k32.shared.s4 	{%r1328}, [%r3574], %r3686;
	wmma.load.b.sync.aligned.col.m8n8k32.shared.s4 	{%r1330}, [%r3575], %r3686;
	wmma.load.b.sync.aligned.col.m8n8k32.shared.s4 	{%r1332}, [%r3576], %r3686;
	wmma.load.b.sync.aligned.col.m8n8k32.shared.s4 	{%r1334}, [%r3577], %r3686;
	wmma.load.b.sync.aligned.col.m8n8k32.shared.s4 	{%r1336}, [%r3578], %r3686;
	wmma.load.b.sync.aligned.col.m8n8k32.shared.s4 	{%r1337}, [%r1239], %r3686;
	wmma.load.b.sync.aligned.col.m8n8k32.shared.s4 	{%r1338}, [%r1241], %r3686;
	wmma.load.b.sync.aligned.col.m8n8k32.shared.s4 	{%r1340}, [%r3579], %r3686;
	add.s32 	%r1341, %r1229, 1536;
	wmma.load.b.sync.aligned.col.m8n8k32.shared.s4 	{%r1342}, [%r1341], %r3686;
	add.s32 	%r1343, %r1229, 1664;
	wmma.load.b.sync.aligned.col.m8n8k32.shared.s4 	{%r1344}, [%r1343], %r3686;
	add.s32 	%r1345, %r1229, 1792;
	wmma.load.b.sync.aligned.col.m8n8k32.shared.s4 	{%r1346}, [%r1345], %r3686;
	add.s32 	%r1347, %r1229, 1920;
	wmma.load.b.sync.aligned.col.m8n8k32.shared.s4 	{%r1348}, [%r1347], %r3686;
	@%p87 bra 	$L__BB16_170;
	// begin inline asm
	mma.sync.aligned.m8n8k32.row.col.s32.u4.s4.s32 {%r4407,%r4406}, {%r3995}, {%r1320}, {%r4407,%r4406};

	// end inline asm
	// begin inline asm
	mma.sync.aligned.m8n8k32.row.col.s32.u4.s4.s32 {%r4405,%r4404}, {%r3995}, {%r1328}, {%r4405,%r4404};

	// end inline asm
	// begin inline asm
	mma.sync.aligned.m8n8k32.row.col.s32.u4.s4.s32 {%r4403,%r4402}, {%r3995}, {%r1336}, {%r4403,%r4402};

	// end inline asm
	// begin inline asm
	mma.sync.aligned.m8n8k32.row.col.s32.u4.s4.s32 {%r4401,%r4400}, {%r3995}, {%r1342}, {%r4401,%r4400};

	// end inline asm
$L__BB16_170:
	@%p87 bra 	$L__BB16_172;
	// begin inline asm
	mma.sync.aligned.m8n8k32.row.col.s32.u4.s4.s32 {%r4407,%r4406}, {%r3994}, {%r1322}, {%r4407,%r4406};

	// end inline asm
	// begin inline asm
	mma.sync.aligned.m8n8k32.row.col.s32.u4.s4.s32 {%r4405,%r4404}, {%r3994}, {%r1330}, {%r4405,%r4404};

	// end inline asm
	// begin inline asm
	mma.sync.aligned.m8n8k32.row.col.s32.u4.s4.s32 {%r4403,%r4402}, {%r3994}, {%r1337}, {%r4403,%r4402};

	// end inline asm
	// begin inline asm
	mma.sync.aligned.m8n8k32.row.col.s32.u4.s4.s32 {%r4401,%r4400}, {%r3994}, {%r1344}, {%r4401,%r4400};

	// end inline asm
$L__BB16_172:
	setp.gt.u32 	%p89, %r3426, 11;
	@%p89 bra 	$L__BB16_174;
	// begin inline asm
	mma.sync.aligned.m8n8k32.row.col.s32.u4.s4.s32 {%r4407,%r4406}, {%r3993}, {%r1324}, {%r4407,%r4406};

	// end inline asm
	// begin inline asm
	mma.sync.aligned.m8n8k32.row.col.s32.u4.s4.s32 {%r4405,%r4404}, {%r3993}, {%r1332}, {%r4405,%r4404};

	// end inline asm
	// begin inline asm
	mma.sync.aligned.m8n8k32.row.col.s32.u4.s4.s32 {%r4403,%r4402}, {%r3993}, {%r1338}, {%r4403,%r4402};

	// end inline asm
	// begin inline asm
	mma.sync.aligned.m8n8k32.row.col.s32.u4.s4.s32 {%r4401,%r4400}, {%r3993}, {%r1346}, {%r4401,%r4400};

	// end inline asm
$L__BB16_174:
	setp.gt.u32 	%p90, %r3426, 11;
	@%p90 bra 	$L__BB16_176;
	// begin inline asm
	mma.sync.aligned.m8n8k32.row.col.s32.u4.s4.s32 {%r4407,%r4406}, {%r3992}, {%r1326}, {%r4407,%r4406};

	// end inline asm
	// begin inline asm
	mma.sync.aligned.m8n8k32.row.col.s32.u4.s4.s32 {%r4405,%r4404}, {%r3992}, {%r1334}, {%r4405,%r4404};

	// end inline asm
	// begin inline asm
	mma.sync.aligned.m8n8k32.row.col.s32.u4.s4.s32 {%r4403,%r4402}, {%r3992}, {%r1340}, {%r4403,%r4402};

	// end inline asm
	// begin inline asm
	mma.sync.aligned.m8n8k32.row.col.s32.u4.s4.s32 {%r4401,%r4400}, {%r3992}, {%r1348}, {%r4401,%r4400};

	// end inline asm
$L__BB16_176:
	setp.gt.u32 	%p91, %r3426, 11;
	@%p91 bra 	$L__BB16_178;
	mov.u32 	%r3783, _ZZ110fused_nn_conv2d_add_cast_cast_cast_multiply_add_right_shift_cast_add_clip_cast_n_16373524651668054328__kernel1E14compute_shared;
	add.s32 	%r3784, %r3783, 1536;
	mov.b32 	%r3785, 32;
	wmma.load.a.sync.aligned.row.m8n8k32.shared.u4 	{%r3995}, [%r3784], %r3785;
	add.s32 	%r3786, %r3783, 1664;
	wmma.load.a.sync.aligned.row.m8n8k32.shared.u4 	{%r3994}, [%r3786], %r3785;
	add.s32 	%r3787, %r3783, 1792;
	wmma.load.a.sync.aligned.row.m8n8k32.shared.u4 	{%r3993}, [%r3787], %r3785;
	add.s32 	%r3788, %r3783, 1920;
	wmma.load.a.sync.aligned.row.m8n8k32.shared.u4 	{%r3992}, [%r3788], %r3785;
$L__BB16_178:
	setp.gt.u32 	%p92, %r3426, 11;
	bar.sync 	0;
	st.shared.u32 	[%r1228], %r331;
	st.shared.u32 	[%r1228+512], %r332;
	st.shared.u32 	[%r1228+1024], %r333;
	st.shared.u32 	[%r1228+1536], %r334;
	st.shared.u32 	[%r1228+2048], %r335;
	st.shared.u32 	[%r1228+2560], %r336;
	st.shared.u32 	[%r1228+3072], %r337;
	st.shared.u32 	[%r1228+3584], %r338;
	st.shared.u32 	[%r1228+4096], %r339;
	st.shared.u32 	[%r1228+4608], %r340;
	st.shared.u32 	[%r1228+5120], %r341;
	st.shared.u32 	[%r1228+5632], %r342;
	st.shared.u32 	[%r1228+6144], %r343;
	st.shared.u32 	[%r1228+6656], %r344;
	st.shared.u32 	[%r1228+7168], %r345;
	st.shared.u32 	[%r1228+7680], %r346;
	bar.sync 	0;
	mov.b32 	%r3789, 32;
	wmma.load.b.sync.aligned.col.m8n8k32.shared.s4 	{%r1421}, [%r1229], %r3789;
	wmma.load.b.sync.aligned.col.m8n8k32.shared.s4 	{%r1422}, [%r3571], %r3789;
	wmma.load.b.sync.aligned.col.m8n8k32.shared.s4 	{%r1423}, [%r3572], %r3789;
	wmma.load.b.sync.aligned.col.m8n8k32.shared.s4 	{%r1424}, [%r3573], %r3789;
	wmma.load.b.sync.aligned.col.m8n8k32.shared.s4 	{%r1425}, [%r3574], %r3789;
	wmma.load.b.sync.aligned.col.m8n8k32.shared.s4 	{%r1426}, [%r3575], %r3789;
	wmma.load.b.sync.aligned.col.m8n8k32.shared.s4 	{%r1427}, [%r3576], %r3789;
	wmma.load.b.sync.aligned.col.m8n8k32.shared.s4 	{%r1428}, [%r3577], %r3789;
	wmma.load.b.sync.aligned.col.m8n8k32.shared.s4 	{%r1429}, [%r3578], %r3789;
	wmma.load.b.sync.aligned.col.m8n8k32.shared.s4 	{%r1430}, [%r1239], %r3789;
	wmma.load.b.sync.aligned.col.m8n8k32.shared.s4 	{%r1431}, [%r1241], %r3789;
	wmma.load.b.sync.aligned.col.m8n8k32.shared.s4 	{%r1432}, [%r3579], %r3789;
	wmma.load.b.sync.aligned.col.m8n8k32.shared.s4 	{%r1433}, [%r1341], %r3789;
	wmma.load.b.sync.aligned.col.m8n8k32.shared.s4 	{%r1434}, [%r1343], %r3789;
	wmma.load.b.sync.aligned.col.m8n8k32.shared.s4 	{%r1435}, [%r1345], %r3789;
	wmma.load.b.sync.aligned.col.m8n8k32.shared.s4 	{%r1436}, [%r1347], %r3789;
	@%p92 bra 	$L__BB16_180;
	// begin inline asm
	mma.sync.aligned.m8n8k32.row.col.s32.u4.s4.s32 {%r4407,%r4406}, {%r3995}, {%r1421}, {%r4407,%r4406};

	// end inline asm
	// begin inline asm
	mma.sync.aligned.m8n8k32.row.col.s32.u4.s4.s32 {%r4405,%r4404}, {%r3995}, {%r1425}, {%r4405,%r4404};

	// end inline asm
	// begin inline asm
	mma.sync.aligned.m8n8k32.row.col.s32.u4.s4.s32 {%r4403,%r4402}, {%r3995}, {%r1429}, {%r4403,%r4402};

	// end inline asm
	// begin inline asm
	mma.sync.aligned.m8n8k32.row.col.s32.u4.s4.s32 {%r4401,%r4400}, {%r3995}, {%r1433}, {%r4401,%r4400};

	// end inline asm
$L__BB16_180:
	setp.gt.u32 	%p93, %r3426, 11;
	@%p93 bra 	$L__BB16_182;
	// begin inline asm
	mma.sync.aligned.m8n8k32.row.col.s32.u4.s4.s32 {%r4407,%r4406}, {%r3994}, {%r1422}, {%r4407,%r4406};

	// end inline asm
	// begin inline asm
	mma.sync.aligned.m8n8k32.row.col.s32.u4.s4.s32 {%r4405,%r4404}, {%r3994}, {%r1426}, {%r4405,%r4404};

	// end inline asm
	// begin inline asm
	mma.sync.aligned.m8n8k32.row.col.s32.u4.s4.s32 {%r4403,%r4402}, {%r3994}, {%r1430}, {%r4403,%r4402};

	// end inline asm
	// begin inline asm
	mma.sync.aligned.m8n8k32.row.col.s32.u4.s4.s32 {%r4401,%r4400}, {%r3994}, {%r1434}, {%r4401,%r4400};

	// end inline asm
$L__BB16_182:
	setp.gt.u32 	%p94, %r3426, 11;
	@%p94 bra 	$L__BB16_184;
	// begin inline asm
	mma.sync.aligned.m8n8k32.row.col.s32.u4.s4.s32 {%r4407,%r4406}, {%r3993}, {%r1423}, {%r4407,%r4406};

	// end inline asm
	// begin inline asm
	mma.sync.aligned.m8n8k32.row.col.s32.u4.s4.s32 {%r4405,%r4404}, {%r3993}, {%r1427}, {%r4405,%r4404};

	// end inline asm
	// begin inline asm
	mma.sync.aligned.m8n8k32.row.col.s32.u4.s4.s32 {%r4403,%r4402}, {%r3993}, {%r1431}, {%r4403,%r4402};

	// end inline asm
	// begin inline asm
	mma.sync.aligned.m8n8k32.row.col.s32.u4.s4.s32 {%r4401,%r4400}, {%r3993}, {%r1435}, {%r4401,%r4400};

	// end inline asm
$L__BB16_184:
	setp.gt.u32 	%p95, %r3426, 11;
	@%p95 bra 	$L__BB16_186;
	// begin inline asm
	mma.sync.aligned.m8n8k32.row.col.s32.u4.s4.s32 {%r4407,%r4406}, {%r3992}, {%r1424}, {%r4407,%r4406};

	// end inline asm
	// begin inline asm
	mma.sync.aligned.m8n8k32.row.col.s32.u4.s4.s32 {%r4405,%r4404}, {%r3992}, {%r1428}, {%r4405,%r4404};

	// end inline asm
	// begin inline asm
	mma.sync.aligned.m8n8k32.row.col.s32.u4.s4.s32 {%r4403,%r4402}, {%r3992}, {%r1432}, {%r4403,%r4402};

	// end inline asm
	// begin inline asm
	mma.sync.aligned.m8n8k32.row.col.s32.u4.s4.s32 {%r4401,%r4400}, {%r3992}, {%r1436}, {%r4401,%r4400};

	// end inline asm
$L__BB16_186:
	setp.gt.u32 	%p96, %r3426, 11;
	bar.sync 	0;
	@%p96 bra 	$L__BB16_188;
	mov.u32 	%r3886, %tid.z;
	shl.b32 	%r3887, %r3886, 11;
	mov.u32 	%r3888, _ZZ110fused_nn_conv2d_add_cast_cast_cast_multiply_add_right_shift_cast_add_clip_cast_n_16373524651668054328__kernel1E18placeholder_shared;
	add.s32 	%r3889, %r3888, %r3887;
	shl.b32 	%r3890, %r3886, 10;
	sub.s32 	%r3891, %r3889, %r3890;
	mov.b32 	%r3892, 8;
	wmma.store.d.sync.aligned.row.m8n8k32.shared.s32 	[%r3891], {%r4407, %r4406}, %r3892;
	add.s32 	%r3893, %r3891, 256;
	wmma.store.d.sync.aligned.row.m8n8k32.shared.s32 	[%r3893], {%r4405, %r4404}, %r3892;
	add.s32 	%r3894, %r3891, 512;
	wmma.store.d.sync.aligned.row.m8n8k32.shared.s32 	[%r3894], {%r4403, %r4402}, %r3892;
	add.s32 	%r3895, %r3891, 768;
	wmma.store.d.sync.aligned.row.m8n8k32.shared.s32 	[%r3895], {%r4401, %r4400}, %r3892;
$L__BB16_188:
	setp.gt.u32 	%p97, %r3426, 11;
	bar.sync 	0;
	@%p97 bra 	$L__BB16_190;
	mov.u32 	%r3896, %tid.z;
	shl.b32 	%r3897, %r3896, 5;
	mov.u32 	%r3898, %tid.x;
	add.s32 	%r3899, %r3897, %r3898;
	shl.b32 	%r3900, %r3899, 2;
	mov.u32 	%r3901, _ZZ110fused_nn_conv2d_add_cast_cast_cast_multiply_add_right_shift_cast_add_clip_cast_n_16373524651668054328__kernel1E18placeholder_shared;
	add.s32 	%r3902, %r3901, %r3900;
	mad.lo.s32 	%r3903, %r3896, 896, %r3902;
	ld.shared.u32 	%r3904, [%r3903];
	ld.global.nc.u32 	%r3905, [%rd3];
	add.s32 	%r3906, %r3905, %r3904;
	ld.global.nc.u32 	%r3907, [%rd4+196608];
	mul.wide.s32 	%rd106, %r3907, 1886303204;
	add.s64 	%rd107, %rd106, 1073741824;
	shr.u64 	%rd108, %rd107, 31;
	cvt.u32.u64 	%r3908, %rd108;
	add.s32 	%r3909, %r3906, %r3908;
	max.s32 	%r3910, %r3909, 0;
	st.global.u32 	[%rd5+196608], %r3910;
	ld.shared.u32 	%r3911, [%r3903+128];
	add.s32 	%r3912, %r3905, %r3911;
	ld.global.nc.u32 	%r3913, [%rd4+229376];
	mul.wide.s32 	%rd109, %r3913, 1886303204;
	add.s64 	%rd110, %rd109, 1073741824;
	shr.u64 	%rd111, %rd110, 31;
	cvt.u32.u64 	%r3914, %rd111;
	add.s32 	%r3915, %r3912, %r3914;
	max.s32 	%r3916, %r3915, 0;
	st.global.u32 	[%rd5+229376], %r3916;
	ld.shared.u32 	%r3917, [%r3903+256];
	ld.global.nc.u32 	%r3918, [%rd3+32];
	add.s32 	%r3919, %r3918, %r3917;
	ld.global.nc.u32 	%r3920, [%rd4+196640];
	mul.wide.s32 	%rd112, %r3920, 1886303204;
	add.s64 	%rd113, %rd112, 1073741824;
	shr.u64 	%rd114, %rd113, 31;
	cvt.u32.u64 	%r3921, %rd114;
	add.s32 	%r3922, %r3919, %r3921;
	max.s32 	%r3923, %r3922, 0;
	st.global.u32 	[%rd5+196640], %r3923;
	ld.shared.u32 	%r3924, [%r3903+384];
	add.s32 	%r3925, %r3918, %r3924;
	ld.global.nc.u32 	%r3926, [%rd4+229408];
	mul.wide.s32 	%rd115, %r3926, 1886303204;
	add.s64 	%rd116, %rd115, 1073741824;
	shr.u64 	%rd117, %rd116, 31;
	cvt.u32.u64 	%r3927, %rd117;
	add.s32 	%r3928, %r3925, %r3927;
	max.s32 	%r3929, %r3928, 0;
	st.global.u32 	[%rd5+229408], %r3929;
	ld.shared.u32 	%r3930, [%r3903+512];
	ld.global.nc.u32 	%r3931, [%rd3+64];
	add.s32 	%r3932, %r3931, %r3930;
	ld.global.nc.u32 	%r3933, [%rd4+196672];
	mul.wide.s32 	%rd118, %r3933, 1886303204;
	add.s64 	%rd119, %rd118, 1073741824;
	shr.u64 	%rd120, %rd119, 31;
	cvt.u32.u64 	%r3934, %rd120;
	add.s32 	%r3935, %r3932, %r3934;
	max.s32 	%r3936, %r3935, 0;
	st.global.u32 	[%rd5+196672], %r3936;
	ld.shared.u32 	%r3937, [%r3903+640];
	add.s32 	%r3938, %r3931, %r3937;
	ld.global.nc.u32 	%r3939, [%rd4+229440];
	mul.wide.s32 	%rd121, %r3939, 1886303204;
	add.s64 	%rd122, %rd121, 1073741824;
	shr.u64 	%rd123, %rd122, 31;
	cvt.u32.u64 	%r3940, %rd123;
	add.s32 	%r3941, %r3938, %r3940;
	max.s32 	%r3942, %r3941, 0;
	st.global.u32 	[%rd5+229440], %r3942;
	ld.shared.u32 	%r3943, [%r3903+768];
	ld.global.nc.u32 	%r3944, [%rd3+96];
	add.s32 	%r3945, %r3944, %r3943;
	ld.global.nc.u32 	%r3946, [%rd4+196704];
	mul.wide.s32 	%rd124, %r3946, 1886303204;
	add.s64 	%rd125, %rd124, 1073741824;
	shr.u64 	%rd126, %rd125, 31;
	cvt.u32.u64 	%r3947, %rd126;
	add.s32 	%r3948, %r3945, %r3947;
	max.s32 	%r3949, %r3948, 0;
	st.global.u32 	[%rd5+196704], %r3949;
	ld.shared.u32 	%r3950, [%r3903+896];
	add.s32 	%r3951, %r3944, %r3950;
	ld.global.nc.u32 	%r3952, [%rd4+229472];
	mul.wide.s32 	%rd127, %r3952, 1886303204;
	add.s64 	%rd128, %rd127, 1073741824;
	shr.u64 	%rd129, %rd128, 31;
	cvt.u32.u64 	%r3953, %rd129;
	add.s32 	%r3954, %r3951, %r3953;
	max.s32 	%r3955, %r3954, 0;
	st.global.u32 	[%rd5+229472], %r3955;
$L__BB16_190:
	ret;

}
	// .globl	fused_nn_conv2d_add_nn_relu_cast_cast_left_shift_multiply_add_right_shift_cast_c_3441552496575213188__6_kernel0
.visible .entry fused_nn_conv2d_add_nn_relu_cast_cast_left_shift_multiply_add_right_shift_cast_c_3441552496575213188__6_kernel0(
	.param .u64 .ptr .align 1 fused_nn_conv2d_add_nn_relu_cast_cast_left_shift_multiply_add_right_shift_cast_c_3441552496575213188__6_kernel0_param_0,
	.param .u64 .ptr .align 1 fused_nn_conv2d_add_nn_relu_cast_cast_left_shift_multiply_add_right_shift_cast_c_3441552496575213188__6_kernel0_param_1
)
{
	.reg .pred 	%p<3>;
	.reg .b32 	%r<30>;
	.reg .b64 	%rd<9>;

	ld.param.u64 	%rd1, [fused_nn_conv2d_add_nn_relu_cast_cast_left_shift_multiply_add_right_shift_cast_c_3441552496575213188__6_kernel0_param_0];
	ld.param.u64 	%rd2, [fused_nn_conv2d_add_nn_relu_cast_cast_left_shift_multiply_add_right_shift_cast_c_3441552496575213188__6_kernel0_param_1];
	mov.u32 	%r1, %ctaid.x;
	shl.b32 	%r4, %r1, 13;
	mov.u32 	%r2, %tid.x;
	shl.b32 	%r5, %r2, 3;
	or.b32  	%r3, %r4, %r5;
	setp.gt.u32 	%p1, %r3, 921599;
	@%p1 bra 	$L__BB17_3;
	shl.b32 	%r6, %r1, 10;
	or.b32  	%r7, %r6, %r2;
	setp.gt.u32 	%p2, %r7, 115199;
	@%p2 bra 	$L__BB17_3;
	mul.hi.u32 	%r8, %r3, -2004318071;
	shr.u32 	%r9, %r8, 14;
	shl.b32 	%r10, %r1, 3;
	shr.u32 	%r11, %r2, 7;
	or.b32  	%r12, %r10, %r11;
	mul.hi.u32 	%r13, %r12, -2004318071;
	shr.u32 	%r14, %r13, 4;
	mul.lo.s32 	%r15, %r14, 30;
	sub.s32 	%r16, %r12, %r15;
	shl.b32 	%r17, %r16, 7;
	mad.lo.s32 	%r18, %r9, 3840, %r17;
	shl.b32 	%r19, %r2, 2;
	and.b32  	%r20, %r19, 112;
	shr.u32 	%r21, %r2, 3;
	and.b32  	%r22, %r21, 12;
	and.b32  	%r23, %r2, 3;
	or.b32  	%r24, %r20, %r23;
	or.b32  	%r25, %r24, %r22;
	or.b32  	%r26, %r25, %r18;
	cvta.to.global.u64 	%rd3, %rd2;
	mul.wide.u32 	%rd4, %r26, 4;
	add.s64 	%rd5, %rd3, %rd4;
	ld.global.nc.u32 	%r27, [%rd5];
	and.b32  	%r28, %r2, 127;
	or.b32  	%r29, %r18, %r28;
	cvta.to.global.u64 	%rd6, %rd1;
	mul.wide.u32 	%rd7, %r29, 4;
	add.s64 	%rd8, %rd6, %rd7;
	st.global.u32 	[%rd8], %r27;
$L__BB17_3:
	ret;

}
	// .globl	fused_nn_conv2d_add_cast_1_kernel0
.visible .entry fused_nn_conv2d_add_cast_1_kernel0(
	.param .u64 .ptr .align 1 fused_nn_conv2d_add_cast_1_kernel0_param_0,
	.param .u64 .ptr .align 1 fused_nn_conv2d_add_cast_1_kernel0_param_1,
	.param .u64 .ptr .align 1 fused_nn_conv2d_add_cast_1_kernel0_param_2,
	.param .u64 .ptr .align 1 fused_nn_conv2d_add_cast_1_kernel0_param_3
)
{
	.reg .pred 	%p<2>;
	.reg .b32 	%r<1059>;
	.reg .b64 	%rd<34>;
	// demoted variable
	.shared .align 4 .b8 _ZZ34fused_nn_conv2d_add_cast_1_kernel0E14compute_shared[1024];
	// demoted variable
	.shared .align 4 .b8 _ZZ34fused_nn_conv2d_add_cast_1_kernel0E18placeholder_shared[2048];
	// demoted variable
	.shared .align 4 .b8 _ZZ34fused_nn_conv2d_add_cast_1_kernel0E4Conv[4096];
	ld.param.u64 	%rd12, [fused_nn_conv2d_add_cast_1_kernel0_param_0];
	ld.param.u64 	%rd13, [fused_nn_conv2d_add_cast_1_kernel0_param_2];
	cvta.to.global.u64 	%rd14, %rd12;
	cvta.to.global.u64 	%rd15, %rd13;
	mov.u32 	%r4, %ctaid.z;
	mov.u32 	%r5, %tid.x;
	shl.b32 	%r6, %r5, 3;
	and.b32  	%r7, %r5, 3;
	mov.u32 	%r8, %ctaid.y;
	shl.b32 	%r9, %r8, 7;
	and.b32  	%r10, %r5, 7;
	or.b32  	%r11, %r10, %r9;
	shl.b32 	%r12, %r4, 14;
	shl.b32 	%r13, %r5, 6;
	and.b32  	%r14, %r13, 65024;
	add.s32 	%r15, %r11, %r12;
	add.s32 	%r16, %r15, %r14;
	shl.b32 	%r17, %r4, 11;
	and.b32  	%r18, %r6, 8160;
	add.s32 	%r19, %r17, %r18;
	or.b32  	%r20, %r19, %r7;
	mul.wide.u32 	%rd16, %r16, 4;
	add.s64 	%rd17, %rd16, %rd15;
	add.s64 	%rd33, %rd17, 8192;
	mul.wide.u32 	%rd18, %r20, 4;
	add.s64 	%rd32, %rd14, %rd18;
	mul.wide.u32 	%rd31, %r4, 4;
	mov.b32 	%r1058, 0;
	shl.b32 	%r791, %r5, 2;
	mov.u32 	%r792, _ZZ34fused_nn_conv2d_add_cast_1_kernel0E14compute_shared;
	add.s32 	%r793, %r792, %r791;
$L__BB18_1:
	ld.param.u64 	%rd30, [fused_nn_conv2d_add_cast_1_kernel0_param_3];
	ld.param.u64 	%rd29, [fused_nn_conv2d_add_cast_1_kernel0_param_1];
	shr.u64 	%rd19, %rd31, 2;
	mul.hi.u64 	%rd20, %rd19, 5270498306774157605;
	shr.u64 	%rd21, %rd20, 1;
	mad.lo.s64 	%rd22, %rd21, 57344, %rd32;
	ld.global.nc.u32 	%r789, [%rd22];
	st.shared.u32 	[%r793], %r789;
	ld.global.nc.u32 	%r794, [%rd22+16];
	st.shared.u32 	[%r793+128], %r794;
	ld.global.nc.u32 	%r795, [%rd22+32];
	st.shared.u32 	[%r793+256], %r795;
	ld.global.nc.u32 	%r796, [%rd22+48];
	st.shared.u32 	[%r793+384], %r796;
	ld.global.nc.u32 	%r797, [%rd22+64];
	st.shared.u32 	[%r793+512], %r797;
	ld.global.nc.u32 	%r798, [%rd22+80];
	st.shared.u32 	[%r793+640], %r798;
	ld.global.nc.u32 	%r799, [%rd22+96];
	st.shared.u32 	[%r793+768], %r799;
	ld.global.nc.u32 	%r800, [%rd22+112];
	st.shared.u32 	[%r793+896], %r800;
	bar.sync 	0;
	mov.b32 	%r801, 32;
	wmma.load.a.sync.aligned.row.m8n8k32.shared.u4 	{%r23}, [%r792], %r801;
	bar.sync 	0;
	cvta.to.global.u64 	%rd23, %rd29;
	mov.u32 	%r802, %ctaid.y;
	shl.b32 	%r803, %r802, 12;
	or.b32  	%r804, %r803, %r5;
	mul.wide.u32 	%rd24, %r804, 4;
	add.s64 	%rd25, %rd23, %rd24;
	ld.global.nc.u32 	%r805, [%rd25];
	mov.u32 	%r806, _ZZ34fused_nn_conv2d_add_cast_1_kernel0E18placeholder_shared;
	add.s32 	%r807, %r806, %r791;
	st.shared.u32 	[%r807], %r805;
	ld.global.nc.u32 	%r808, [%rd25+1024];
	st.shared.u32 	[%r807+128], %r808;
	ld.global.nc.u32 	%r809, [%rd25+2048];
	st.shared.u32 	[%r807+256], %r809;
	ld.global.nc.u32 	%r810, [%rd25+3072];
	st.shared.u32 	[%r807+384], %r810;
	ld.global.nc.u32 	%r811, [%rd25+4096];
	st.shared.u32 	[%r807+512], %r811;
	ld.global.nc.u32 	%r812, [%rd25+5120];
	st.shared.u32 	[%r807+640], %r812;
	ld.global.nc.u32 	%r813, [%rd25+6144];
	st.shared.u32 	[%r807+768], %r813;
	ld.global.nc.u32 	%r814, [%rd25+7168];
	st.shared.u32 	[%r807+896], %r814;
	ld.global.nc.u32 	%r815, [%rd25+8192];
	st.shared.u32 	[%r807+1024], %r815;
	ld.global.nc.u32 	%r816, [%rd25+9216];
	st.shared.u32 	[%r807+1152], %r816;
	ld.global.nc.u32 	%r817, [%rd25+10240];
	st.shared.u32 	[%r807+1280], %r817;
	ld.global.nc.u32 	%r818, [%rd25+11264];
	st.shared.u32 	[%r807+1408], %r818;
	ld.global.nc.u32 	%r819, [%rd25+12288];
	st.shared.u32 	[%r807+1536], %r819;
	ld.global.nc.u32 	%r820, [%rd25+13312];
	st.shared.u32 	[%r807+1664], %r820;
	ld.global.nc.u32 	%r821, [%rd25+14336];
	st.shared.u32 	[%r807+1792], %r821;
	ld.global.nc.u32 	%r822, [%rd25+15360];
	st.shared.u32 	[%r807+1920], %r822;
	bar.sync 	0;
	wmma.load.b.sync.aligned.col.m8n8k32.shared.s4 	{%r24}, [%r806], %r801;
	add.s32 	%r823, %r806, 128;
	wmma.load.b.sync.aligned.col.m8n8k32.shared.s4 	{%r30}, [%r823], %r801;
	add.s32 	%r824, %r806, 256;
	wmma.load.b.sync.aligned.col.m8n8k32.shared.s4 	{%r36}, [%r824], %r801;
	add.s32 	%r825, %r806, 384;
	wmma.load.b.sync.aligned.col.m8n8k32.shared.s4 	{%r42}, [%r825], %r801;
	add.s32 	%r826, %r806, 512;
	wmma.load.b.sync.aligned.col.m8n8k32.shared.s4 	{%r48}, [%r826], %r801;
	add.s32 	%r827, %r806, 640;
	wmma.load.b.sync.aligned.col.m8n8k32.shared.s4 	{%r54}, [%r827], %r801;
	add.s32 	%r828, %r806, 768;
	wmma.load.b.sync.aligned.col.m8n8k32.shared.s4 	{%r60}, [%r828], %r801;
	add.s32 	%r829, %r806, 896;
	wmma.load.b.sync.aligned.col.m8n8k32.shared.s4 	{%r66}, [%r829], %r801;
	add.s32 	%r830, %r806, 1024;
	wmma.load.b.sync.aligned.col.m8n8k32.shared.s4 	{%r72}, [%r830], %r801;
	add.s32 	%r831, %r806, 1152;
	wmma.load.b.sync.aligned.col.m8n8k32.shared.s4 	{%r78}, [%r831], %r801;
	add.s32 	%r832, %r806, 1280;
	wmma.load.b.sync.aligned.col.m8n8k32.shared.s4 	{%r84}, [%r832], %r801;
	add.s32 	%r833, %r806, 1408;
	wmma.load.b.sync.aligned.col.m8n8k32.shared.s4 	{%r90}, [%r833], %r801;
	add.s32 	%r834, %r806, 1536;
	wmma.load.b.sync.aligned.col.m8n8k32.shared.s4 	{%r96}, [%r834], %r801;
	add.s32 	%r835, %r806, 1664;
	wmma.load.b.sync.aligned.col.m8n8k32.shared.s4 	{%r102}, [%r835], %r801;
	add.s32 	%r836, %r806, 1792;
	wmma.load.b.sync.aligned.col.m8n8k32.shared.s4 	{%r108}, [%r836], %r801;
	add.s32 	%r837, %r806, 1920;
	wmma.load.b.sync.aligned.col.m8n8k32.shared.s4 	{%r114}, [%r837], %r801;
	mov.b32 	%r116, 0;
	// begin inline asm
	mma.sync.aligned.m8n8k32.row.col.s32.u4.s4.s32 {%r21,%r22}, {%r23}, {%r24}, {%r116,%r116};

	// end inline asm
	// begin inline asm
	mma.sync.aligned.m8n8k32.row.col.s32.u4.s4.s32 {%r27,%r28}, {%r23}, {%r30}, {%r116,%r116};

	// end inline asm
	// begin inline asm
	mma.sync.aligned.m8n8k32.row.col.s32.u4.s4.s32 {%r33,%r34}, {%r23}, {%r36}, {%r116,%r116};

	// end inline asm
	// begin inline asm
	mma.sync.aligned.m8n8k32.row.col.s32.u4.s4.s32 {%r39,%r40}, {%r23}, {%r42}, {%r116,%r116};

	// end inline asm
	// begin inline asm
	mma.sync.aligned.m8n8k32.row.col.s32.u4.s4.s32 {%r45,%r46}, {%r23}, {%r48}, {%r116,%r116};

	// end inline asm
	// begin inline asm
	mma.sync.aligned.m8n8k32.row.col.s32.u4.s4.s32 {%r51,%r52}, {%r23}, {%r54}, {%r116,%r116};

	// end inline asm
	// begin inline asm
	mma.sync.aligned.m8n8k32.row.col.s32.u4.s4.s32 {%r57,%r58}, {%r23}, {%r60}, {%r116,%r116};

	// end inline asm
	// begin inline asm
	mma.sync.aligned.m8n8k32.row.col.s32.u4.s4.s32 {%r63,%r64}, {%r23}, {%r66}, {%r116,%r116};

	// end inline asm
	// begin inline asm
	mma.sync.aligned.m8n8k32.row.col.s32.u4.s4.s32 {%r69,%r70}, {%r23}, {%r72}, {%r116,%r116};

	// end inline asm
	// begin inline asm
	mma.sync.aligned.m8n8k32.row.col.s32.u4.s4.s32 {%r75,%r76}, {%r23}, {%r78}, {%r116,%r116};

	// end inline asm
	// begin inline asm
	mma.sync.aligned.m8n8k32.row.col.s32.u4.s4.s32 {%r81,%r82}, {%r23}, {%r84}, {%r116,%r116};

	// end inline asm
	// begin inline asm
	mma.sync.aligned.m8n8k32.row.col.s32.u4.s4.s32 {%r87,%r88}, {%r23}, {%r90}, {%r116,%r116};

	// end inline asm
	// begin inline asm
	mma.sync.aligned.m8n8k32.row.col.s32.u4.s4.s32 {%r93,%r94}, {%r23}, {%r96}, {%r116,%r116};

	// end inline asm
	// begin inline asm
	mma.sync.aligned.m8n8k32.row.col.s32.u4.s4.s32 {%r99,%r100}, {%r23}, {%r102}, {%r116,%r116};

	// end inline asm
	// begin inline asm
	mma.sync.aligned.m8n8k32.row.col.s32.u4.s4.s32 {%r105,%r106}, {%r23}, {%r108}, {%r116,%r116};

	// end inline asm
	// begin inline asm
	mma.sync.aligned.m8n8k32.row.col.s32.u4.s4.s32 {%r111,%r112}, {%r23}, {%r114}, {%r116,%r116};

	// end inline asm
	add.s32 	%r838, %r792, 128;
	wmma.load.a.sync.aligned.row.m8n8k32.shared.u4 	{%r119}, [%r838], %r801;
	bar.sync 	0;
	ld.global.nc.u32 	%r839, [%rd25+128];
	st.shared.u32 	[%r807], %r839;
	ld.global.nc.u32 	%r840, [%rd25+1152];
	st.shared.u32 	[%r807+128], %r840;
	ld.global.nc.u32 	%r841, [%rd25+2176];
	st.shared.u32 	[%r807+256], %r841;
	ld.global.nc.u32 	%r842, [%rd25+3200];
	st.shared.u32 	[%r807+384], %r842;
	ld.global.nc.u32 	%r843, [%rd25+4224];
	st.shared.u32 	[%r807+512], %r843;
	ld.global.nc.u32 	%r844, [%rd25+5248];
	st.shared.u32 	[%r807+640], %r844;
	ld.global.nc.u32 	%r845, [%rd25+6272];
	st.shared.u32 	[%r807+768], %r845;
	ld.global.nc.u32 	%r846, [%rd25+7296];
	st.shared.u32 	[%r807+896], %r846;
	ld.global.nc.u32 	%r847, [%rd25+8320];
	st.shared.u32 	[%r807+1024], %r847;
	ld.global.nc.u32 	%r848, [%rd25+9344];
	st.shared.u32 	[%r807+1152], %r848;
	ld.global.nc.u32 	%r849, [%rd25+10368];
	st.shared.u32 	[%r807+1280], %r849;
	ld.global.nc.u32 	%r850, [%rd25+11392];
	st.shared.u32 	[%r807+1408], %r850;
	ld.global.nc.u32 	%r851, [%rd25+12416];
	st.shared.u32 	[%r807+1536], %r851;
	ld.global.nc.u32 	%r852, [%rd25+13440];
	st.shared.u32 	[%r807+1664], %r852;
	ld.global.nc.u32 	%r853, [%rd25+14464];
	st.shared.u32 	[%r807+1792], %r853;
	ld.global.nc.u32 	%r854, [%rd25+15488];
	st.shared.u32 	[%r807+1920], %r854;
	bar.sync 	0;
	wmma.load.b.sync.aligned.col.m8n8k32.shared.s4 	{%r120}, [%r806], %r801;
	wmma.load.b.sync.aligned.col.m8n8k32.shared.s4 	{%r126}, [%r823], %r801;
	wmma.load.b.sync.aligned.col.m8n8k32.shared.s4 	{%r132}, [%r824], %r801;
	wmma.load.b.sync.aligned.col.m8n8k32.shared.s4 	{%r138}, [%r825], %r801;
	wmma.load.b.sync.aligned.col.m8n8k32.shared.s4 	{%r144}, [%r826], %r801;
	wmma.load.b.sync.aligned.col.m8n8k32.shared.s4 	{%r150}, [%r827], %r801;
	wmma.load.b.sync.aligned.col.m8n8k32.shared.s4 	{%r156}, [%r828], %r801;
	wmma.load.b.sync.aligned.col.m8n8k32.shared.s4 	{%r162}, [%r829], %r801;
	wmma.load.b.sync.aligned.col.m8n8k32.shared.s4 	{%r168}, [%r830], %r801;
	wmma.load.b.sync.aligned.col.m8n8k32.shared.s4 	{%r174}, [%r831], %r801;
	wmma.load.b.sync.aligned.col.m8n8k32.shared.s4 	{%r180}, [%r832], %r801;
	wmma.load.b.sync.aligned.col.m8n8k32.shared.s4 	{%r186}, [%r833], %r801;
	wmma.load.b.sync.aligned.col.m8n8k32.shared.s4 	{%r192}, [%r834], %r801;
	wmma.load.b.sync.aligned.col.m8n8k32.shared.s4 	{%r198}, [%r835], %r801;
	wmma.load.b.sync.aligned.col.m8n8k32.shared.s4 	{%r204}, [%r836], %r801;
	wmma.load.b.sync.aligned.col.m8n8k32.shared.s4 	{%r210}, [%r837], %r801;
	// begin inline asm
	mma.sync.aligned.m8n8k32.row.col.s32.u4.s4.s32 {%r117,%r118}, {%r119}, {%r120}, {%r21,%r22};

	// end inline asm
	// begin inline asm
	mma.sync.aligned.m8n8k32.row.col.s32.u4.s4.s32 {%r123,%r124}, {%r119}, {%r126}, {%r27,%r28};

	// end inline asm
	// begin inline asm
	mma.sync.aligned.m8n8k32.row.col.s32.u4.s4.s32 {%r129,%r130}, {%r119}, {%r132}, {%r33,%r34};

	// end inline asm
	// begin inline asm
	mma.sync.aligned.m8n8k32.row.col.s32.u4.s4.s32 {%r135,%r136}, {%r119}, {%r138}, {%r39,%r40};

	// end inline asm
	// begin inline asm
	mma.sync.aligned.m8n8k32.row.col.s32.u4.s4.s32 {%r141,%r142}, {%r119}, {%r144}, {%r45,%r46};

	// end inline asm
	// begin inline asm
	mma.sync.aligned.m8n8k32.row.col.s32.u4.s4.s32 {%r147,%r148}, {%r119}, {%r150}, {%r51,%r52};

	// end inline asm
	// begin inline asm
	mma.sync.aligned.m8n8k32.row.col.s32.u4.s4.s32 {%r153,%r154}, {%r119}, {%r156}, {%r57,%r58};

	// end inline asm
	// begin inline asm
	mma.sync.aligned.m8n8k32.row.col.s32.u4.s4.s32 {%r159,%r160}, {%r119}, {%r162}, {%r63,%r64};

	// end inline asm
	// begin inline asm
	mma.sync.aligned.m8n8k32.row.col.s32.u4.s4.s32 {%r165,%r166}, {%r119}, {%r168}, {%r69,%r70};

	// end inline asm
	// begin inline asm
	mma.sync.aligned.m8n8k32.row.col.s32.u4.s4.s32 {%r171,%r172}, {%r119}, {%r174}, {%r75,%r76};

	// end inline asm
	// begin inline asm
	mma.sync.aligned.m8n8k32.row.col.s32.u4.s4.s32 {%r177,%r178}, {%r119}, {%r180}, {%r81,%r82};

	// end inline asm
	// begin inline asm
	mma.sync.aligned.m8n8k32.row.col.s32.u4.s4.s32 {%r183,%r184}, {%r119}, {%r186}, {%r87,%r88};

	// end inline asm
	// begin inline asm
	mma.sync.aligned.m8n8k32.row.col.s32.u4.s4.s32 {%r189,%r190}, {%r119}, {%r192}, {%r93,%r94};

	// end inline asm
	// begin inline asm
	mma.sync.aligned.m8n8k32.row.col.s32.u4.s4.s32 {%r195,%r196}, {%r119}, {%r198}, {%r99,%r100};

	// end inline asm
	// begin inline asm
	mma.sync.aligned.m8n8k32.row.col.s32.u4.s4.s32 {%r201,%r202}, {%r119}, {%r204}, {%r105,%r106};

	// end inline asm
	// begin inline asm
	mma.sync.aligned.m8n8k32.row.col.s32.u4.s4.s32 {%r207,%r208}, {%r119}, {%r210}, {%r111,%r112};

	// end inline asm
	add.s32 	%r855, %r792, 256;
	wmma.load.a.sync.aligned.row.m8n8k32.shared.u4 	{%r215}, [%r855], %r801;
	bar.sync 	0;
	ld.global.nc.u32 	%r856, [%rd25+256];
	st.shared.u32 	[%r807], %r856;
	ld.global.nc.u32 	%r857, [%rd25+1280];
	st.shared.u32 	[%r807+128], %r857;
	ld.global.nc.u32 	%r858, [%rd25+2304];
	st.shared.u32 	[%r807+256], %r858;
	ld.global.nc.u32 	%r859, [%rd25+3328];
	st.shared.u32 	[%r807+384], %r859;
	ld.global.nc.u32 	%r860, [%rd25+4352];
	st.shared.u32 	[%r807+512], %r860;
	ld.global.nc.u32 	%r861, [%rd25+5376];
	st.shared.u32 	[%r807+640], %r861;
	ld.global.nc.u32 	%r862, [%rd25+6400];
	st.shared.u32 	[%r807+768], %r862;
	ld.global.nc.u32 	%r863, [%rd25+7424];
	st.shared.u32 	[%r807+896], %r863;
	ld.global.nc.u32 	%r864, [%rd25+8448];
	st.shared.u32 	[%r807+1024], %r864;
	ld.global.nc.u32 	%r865, [%rd25+9472];
	st.shared.u32 	[%r807+1152], %r865;
	ld.global.nc.u32 	%r866, [%rd25+10496];
	st.shared.u32 	[%r807+1280], %r866;
	ld.global.nc.u32 	%r867, [%rd25+11520];
	st.shared.u32 	[%r807+1408], %r867;
	ld.global.nc.u32 	%r868, [%rd25+12544];
	st.shared.u32 	[%r807+1536], %r868;
	ld.global.nc.u32 	%r869, [%rd25+13568];
	st.shared.u32 	[%r807+1664], %r869;
	ld.global.nc.u32 	%r870, [%rd25+14592];
	st.shared.u32 	[%r807+1792], %r870;
	ld.global.nc.u32 	%r871, [%rd25+15616];
	st.shared.u32 	[%r807+1920], %r871;
	bar.sync 	0;
	wmma.load.b.sync.aligned.col.m8n8k32.shared.s4 	{%r216}, [%r806], %r801;
	wmma.load.b.sync.aligned.col.m8n8k32.shared.s4 	{%r222}, [%r823], %r801;
	wmma.load.b.sync.aligned.col.m8n8k32.shared.s4 	{%r228}, [%r824], %r801;
	wmma.load.b.sync.aligned.col.m8n8k32.shared.s4 	{%r234}, [%r825], %r801;
	wmma.load.b.sync.aligned.col.m8n8k32.shared.s4 	{%r240}, [%r826], %r801;
	wmma.load.b.sync.aligned.col.m8n8k32.shared.s4 	{%r246}, [%r827], %r801;
	wmma.load.b.sync.aligned.col.m8n8k32.shared.s4 	{%r252}, [%r828], %r801;
	wmma.load.b.sync.aligned.col.m8n8k32.shared.s4 	{%r258}, [%r829], %r801;
	wmma.load.b.sync.aligned.col.m8n8k32.shared.s4 	{%r264}, [%r830], %r801;
	wmma.load.b.sync.aligned.col.m8n8k32.shared.s4 	{%r270}, [%r831], %r801;
	wmma.load.b.sync.aligned.col.m8n8k32.shared.s4 	{%r276}, [%r832], %r801;
	wmma.load.b.sync.aligned.col.m8n8k32.shared.s4 	{%r282}, [%r833], %r801;
	wmma.load.b.sync.aligned.col.m8n8k32.shared.s4 	{%r288}, [%r834], %r801;
	wmma.load.b.sync.aligned.col.m8n8k32.shared.s4 	{%r294}, [%r835], %r801;
	wmma.load.b.sync.aligned.col.m8n8k32.shared.s4 	{%r300}, [%r836], %r801;
	wmma.load.b.sync.aligned.col.m8n8k32.shared.s4 	{%r306}, [%r837], %r801;
	// begin inline asm
	mma.sync.aligned.m8n8k32.row.col.s32.u4.s4.s32 {%r213,%r214}, {%r215}, {%r216}, {%r117,%r118};

	// end inline asm
	// begin inline asm
	mma.sync.aligned.m8n8k32.row.col.s32.u4.s4.s32 {%r219,%r220}, {%r215}, {%r222}, {%r123,%r124};

	// end inline asm
	// begin inline asm
	mma.sync.aligned.m8n8k32.row.col.s32.u4.s4.s32 {%r225,%r226}, {%r215}, {%r228}, {%r129,%r130};

	// end inline asm
	// begin inline asm
	mma.sync.aligned.m8n8k32.row.col.s32.u4.s4.s32 {%r231,%r232}, {%r215}, {%r234}, {%r135,%r136};

	// end inline asm
	// begin inline asm
	mma.sync.aligned.m8n8k32.row.col.s32.u4.s4.s32 {%r237,%r238}, {%r215}, {%r240}, {%r141,%r142};

	// end inline asm
	// begin inline asm
	mma.sync.aligned.m8n8k32.row.col.s32.u4.s4.s32 {%r243,%r244}, {%r215}, {%r246}, {%r147,%r148};

	// end inline asm
	// begin inline asm
	mma.sync.aligned.m8n8k32.row.col.s32.u4.s4.s32 {%r249,%r250}, {%r215}, {%r252}, {%r153,%r154};

	// end inline asm
	// begin inline asm
	mma.sync.aligned.m8n8k32.row.col.s32.u4.s4.s32 {%r255,%r256}, {%r215}, {%r258}, {%r159,%r160};

	// end inline asm
	// begin inline asm
	mma.sync.aligned.m8n8k32.row.col.s32.u4.s4.s32 {%r261,%r262}, {%r215}, {%r264}, {%r165,%r166};

	// end inline asm
	// begin inline asm
	mma.sync.aligned.m8n8k32.row.col.s32.u4.s4.s32 {%r267,%r268}, {%r215}, {%r270}, {%r171,%r172};

	// end inline asm
	// begin inline asm
	mma.sync.aligned.m8n8k32.row.col.s32.u4.s4.s32 {%r273,%r274}, {%r215}, {%r276}, {%r177,%r178};

	// end inline asm
	// begin inline asm
	mma.sync.aligned.m8n8k32.row.col.s32.u4.s4.s32 {%r279,%r280}, {%r215}, {%r282}, {%r183,%r184};

	// end inline asm
	// begin inline asm
	mma.sync.aligned.m8n8k32.row.col.s32.u4.s4.s32 {%r285,%r286}, {%r215}, {%r288}, {%r189,%r190};

	// end inline asm
	// begin inline asm
	mma.sync.aligned.m8n8k32.row.col.s32.u4.s4.s32 {%r291,%r292}, {%r215}, {%r294}, {%r195,%r196};

	// end inline asm
	// begin inline asm
	mma.sync.aligned.m8n8k32.row.col.s32.u4.s4.s32 {%r297,%r298}, {%r215}, {%r300}, {%r201,%r202};

	// end inline asm
	// begin inline asm
	mma.sync.aligned.m8n8k32.row.col.s32.u4.s4.s32 {%r303,%r304}, {%r215}, {%r306}, {%r207,%r208};

	// end inline asm
	add.s32 	%r872, %r792, 384;
	wmma.load.a.sync.aligned.row.m8n8k32.shared.u4 	{%r311}, [%r872], %r801;
	bar.sync 	0;
	ld.global.nc.u32 	%r873, [%rd25+384];
	st.shared.u32 	[%r807], %r873;
	ld.global.nc.u32 	%r874, [%rd25+1408];
	st.shared.u32 	[%r807+128], %r874;
	ld.global.nc.u32 	%r875, [%rd25+2432];
	st.shared.u32 	[%r807+256], %r875;
	ld.global.nc.u32 	%r876, [%rd25+3456];
	st.shared.u32 	[%r807+384], %r876;
	ld.global.nc.u32 	%r877, [%rd25+4480];
	st.shared.u32 	[%r807+512], %r877;
	ld.global.nc.u32 	%r878, [%rd25+5504];
	st.shared.u32 	[%r807+640], %r878;
	ld.global.nc.u32 	%r879, [%rd25+6528];
	st.shared.u32 	[%r807+768], %r879;
	ld.global.nc.u32 	%r880, [%rd25+7552];
	st.shared.u32 	[%r807+896], %r880;
	ld.global.nc.u32 	%r881, [%rd25+8576];
	st.shared.u32 	[%r807+1024], %r881;
	ld.global.nc.u32 	%r882, [%rd25+9600];
	st.shared.u32 	[%r807+1152], %r882;
	ld.global.nc.u32 	%r883, [%rd25+10624];
	st.shared.u32 	[%r807+1280], %r883;
	ld.global.nc.u32 	%r884, [%rd25+11648];
	st.shared.u32 	[%r807+1408], %r884;
	ld.global.nc.u32 	%r885, [%rd25+12672];
	st.shared.u32 	[%r807+1536], %r885;
	ld.global.nc.u32 	%r886, [%rd25+13696];
	st.shared.u32 	[%r807+1664], %r886;
	ld.global.nc.u32 	%r887, [%rd25+14720];
	st.shared.u32 	[%r807+1792], %r887;
	ld.global.nc.u32 	%r888, [%rd25+15744];
	st.shared.u32 	[%r807+1920], %r888;
	bar.sync 	0;
	wmma.load.b.sync.aligned.col.m8n8k32.shared.s4 	{%r312}, [%r806], %r801;
	wmma.load.b.sync.aligned.col.m8n8k32.shared.s4 	{%r318}, [%r823], %r801;
	wmma.load.b.sync.aligned.col.m8n8k32.shared.s4 	{%r324}, [%r824], %r801;
	wmma.load.b.sync.aligned.col.m8n8k32.shared.s4 	{%r330}, [%r825], %r801;
	wmma.load.b.sync.aligned.col.m8n8k32.shared.s4 	{%r336}, [%r826], %r801;
	wmma.load.b.sync.aligned.col.m8n8k32.shared.s4 	{%r342}, [%r827], %r801;
	wmma.load.b.sync.aligned.col.m8n8k32.shared.s4 	{%r348}, [%r828], %r801;
	wmma.load.b.sync.aligned.col.m8n8k32.shared.s4 	{%r354}, [%r829], %r801;
	wmma.load.b.sync.aligned.col.m8n8k32.shared.s4 	{%r360}, [%r830], %r801;
	wmma.load.b.sync.aligned.col.m8n8k32.shared.s4 	{%r366}, [%r831], %r801;
	wmma.load.b.sync.aligned.col.m8n8k32.shared.s4 	{%r372}, [%r832], %r801;
	wmma.load.b.sync.aligned.col.m8n8k32.shared.s4 	{%r378}, [%r833], %r801;
	wmma.load.b.sync.aligned.col.m8n8k32.shared.s4 	{%r384}, [%r834], %r801;
	wmma.load.b.sync.aligned.col.m8n8k32.shared.s4 	{%r390}, [%r835], %r801;
	wmma.load.b.sync.aligned.col.m8n8k32.shared.s4 	{%r396}, [%r836], %r801;
	wmma.load.b.sync.aligned.col.m8n8k32.shared.s4 	{%r402}, [%r837], %r801;
	// begin inline asm
	mma.sync.aligned.m8n8k32.row.col.s32.u4.s4.s32 {%r309,%r310}, {%r311}, {%r312}, {%r213,%r214};

	// end inline asm
	// begin inline asm
	mma.sync.aligned.m8n8k32.row.col.s32.u4.s4.s32 {%r315,%r316}, {%r311}, {%r318}, {%r219,%r220};

	// end inline asm
	// begin inline asm
	mma.sync.aligned.m8n8k32.row.col.s32.u4.s4.s32 {%r321,%r322}, {%r311}, {%r324}, {%r225,%r226};

	// end inline asm
	// begin inline asm
	mma.sync.aligned.m8n8k32.row.col.s32.u4.s4.s32 {%r327,%r328}, {%r311}, {%r330}, {%r231,%r232};

	// end inline asm
	// begin inline asm
	mma.sync.aligned.m8n8k32.row.col.s32.u4.s4.s32 {%r333,%r334}, {%r311}, {%r336}, {%r237,%r238};

	// end inline asm
	// begin inline asm
	mma.sync.aligned.m8n8k32.row.col.s32.u4.s4.s32 {%r339,%r340}, {%r311}, {%r342}, {%r243,%r244};

	// end inline asm
	// begin inline asm
	mma.sync.aligned.m8n8k32.row.col.s32.u4.s4.s32 {%r345,%r346}, {%r311}, {%r348}, {%r249,%r250};

	// end inline asm
	// begin inline asm
	mma.sync.aligned.m8n8k32.row.col.s32.u4.s4.s32 {%r351,%r352}, {%r311}, {%r354}, {%r255,%r256};

	// end inline asm
	// begin inline asm
	mma.sync.aligned.m8n8k32.row.col.s32.u4.s4.s32 {%r357,%r358}, {%r311}, {%r360}, {%r261,%r262};

	// end inline asm
	// begin inline asm
	mma.sync.aligned.m8n8k32.row.col.s32.u4.s4.s32 {%r363,%r364}, {%r311}, {%r366}, {%r267,%r268};

	// end inline asm
	// begin inline asm
	mma.sync.aligned.m8n8k32.row.col.s32.u4.s4.s32 {%r369,%r370}, {%r311}, {%r372}, {%r273,%r274};

	// end inline asm
	// begin inline asm
	mma.sync.aligned.m8n8k32.row.col.s32.u4.s4.s32 {%r375,%r376}, {%r311}, {%r378}, {%r279,%r280};

	// end inline asm
	// begin inline asm
	mma.sync.aligned.m8n8k32.row.col.s32.u4.s4.s32 {%r381,%r382}, {%r311}, {%r384}, {%r285,%r286};

	// end inline asm
	// begin inline asm
	mma.sync.aligned.m8n8k32.row.col.s32.u4.s4.s32 {%r387,%r388}, {%r311}, {%r390}, {%r291,%r292};

	// end inline asm
	// begin inline asm
	mma.sync.aligned.m8n8k32.row.col.s32.u4.s4.s32 {%r393,%r394}, {%r311}, {%r396}, {%r297,%r298};

	// end inline asm
	// begin inline asm
	mma.sync.aligned.m8n8k32.row.col.s32.u4.s4.s32 {%r399,%r400}, {%r311}, {%r402}, {%r303,%r304};

	// end inline asm
	add.s32 	%r889, %r792, 512;
	wmma.load.a.sync.aligned.row.m8n8k32.shared.u4 	{%r407}, [%r889], %r801;
	bar.sync 	0;
	ld.global.nc.u32 	%r890, [%rd25+512];
	st.shared.u32 	[%r807], %r890;
	ld.global.nc.u32 	%r891, [%rd25+1536];
	st.shared.u32 	[%r807+128], %r891;
	ld.global.nc.u32 	%r892, [%rd25+2560];
	st.shared.u32 	[%r807+256], %r892;
	ld.global.nc.u32 	%r893, [%rd25+3584];
	st.shared.u32 	[%r807+384], %r893;
	ld.global.nc.u32 	%r894, [%rd25+4608];
	st.shared.u32 	[%r807+512], %r894;
	ld.global.nc.u32 	%r895, [%rd25+5632];
	st.shared.u32 	[%r807+640], %r895;
	ld.global.nc.u32 	%r896, [%rd25+6656];
	st.shared.u32 	[%r807+768], %r896;
	ld.global.nc.u32 	%r897, [%rd25+7680];
	st.shared.u32 	[%r807+896], %r897;
	ld.global.nc.u32 	%r898, [%rd25+8704];
	st.shared.u32 	[%r807+1024], %r898;
	ld.global.nc.u32 	%r899, [%rd25+9728];
	st.shared.u32 	[%r807+1152], %r899;
	ld.global.nc.u32 	%r900, [%rd25+10752];
	st.shared.u32 	[%r807+1280], %r900;
	ld.global.nc.u32 	%r901, [%rd25+11776];
	st.shared.u32 	[%r807+1408], %r901;
	ld.global.nc.u32 	%r902, [%rd25+12800];
	st.shared.u32 	[%r807+1536], %r902;
	ld.global.nc.u32 	%r903, [%rd25+13824];
	st.shared.u32 	[%r807+1664], %r903;
	ld.global.nc.u32 	%r904, [%rd25+14848];
	st.shared.u32 	[%r807+1792], %r904;
	ld.global.nc.u32 	%r905, [%rd25+15872];
	st.shared.u32 	[%r807+1920], %r905;
	bar.sync 	0;
	wmma.load.b.sync.aligned.col.m8n8k32.shared.s4 	{%r408}, [%r806], %r801;
	wmma.load.b.sync.aligned.col.m8n8k32.shared.s4 	{%r414}, [%r823], %r801;
	wmma.load.b.sync.aligned.col.m8n8k32.shared.s4 	{%r420}, [%r824], %r801;
	wmma.load.b.sync.aligned.col.m8n8k32.shared.s4 	{%r426}, [%r825], %r801;
	wmma.load.b.sync.aligned.col.m8n8k32.shared.s4 	{%r432}, [%r826], %r801;
	wmma.load.b.sync.aligned.col.m8n8k32.shared.s4 	{%r438}, [%r827], %r801;
	wmma.load.b.sync.aligned.col.m8n8k32.shared.s4 	{%r444}, [%r828], %r801;
	wmma.load.b.sync.aligned.col.m8n8k32.shared.s4 	{%r450}, [%r829], %r801;
	wmma.load.b.sync.aligned.col.m8n8k32.shared.s4 	{%r456}, [%r830], %r801;
	wmma.load.b.sync.aligned.col.m8n8k32.shared.s4 	{%r462}, [%r831], %r801;
	wmma.load.b.sync.aligned.col.m8n8k32.shared.s4 	{%r468}, [%r832], %r801;
	wmma.load.b.sync.aligned.col.m8n8k32.shared.s4 	{%r474}, [%r833], %r801;
	wmma.load.b.sync.aligned.col.m8n8k32.shared.s4 	{%r480}, [%r834], %r801;
	wmma.load.b.sync.aligned.col.m8n8k32.shared.s4 	{%r486}, [%r835], %r801;
	wmma.load.b.sync.aligned.col.m8n8k32.shared.s4 	{%r492}, [%r836], %r801;
	wmma.load.b.sync.aligned.col.m8n8k32.shared.s4 	{%r498}, [%r837], %r801;
	// begin inline asm
	mma.sync.aligned.m8n8k32.row.col.s32.u4.s4.s32 {%r405,%r406}, {%r407}, {%r408}, {%r309,%r310};

	// end inline asm
	// begin inline asm
	mma.sync.aligned.m8n8k32.row.col.s32.u4.s4.s32 {%r411,%r412}, {%r407}, {%r414}, {%r315,%r316};

	// end inline asm
	// begin inline asm
	mma.sync.aligned.m8n8k32.row.col.s32.u4.s4.s32 {%r417,%r418}, {%r407}, {%r420}, {%r321,%r322};

	// end inline asm
	// begin inline asm
	mma.sync.aligned.m8n8k32.row.col.s32.u4.s4.s32 {%r423,%r424}, {%r407}, {%r426}, {%r327,%r328};

	// end inline asm
	// begin inline asm
	mma.sync.aligned.m8n8k32.row.col.s32.u4.s4.s32 {%r429,%r430}, {%r407}, {%r432}, {%r333,%r334};

	// end inline asm
	// begin inline asm
	mma.sync.aligned.m8n8k32.row.col.s32.u4.s4.s32 {%r435,%r436}, {%r407}, {%r438}, {%r339,%r340};

	// end inline asm
	// begin inline asm
	mma.sync.aligned.m8n8k32.row.col.s32.u4.s4.s32 {%r441,%r442}, {%r407}, {%r444}, {%r345,%r346};

	// end inline asm
	// begin inline asm
	mma.sync.aligned.m8n8k32.row.col.s32.u4.s4.s32 {%r447,%r448}, {%r407}, {%r450}, {%r351,%r352};

	// end inline asm
	// begin inline asm
	mma.sync.aligned.m8n8k32.row.col.s32.u4.s4.s32 {%r453,%r454}, {%r407}, {%r456}, {%r357,%r358};

	// end inline asm
	// begin inline asm
	mma.sync.aligned.m8n8k32.row.col.s32.u4.s4.s32 {%r459,%r460}, {%r407}, {%r462}, {%r363,%r364};

	// end inline asm
	// begin inline asm
	mma.sync.aligned.m8n8k32.row.col.s32.u4.s4.s32 {%r465,%r466}, {%r407}, {%r468}, {%r369,%r370};

	// end inline asm
	// begin inline asm
	mma.sync.aligned.m8n8k32.row.col.s32.u4.s4.s32 {%r471,%r472}, {%r407}, {%r474}, {%r375,%r376};

	// end inline asm
	// begin inline asm
	mma.sync.aligned.m8n8k32.row.col.s32.u4.s4.s32 {%r477,%r478}, {%r407}, {%r480}, {%r381,%r382};

	// end inline asm
	// begin inline asm
	mma.sync.aligned.m8n8k32.row.col.s32.u4.s4.s32 {%r483,%r484}, {%r407}, {%r486}, {%r387,%r388};

	// end inline asm
	// begin inline asm
	mma.sync.aligned.m8n8k32.row.col.s32.u4.s4.s32 {%r489,%r490}, {%r407}, {%r492}, {%r393,%r394};

	// end inline asm
	// begin inline asm
	mma.sync.aligned.m8n8k32.row.col.s32.u4.s4.s32 {%r495,%r496}, {%r407}, {%r498}, {%r399,%r400};

	// end inline asm
	add.s32 	%r906, %r792, 640;
	wmma.load.a.sync.aligned.row.m8n8k32.shared.u4 	{%r503}, [%r906], %r801;
	bar.sync 	0;
	ld.global.nc.u32 	%r907, [%rd25+640];
	st.shared.u32 	[%r807], %r907;
	ld.global.nc.u32 	%r908, [%rd25+1664];
	st.shared.u32 	[%r807+128], %r908;
	ld.global.nc.u32 	%r909, [%rd25+2688];
	st.shared.u32 	[%r807+256], %r909;
	ld.global.nc.u32 	%r910, [%rd25+3712];
	st.shared.u32 	[%r807+384], %r910;
	ld.global.nc.u32 	%r911, [%rd25+4736];
	st.shared.u32 	[%r807+512], %r911;
	ld.global.nc.u32 	%r912, [%rd25+5760];
	st.shared.u32 	[%r807+640], %r912;
	ld.global.nc.u32 	%r913, [%rd25+6784];
	st.shared.u32 	[%r807+768], %r913;
	ld.global.nc.u32 	%r914, [%rd25+7808];
	st.shared.u32 	[%r807+896], %r914;
	ld.global.nc.u32 	%r915, [%rd25+8832];
	st.shared.u32 	[%r807+1024], %r915;
	ld.global.nc.u32 	%r916, [%rd25+9856];
	st.shared.u32 	[%r807+1152], %r916;
	ld.global.nc.u32 	%r917, [%rd25+10880];
	st.shared.u32 	[%r807+1280], %r917;
	ld.global.nc.u32 	%r918, [%rd25+11904];
	st.shared.u32 	[%r807+1408], %r918;
	ld.global.nc.u32 	%r919, [%rd25+12928];
	st.shared.u32 	[%r807+1536], %r919;
	ld.global.nc.u32 	%r920, [%rd25+13952];
	st.shared.u32 	[%r807+1664], %r920;
	ld.global.nc.u32 	%r921, [%rd25+14976];
	st.shared.u32 	[%r807+1792], %r921;
	ld.global.nc.u32 	%r922, [%rd25+16000];
	st.shared.u32 	[%r807+1920], %r922;
	bar.sync 	0;
	wmma.load.b.sync.aligned.col.m8n8k32.shared.s4 	{%r504}, [%r806], %r801;
	wmma.load.b.sync.aligned.col.m8n8k32.shared.s4 	{%r510}, [%r823], %r801;
	wmma.load.b.sync.aligned.col.m8n8k32.shared.s4 	{%r516}, [%r824], %r801;
	wmma.load.b.sync.aligned.col.m8n8k32.shared.s4 	{%r522}, [%r825], %r801;
	wmma.load.b.sync.aligned.col.m8n8k32.shared.s4 	{%r528}, [%r826], %r801;
	wmma.load.b.sync.aligned.col.m8n8k32.shared.s4 	{%r534}, [%r827], %r801;
	wmma.load.b.sync.aligned.col.m8n8k32.shared.s4 	{%r540}, [%r828], %r801;
	wmma.load.b.sync.aligned.col.m8n8k32.shared.s4 	{%r546}, [%r829], %r801;
	wmma.load.b.sync.aligned.col.m8n8k32.shared.s4 	{%r552}, [%r830], %r801;
	wmma.load.b.sync.aligned.col.m8n8k32.shared.s4 	{%r558}, [%r831], %r801;
	wmma.load.b.sync.aligned.col.m8n8k32.shared.s4 	{%r564}, [%r832], %r801;
	wmma.load.b.sync.aligned.col.m8n8k32.shared.s4 	{%r570}, [%r833], %r801;
	wmma.load.b.sync.aligned.col.m8n8k32.shared.s4 	{%r576}, [%r834], %r801;
	wmma.load.b.sync.aligned.col.m8n8k32.shared.s4 	{%r582}, [%r835], %r801;
	wmma.load.b.sync.aligned.col.m8n8k32.shared.s4 	{%r588}, [%r836], %r801;
	wmma.load.b.sync.aligned.col.m8n8k32.shared.s4 	{%r594}, [%r837], %r801;
	// begin inline asm
	mma.sync.aligned.m8n8k32.row.col.s32.u4.s4.s32 {%r501,%r502}, {%r503}, {%r504}, {%r405,%r406};

	// end inline asm
	// begin inline asm
	mma.sync.aligned.m8n8k32.row.col.s32.u4.s4.s32 {%r507,%r508}, {%r503}, {%r510}, {%r411,%r412};

	// end inline asm
	// begin inline asm
	mma.sync.aligned.m8n8k32.row.col.s32.u4.s4.s32 {%r513,%r514}, {%r503}, {%r516}, {%r417,%r418};

	// end inline asm
	// begin inline asm
	mma.sync.aligned.m8n8k32.row.col.s32.u4.s4.s32 {%r519,%r520}, {%r503}, {%r522}, {%r423,%r424};

	// end inline asm
	// begin inline asm
	mma.sync.aligned.m8n8k32.row.col.s32.u4.s4.s32 {%r525,%r526}, {%r503}, {%r528}, {%r429,%r430};

	// end inline asm
	// begin inline asm
	mma.sync.aligned.m8n8k32.row.col.s32.u4.s4.s32 {%r531,%r532}, {%r503}, {%r534}, {%r435,%r436};

	// end inline asm
	// begin inline asm
	mma.sync.aligned.m8n8k32.row.col.s32.u4.s4.s32 {%r537,%r538}, {%r503}, {%r540}, {%r441,%r442};

	// end inline asm
	// begin inline asm
	mma.sync.aligned.m8n8k32.row.col.s32.u4.s4.s32 {%r543,%r544}, {%r503}, {%r546}, {%r447,%r448};

	// end inline asm
	// begin inline asm
	mma.sync.aligned.m8n8k32.row.col.s32.u4.s4.s32 {%r549,%r550}, {%r503}, {%r552}, {%r453,%r454};

	// end inline asm
	// begin inline asm
	mma.sync.aligned.m8n8k32.row.col.s32.u4.s4.s32 {%r555,%r556}, {%r503}, {%r558}, {%r459,%r460};

	// end inline asm
	// begin inline asm
	mma.sync.aligned.m8n8k32.row.col.s32.u4.s4.s32 {%r561,%r562}, {%r503}, {%r564}, {%r465,%r466};

	// end inline asm
	// begin inline asm
	mma.sync.aligned.m8n8k32.row.col.s32.u4.s4.s32 {%r567,%r568}, {%r503}, {%r570}, {%r471,%r472};

	// end inline asm
	// begin inline asm
	mma.sync.aligned.m8n8k32.row.col.s32.u4.s4.s32 {%r573,%r574}, {%r503}, {%r576}, {%r477,%r478};

	// end inline asm
	// begin inline asm
	mma.sync.aligned.m8n8k32.row.col.s32.u4.s4.s32 {%r579,%r580}, {%r503}, {%r582}, {%r483,%r484};

	// end inline asm
	// begin inline asm
	mma.sync.aligned.m8n8k32.row.col.s32.u4.s4.s32 {%r585,%r586}, {%r503}, {%r588}, {%r489,%r490};

	// end inline asm
	// begin inline asm
	mma.sync.aligned.m8n8k32.row.col.s32.u4.s4.s32 {%r591,%r592}, {%r503}, {%r594}, {%r495,%r496};

	// end inline asm
	add.s32 	%r923, %r792, 768;
	wmma.load.a.sync.aligned.row.m8n8k32.shared.u4 	{%r599}, [%r923], %r801;
	bar.sync 	0;
	ld.global.nc.u32 	%r924, [%rd25+768];
	st.shared.u32 	[%r807], %r924;
	ld.global.nc.u32 	%r925, [%rd25+1792];
	st.shared.u32 	[%r807+128], %r925;
	ld.global.nc.u32 	%r926, [%rd25+2816];
	st.shared.u32 	[%r807+256], %r926;
	ld.global.nc.u32 	%r927, [%rd25+3840];
	st.shared.u32 	[%r807+384], %r927;
	ld.global.nc.u32 	%r928, [%rd25+4864];
	st.shared.u32 	[%r807+512], %r928;
	ld.global.nc.u32 	%r929, [%rd25+5888];
	st.shared.u32 	[%r807+640], %r929;
	ld.global.nc.u32 	%r930, [%rd25+6912];
	st.shared.u32 	[%r807+768], %r930;
	ld.global.nc.u32 	%r931, [%rd25+7936];
	st.shared.u32 	[%r807+896], %r931;
	ld.global.nc.u32 	%r932, [%rd25+8960];
	st.shared.u32 	[%r807+1024], %r932;
	ld.global.nc.u32 	%r933, [%rd25+9984];
	st.shared.u32 	[%r807+1152], %r933;
	ld.global.nc.u32 	%r934, [%rd25+11008];
	st.shared.u32 	[%r807+1280], %r934;
	ld.global.nc.u32 	%r935, [%rd25+12032];
	st.shared.u32 	[%r807+1408], %r935;
	ld.global.nc.u32 	%r936, [%rd25+13056];
	st.shared.u32 	[%r807+1536], %r936;
	ld.global.nc.u32 	%r937, [%rd25+14080];
	st.shared.u32 	[%r807+1664], %r937;
	ld.global.nc.u32 	%r938, [%rd25+15104];
	st.shared.u32 	[%r807+1792], %r938;
	ld.global.nc.u32 	%r939, [%rd25+16128];
	st.shared.u32 	[%r807+1920], %r939;
	bar.sync 	0;
	wmma.load.b.sync.aligned.col.m8n8k32.shared.s4 	{%r600}, [%r806], %r801;
	wmma.load.b.sync.aligned.col.m8n8k32.shared.s4 	{%r606}, [%r823], %r801;
	wmma.load.b.sync.aligned.col.m8n8k32.shared.s4 	{%r612}, [%r824], %r801;
	wmma.load.b.sync.aligned.col.m8n8k32.shared.s4 	{%r618}, [%r825], %r801;
	wmma.load.b.sync.aligned.col.m8n8k32.shared.s4 	{%r624}, [%r826], %r801;
	wmma.load.b.sync.aligned.col.m8n8k32.shared.s4 	{%r630}, [%r827], %r801;
	wmma.load.b.sync.aligned.col.m8n8k32.shared.s4 	{%r636}, [%r828], %r801;
	wmma.load.b.sync.aligned.col.m8n8k32.shared.s4 	{%r642}, [%r829], %r801;
	wmma.load.b.sync.aligned.col.m8n8k32.shared.s4 	{%r648}, [%r830], %r801;
	wmma.load.b.sync.aligned.col.m8n8k32.shared.s4 	{%r654}, [%r831], %r801;
	wmma.load.b.sync.aligned.col.m8n8k32.shared.s4 	{%r660}, [%r832], %r801;
	wmma.load.b.sync.aligned.col.m8n8k32.shared.s4 	{%r666}, [%r833], %r801;
	wmma.load.b.sync.aligned.col.m8n8k32.shared.s4 	{%r672}, [%r834], %r801;
	wmma.load.b.sync.aligned.col.m8n8k32.shared.s4 	{%r678}, [%r835], %r801;
	wmma.load.b.sync.aligned.col.m8n8k32.shared.s4 	{%r684}, [%r836], %r801;
	wmma.load.b.sync.aligned.col.m8n8k32.shared.s4 	{%r690}, [%r837], %r801;
	// begin inline asm
	mma.sync.aligned.m8n8k32.row.col.s32.u4.s4.s32 {%r597,%r598}, {%r599}, {%r600}, {%r501,%r502};

	// end inline asm
	// begin inline asm
	mma.sync.aligned.m8n8k32.row.col.s32.u4.s4.s32 {%r603,%r604}, {%r599}, {%r606}, {%r507,%r508};

	// end inline asm
	// begin inline asm
	mma.sync.aligned.m8n8k32.row.col.s32.u4.s4.s32 {%r609,%r610}, {%r599}, {%r612}, {%r513,%r514};

	// end inline asm
	// begin inline asm
	mma.sync.aligned.m8n8k32.row.col.s32.u4.s4.s32 {%r615,%r616}, {%r599}, {%r618}, {%r519,%r520};

	// end inline asm
	// begin inline asm
	mma.sync.aligned.m8n8k32.row.col.s32.u4.s4.s32 {%r621,%r622}, {%r599}, {%r624}, {%r525,%r526};

	// end inline asm
	// begin inline asm
	mma.sync.aligned.m8n8k32.row.col.s32.u4.s4.s32 {%r627,%r628}, {%r599}, {%r630}, {%r531,%r532};

	// end inline asm
	// begin inline asm
	mma.sync.aligned.m8n8k32.row.col.s32.u4.s4.s32 {%r633,%r634}, {%r599}, {%r636}, {%r537,%r538};

	// end inline asm
	// begin inline asm
	mma.sync.aligned.m8n8k32.row.col.s32.u4.s4.s32 {%r639,%r640}, {%r599}, {%r642}, {%r543,%r544};

	// end inline asm
	// begin inline asm
	mma.sync.aligned.m8n8k32.row.col.s32.u4.s4.s32 {%r645,%r646}, {%r599}, {%r648}, {%r549,%r550};

	// end inline asm
	// begin inline asm
	mma.sync.aligned.m8n8k32.row.col.s32.u4.s4.s32 {%r651,%r652}, {%r599}, {%r654}, {%r555,%r556};

	// end inline asm
	// begin inline asm
	mma.sync.aligned.m8n8k32.row.col.s32.u4.s4.s32 {%r657,%r658}, {%r599}, {%r660}, {%r561,%r562};

	// end inline asm
	// begin inline asm
	mma.sync.aligned.m8n8k32.row.col.s32.u4.s4.s32 {%r663,%r664}, {%r599}, {%r666}, {%r567,%r568};

	// end inline asm
	// begin inline asm
	mma.sync.aligned.m8n8k32.row.col.s32.u4.s4.s32 {%r669,%r670}, {%r599}, {%r672}, {%r573,%r574};

	// end inline asm
	// begin inline asm
	mma.sync.aligned.m8n8k32.row.col.s32.u4.s4.s32 {%r675,%r676}, {%r599}, {%r678}, {%r579,%r580};

	// end inline asm
	// begin inline asm
	mma.sync.aligned.m8n8k32.row.col.s32.u4.s4.s32 {%r681,%r682}, {%r599}, {%r684}, {%r585,%r586};

	// end inline asm
	// begin inline asm
	mma.sync.aligned.m8n8k32.row.col.s32.u4.s4.s32 {%r687,%r688}, {%r599}, {%r690}, {%r591,%r592};

	// end inline asm
	add.s32 	%r940, %r792, 896;
	wmma.load.a.sync.aligned.row.m8n8k32.shared.u4 	{%r695}, [%r940], %r801;
	bar.sync 	0;
	ld.global.nc.u32 	%r941, [%rd25+896];
	st.shared.u32 	[%r807], %r941;
	ld.global.nc.u32 	%r942, [%rd25+1920];
	st.shared.u32 	[%r807+128], %r942;
	ld.global.nc.u32 	%r943, [%rd25+2944];
	st.shared.u32 	[%r807+256], %r943;
	ld.global.nc.u32 	%r944, [%rd25+3968];
	st.shared.u32 	[%r807+384], %r944;
	ld.global.nc.u32 	%r945, [%rd25+4992];
	st.shared.u32 	[%r807+512], %r945;
	ld.global.nc.u32 	%r946, [%rd25+6016];
	st.shared.u32 	[%r807+640], %r946;
	ld.global.nc.u32 	%r947, [%rd25+7040];
	st.shared.u32 	[%r807+768], %r947;
	ld.global.nc.u32 	%r948, [%rd25+8064];
	st.shared.u32 	[%r807+896], %r948;
	ld.global.nc.u32 	%r949, [%rd25+9088];
	st.shared.u32 	[%r807+1024], %r949;
	ld.global.nc.u32 	%r950, [%rd25+10112];
	st.shared.u32 	[%r807+1152], %r950;
	ld.global.nc.u32 	%r951, [%rd25+11136];
	st.shared.u32 	[%r807+1280], %r951;
	ld.global.nc.u32 	%r952, [%rd25+12160];
	st.shared.u32 	[%r807+1408], %r952;
	ld.global.nc.u32 	%r953, [%rd25+13184];
	st.shared.u32 	[%r807+1536], %r953;
	ld.global.nc.u32 	%r954, [%rd25+14208];
	st.shared.u32 	[%r807+1664], %r954;
	ld.global.nc.u32 	%r955, [%rd25+15232];
	st.shared.u32 	[%r807+1792], %r955;
	ld.global.nc.u32 	%r956, [%rd25+16256];
	st.shared.u32 	[%r807+1920], %r956;
	bar.sync 	0;
	wmma.load.b.sync.aligned.col.m8n8k32.shared.s4 	{%r696}, [%r806], %r801;
	wmma.load.b.sync.aligned.col.m8n8k32.shared.s4 	{%r702}, [%r823], %r801;
	wmma.load.b.sync.aligned.col.m8n8k32.shared.s4 	{%r708}, [%r824], %r801;
	wmma.load.b.sync.aligned.col.m8n8k32.shared.s4 	{%r714}, [%r825], %r801;
	wmma.load.b.sync.aligned.col.m8n8k32.shared.s4 	{%r720}, [%r826], %r801;
	wmma.load.b.sync.aligned.col.m8n8k32.shared.s4 	{%r726}, [%r827], %r801;
	wmma.load.b.sync.aligned.col.m8n8k32.shared.s4 	{%r732}, [%r828], %r801;
	wmma.load.b.sync.aligned.col.m8n8k32.shared.s4 	{%r738}, [%r829], %r801;
	wmma.load.b.sync.aligned.col.m8n8k32.shared.s4 	{%r744}, [%r830], %r801;
	wmma.load.b.sync.aligned.col.m8n8k32.shared.s4 	{%r750}, [%r831], %r801;
	wmma.load.b.sync.aligned.col.m8n8k32.shared.s4 	{%r756}, [%r832], %r801;
	wmma.load.b.sync.aligned.col.m8n8k32.shared.s4 	{%r762}, [%r833], %r801;
	wmma.load.b.sync.aligned.col.m8n8k32.shared.s4 	{%r768}, [%r834], %r801;
	wmma.load.b.sync.aligned.col.m8n8k32.shared.s4 	{%r774}, [%r835], %r801;
	wmma.load.b.sync.aligned.col.m8n8k32.shared.s4 	{%r780}, [%r836], %r801;
	wmma.load.b.sync.aligned.col.m8n8k32.shared.s4 	{%r786}, [%r837], %r801;
	// begin inline asm
	mma.sync.aligned.m8n8k32.row.col.s32.u4.s4.s32 {%r693,%r694}, {%r695}, {%r696}, {%r597,%r598};

	// end inline asm
	// begin inline asm
	mma.sync.aligned.m8n8k32.row.col.s32.u4.s4.s32 {%r699,%r700}, {%r695}, {%r702}, {%r603,%r604};

	// end inline asm
	// begin inline asm
	mma.sync.aligned.m8n8k32.row.col.s32.u4.s4.s32 {%r705,%r706}, {%r695}, {%r708}, {%r609,%r610};

	// end inline asm
	// begin inline asm
	mma.sync.aligned.m8n8k32.row.col.s32.u4.s4.s32 {%r711,%r712}, {%r695}, {%r714}, {%r615,%r616};

	// end inline asm
	// begin inline asm
	mma.sync.aligned.m8n8k32.row.col.s32.u4.s4.s32 {%r717,%r718}, {%r695}, {%r720}, {%r621,%r622};

	// end inline asm
	// begin inline asm
	mma.sync.aligned.m8n8k32.row.col.s32.u4.s4.s32 {%r723,%r724}, {%r695}, {%r726}, {%r627,%r628};

	// end inline asm
	// begin inline asm
	mma.sync.aligned.m8n8k32.row.col.s32.u4.s4.s32 {%r729,%r730}, {%r695}, {%r732}, {%r633,%r634};

	// end inline asm
	// begin inline asm
	mma.sync.aligned.m8n8k32.row.col.s32.u4.s4.s32 {%r735,%r736}, {%r695}, {%r738}, {%r639,%r640};

	// end inline asm
	// begin inline asm
	mma.sync.aligned.m8n8k32.row.col.s32.u4.s4.s32 {%r741,%r742}, {%r695}, {%r744}, {%r645,%r646};

	// end inline asm
	// begin inline asm
	mma.sync.aligned.m8n8k32.row.col.s32.u4.s4.s32 {%r747,%r748}, {%r695}, {%r750}, {%r651,%r652};

	// end inline asm
	// begin inline asm
	mma.sync.aligned.m8n8k32.row.col.s32.u4.s4.s32 {%r753,%r754}, {%r695}, {%r756}, {%r657,%r658};

	// end inline asm
	// begin inline asm
	mma.sync.aligned.m8n8k32.row.col.s32.u4.s4.s32 {%r759,%r760}, {%r695}, {%r762}, {%r663,%r664};

	// end inline asm
	// begin inline asm
	mma.sync.aligned.m8n8k32.row.col.s32.u4.s4.s32 {%r765,%r766}, {%r695}, {%r768}, {%r669,%r670};

	// end inline asm
	// begin inline asm
	mma.sync.aligned.m8n8k32.row.col.s32.u4.s4.s32 {%r771,%r772}, {%r695}, {%r774}, {%r675,%r676};

	// end inline asm
	// begin inline asm
	mma.sync.aligned.m8n8k32.row.col.s32.u4.s4.s32 {%r777,%r778}, {%r695}, {%r780}, {%r681,%r682};

	// end inline asm
	// begin inline asm
	mma.sync.aligned.m8n8k32.row.col.s32.u4.s4.s32 {%r783,%r784}, {%r695}, {%r786}, {%r687,%r688};

	// end inline asm
	mov.u32 	%r957, _ZZ34fused_nn_conv2d_add_cast_1_kernel0E4Conv;
	mov.b32 	%r958, 8;
	wmma.store.d.sync.aligned.row.m8n8k32.shared.s32 	[%r957], {%r693, %r694}, %r958;
	add.s32 	%r959, %r957, 256;
	wmma.store.d.sync.aligned.row.m8n8k32.shared.s32 	[%r959], {%r699, %r700}, %r958;
	add.s32 	%r960, %r957, 512;
	wmma.store.d.sync.aligned.row.m8n8k32.shared.s32 	[%r960], {%r705, %r706}, %r958;
	add.s32 	%r961, %r957, 768;
	wmma.store.d.sync.aligned.row.m8n8k32.shared.s32 	[%r961], {%r711, %r712}, %r958;
	add.s32 	%r962, %r957, 1024;
	wmma.store.d.sync.aligned.row.m8n8k32.shared.s32 	[%r962], {%r717, %r718}, %r958;
	add.s32 	%r963, %r957, 1280;
	wmma.store.d.sync.aligned.row.m8n8k32.shared.s32 	[%r963], {%r723, %r724}, %r958;
	add.s32 	%r964, %r957, 1536;
	wmma.store.d.sync.aligned.row.m8n8k32.shared.s32 	[%r964], {%r729, %r730}, %r958;
	add.s32 	%r965, %r957, 1792;
	wmma.store.d.sync.aligned.row.m8n8k32.shared.s32 	[%r965], {%r735, %r736}, %r958;
	add.s32 	%r966, %r957, 2048;
	wmma.store.d.sync.aligned.row.m8n8k32.shared.s32 	[%r966], {%r741, %r742}, %r958;
	add.s32 	%r967, %r957, 2304;
	wmma.store.d.sync.aligned.row.m8n8k32.shared.s32 	[%r967], {%r747, %r748}, %r958;
	add.s32 	%r968, %r957, 2560;
	wmma.store.d.sync.aligned.row.m8n8k32.shared.s32 	[%r968], {%r753, %r754}, %r958;
	add.s32 	%r969, %r957, 2816;
	wmma.store.d.sync.aligned.row.m8n8k32.shared.s32 	[%r969], {%r759, %r760}, %r958;
	add.s32 	%r970, %r957, 3072;
	wmma.store.d.sync.aligned.row.m8n8k32.shared.s32 	[%r970], {%r765, %r766}, %r958;
	add.s32 	%r971, %r957, 3328;
	wmma.store.d.sync.aligned.row.m8n8k32.shared.s32 	[%r971], {%r771, %r772}, %r958;
	add.s32 	%r972, %r957, 3584;
	wmma.store.d.sync.aligned.row.m8n8k32.shared.s32 	[%r972], {%r777, %r778}, %r958;
	add.s32 	%r973, %r957, 3840;
	wmma.store.d.sync.aligned.row.m8n8k32.shared.s32 	[%r973], {%r783, %r784}, %r958;
	bar.sync 	0;
	cvta.to.global.u64 	%rd26, %rd30;
	and.b32  	%r974, %r5, 7;
	shl.b32 	%r975, %r802, 7;
	or.b32  	%r976, %r974, %r975;
	mul.wide.u32 	%rd27, %r976, 4;
	add.s64 	%rd28, %rd26, %rd27;
	ld.global.nc.u32 	%r977, [%rd28];
	add.s32 	%r978, %r957, %r791;
	ld.shared.u32 	%r979, [%r978];
	add.s32 	%r980, %r977, %r979;
	st.global.u32 	[%rd33+-8192], %r980;
	ld.shared.u32 	%r981, [%r978+128];
	add.s32 	%r982, %r977, %r981;
	st.global.u32 	[%rd33], %r982;
	ld.global.nc.u32 	%r983, [%rd28+32];
	ld.shared.u32 	%r984, [%r978+256];
	add.s32 	%r985, %r983, %r984;
	st.global.u32 	[%rd33+-8160], %r985;
	ld.shared.u32 	%r986, [%r978+384];
	add.s32 	%r987, %r983, %r986;
	st.global.u32 	[%rd33+32], %r987;
	ld.global.nc.u32 	%r988, [%rd28+64];
	ld.shared.u32 	%r989, [%r978+512];
	add.s32 	%r990, %r988, %r989;
	st.global.u32 	[%rd33+-8128], %r990;
	ld.shared.u32 	%r991, [%r978+640];
	add.s32 	%r992, %r988, %r991;
	st.global.u32 	[%rd33+64], %r992;
	ld.global.nc.u32 	%r993, [%rd28+96];
	ld.shared.u32 	%r994, [%r978+768];
	add.s32 	%r995, %r993, %r994;
	st.global.u32 	[%rd33+-8096], %r995;
	ld.shared.u32 	%r996, [%r978+896];
	add.s32 	%r997, %r993, %r996;
	st.global.u32 	[%rd33+96], %r997;
	ld.global.nc.u32 	%r998, [%rd28+128];
	ld.shared.u32 	%r999, [%r978+1024];
	add.s32 	%r1000, %r998, %r999;
	st.global.u32 	[%rd33+-8064], %r1000;
	ld.shared.u32 	%r1001, [%r978+1152];
	add.s32 	%r1002, %r998, %r1001;
	st.global.u32 	[%rd33+128], %r1002;
	ld.global.nc.u32 	%r1003, [%rd28+160];
	ld.shared.u32 	%r1004, [%r978+1280];
	add.s32 	%r1005, %r1003, %r1004;
	st.global.u32 	[%rd33+-8032], %r1005;
	ld.shared.u32 	%r1006, [%r978+1408];
	add.s32 	%r1007, %r1003, %r1006;
	st.global.u32 	[%rd33+160], %r1007;
	ld.global.nc.u32 	%r1008, [%rd28+192];
	ld.shared.u32 	%r1009, [%r978+1536];
	add.s32 	%r1010, %r1008, %r1009;
	st.global.u32 	[%rd33+-8000], %r1010;
	ld.shared.u32 	%r1011, [%r978+1664];
	add.s32 	%r1012, %r1008, %r1011;
	st.global.u32 	[%rd33+192], %r1012;
	ld.global.nc.u32 	%r1013, [%rd28+224];
	ld.shared.u32 	%r1014, [%r978+1792];
	add.s32 	%r1015, %r1013, %r1014;
	st.global.u32 	[%rd33+-7968], %r1015;
	ld.shared.u32 	%r1016, [%r978+1920];
	add.s32 	%r1017, %r1013, %r1016;
	st.global.u32 	[%rd33+224], %r1017;
	ld.global.nc.u32 	%r1018, [%rd28+256];
	ld.shared.u32 	%r1019, [%r978+2048];
	add.s32 	%r1020, %r1018, %r1019;
	st.global.u32 	[%rd33+-7936], %r1020;
	ld.shared.u32 	%r1021, [%r978+2176];
	add.s32 	%r1022, %r1018, %r1021;
	st.global.u32 	[%rd33+256], %r1022;
	ld.global.nc.u32 	%r1023, [%rd28+288];
	ld.shared.u32 	%r1024, [%r978+2304];
	add.s32 	%r1025, %r1023, %r1024;
	st.global.u32 	[%rd33+-7904], %r1025;
	ld.shared.u32 	%r1026, [%r978+2432];
	add.s32 	%r1027, %r1023, %r1026;
	st.global.u32 	[%rd33+288], %r1027;
	ld.global.nc.u32 	%r1028, [%rd28+320];
	ld.shared.u32 	%r1029, [%r978+2560];
	add.s32 	%r1030, %r1028, %r1029;
	st.global.u32 	[%rd33+-7872], %r1030;
	ld.shared.u32 	%r1031, [%r978+2688];
	add.s32 	%r1032, %r1028, %r1031;
	st.global.u32 	[%rd33+320], %r1032;
	ld.global.nc.u32 	%r1033, [%rd28+352];
	ld.shared.u32 	%r1034, [%r978+2816];
	add.s32 	%r1035, %r1033, %r1034;
	st.global.u32 	[%rd33+-7840], %r1035;
	ld.shared.u32 	%r1036, [%r978+2944];
	add.s32 	%r1037, %r1033, %r1036;
	st.global.u32 	[%rd33+352], %r1037;
	ld.global.nc.u32 	%r1038, [%rd28+384];
	ld.shared.u32 	%r1039, [%r978+3072];
	add.s32 	%r1040, %r1038, %r1039;
	st.global.u32 	[%rd33+-7808], %r1040;
	ld.shared.u32 	%r1041, [%r978+3200];
	add.s32 	%r1042, %r1038, %r1041;
	st.global.u32 	[%rd33+384], %r1042;
	ld.global.nc.u32 	%r1043, [%rd28+416];
	ld.shared.u32 	%r1044, [%r978+3328];
	add.s32 	%r1045, %r1043, %r1044;
	st.global.u32 	[%rd33+-7776], %r1045;
	ld.shared.u32 	%r1046, [%r978+3456];
	add.s32 	%r1047, %r1043, %r1046;
	st.global.u32 	[%rd33+416], %r1047;
	ld.global.nc.u32 	%r1048, [%rd28+448];
	ld.shared.u32 	%r1049, [%r978+3584];
	add.s32 	%r1050, %r1048, %r1049;
	st.global.u32 	[%rd33+-7744], %r1050;
	ld.shared.u32 	%r1051, [%r978+3712];
	add.s32 	%r1052, %r1048, %r1051;
	st.global.u32 	[%rd33+448], %r1052;
	ld.global.nc.u32 	%r1053, [%rd28+480];
	ld.shared.u32 	%r1054, [%r978+3840];
	add.s32 	%r1055, %r1053, %r1054;
	st.global.u32 	[%rd33+-7712], %r1055;
	ld.shared.u32 	%r1056, [%r978+3968];
	add.s32 	%r1057, %r1053, %r1056;
	st.global.u32 	[%rd33+480], %r1057;
	add.s32 	%r1058, %r1058, 1;
	add.s64 	%rd33, %rd33, 16384;
	add.s64 	%rd32, %rd32, 2048;
	add.s64 	%rd31, %rd31, 1;
	setp.ne.s32 	%p1, %r1058, 4;
	@%p1 bra 	$L__BB18_1;
	ret;

}
	// .globl	fused_cast_cast_left_shift_multiply_add_right_shift_cast_clip_cast_3_kernel0
.visible .entry fused_cast_cast_left_shift_multiply_add_right_shift_cast_clip_cast_3_kernel0(
	.param .u64 .ptr .align 1 fused_cast_cast_left_shift_multiply_add_right_shift_cast_clip_cast_3_kernel0_param_0,
	.param .u64 .ptr .align 1 fused_cast_cast_left_shift_multiply_add_right_shift_cast_clip_cast_3_kernel0_param_1
)
{
	.reg .pred 	%p<4>;
	.reg .b32 	%r<95>;
	.reg .b64 	%rd<33>;

	ld.param.u64 	%rd3, [fused_cast_cast_left_shift_multiply_add_right_shift_cast_clip_cast_3_kernel0_param_0];
	ld.param.u64 	%rd4, [fused_cast_cast_left_shift_multiply_add_right_shift_cast_clip_cast_3_kernel0_param_1];
	cvta.to.global.u64 	%rd1, %rd3;
	cvta.to.global.u64 	%rd2, %rd4;
	mov.u32 	%r20, %ctaid.x;
	shl.b32 	%r21, %r20, 13;
	mov.u32 	%r22, %tid.x;
	shl.b32 	%r23, %r22, 3;
	shl.b32 	%r24, %r20, 10;
	or.b32  	%r92, %r24, %r22;
	shl.b32 	%r25, %r20, 2;
	shr.u32 	%r26, %r22, 8;
	or.b32  	%r90, %r26, %r25;
	and.b32  	%r27, %r22, 255;
	and.b32  	%r28, %r23, 2040;
	or.b32  	%r93, %r21, %r23;
	and.b32  	%r29, %r22, 768;
	or.b32  	%r30, %r24, %r29;
	or.b32  	%r91, %r30, %r27;
	shl.b32 	%r31, %r26, 11;
	or.b32  	%r32, %r21, %r31;
	or.b32  	%r89, %r32, %r28;
	mov.b32 	%r94, 0;
$L__BB19_1:
	setp.gt.u32 	%p1, %r93, 6422527;
	@%p1 bra 	$L__BB19_4;
	setp.gt.u32 	%p2, %r92, 802815;
	@%p2 bra 	$L__BB19_4;
	shr.u32 	%r33, %r90, 3;
	mul.hi.u32 	%r34, %r33, 613566757;
	shr.u32 	%r35, %r93, 14;
	mul.hi.u32 	%r36, %r35, 613566757;
	mul.lo.s32 	%r37, %r34, 114688;
	sub.s32 	%r38, %r89, %r37;
	mad.lo.s32 	%r39, %r36, 114688, %r38;
	mul.wide.u32 	%rd5, %r39, 4;
	add.s64 	%rd6, %rd2, %rd5;
	ld.global.nc.u32 	%r40, [%rd6];
	cvt.s64.s32 	%rd7, %r40;
	mad.lo.s64 	%rd8, %rd7, 17448304640, 1073741824;
	shr.u64 	%rd9, %rd8, 31;
	cvt.u32.u64 	%r41, %rd9;
	min.s32 	%r42, %r41, 15;
	max.s32 	%r43, %r42, 0;
	shl.b32 	%r44, %r43, 28;
	ld.global.nc.u32 	%r45, [%rd6+4];
	cvt.s64.s32 	%rd10, %r45;
	mad.lo.s64 	%rd11, %rd10, 17448304640, 1073741824;
	shr.u64 	%rd12, %rd11, 31;
	cvt.u32.u64 	%r46, %rd12;
	min.s32 	%r47, %r46, 15;
	max.s32 	%r48, %r47, 0;
	shl.b32 	%r49, %r48, 24;
	or.b32  	%r50, %r49, %r44;
	ld.global.nc.u32 	%r51, [%rd6+8];
	cvt.s64.s32 	%rd13, %r51;
	mad.lo.s64 	%rd14, %rd13, 17448304640, 1073741824;
	shr.u64 	%rd15, %rd14, 31;
	cvt.u32.u64 	%r52, %rd15;
	min.s32 	%r53, %r52, 15;
	max.s32 	%r54, %r53, 0;
	shl.b32 	%r55, %r54, 20;
	or.b32  	%r56, %r50, %r55;
	ld.global.nc.u32 	%r57, [%rd6+12];
	cvt.s64.s32 	%rd16, %r57;
	mad.lo.s64 	%rd17, %rd16, 17448304640, 1073741824;
	shr.u64 	%rd18, %rd17, 31;
	cvt.u32.u64 	%r58, %rd18;
	min.s32 	%r59, %r58, 15;
	max.s32 	%r60, %r59, 0;
	shl.b32 	%r61, %r60, 16;
	or.b32  	%r62, %r56, %r61;
	ld.global.nc.u32 	%r63, [%rd6+16];
	cvt.s64.s32 	%rd19, %r63;
	mad.lo.s64 	%rd20, %rd19, 17448304640, 1073741824;
	shr.u64 	%rd21, %rd20, 31;
	cvt.u32.u64 	%r64, %rd21;
	min.s32 	%r65, %r64, 15;
	max.s32 	%r66, %r65, 0;
	shl.b32 	%r67, %r66, 12;
	or.b32  	%r68, %r62, %r67;
	ld.global.nc.u32 	%r69, [%rd6+20];
	cvt.s64.s32 	%rd22, %r69;
	mad.lo.s64 	%rd23, %rd22, 17448304640, 1073741824;
	shr.u64 	%rd24, %rd23, 31;
	cvt.u32.u64 	%r70, %rd24;
	min.s32 	%r71, %r70, 15;
	max.s32 	%r72, %r71, 0;
	shl.b32 	%r73, %r72, 8;
	or.b32  	%r74, %r68, %r73;
	ld.global.nc.u32 	%r75, [%rd6+24];
	cvt.s64.s32 	%rd25, %r75;
	mad.lo.s64 	%rd26, %rd25, 17448304640, 1073741824;
	shr.u64 	%rd27, %rd26, 31;
	cvt.u32.u64 	%r76, %rd27;
	min.s32 	%r77, %r76, 15;
	max.s32 	%r78, %r77, 0;
	shl.b32 	%r79, %r78, 4;
	or.b32  	%r80, %r74, %r79;
	ld.global.nc.u32 	%r81, [%rd6+28];
	cvt.s64.s32 	%rd28, %r81;
	mad.lo.s64 	%rd29, %rd28, 17448304640, 1073741824;
	shr.u64 	%rd30, %rd29, 31;
	cvt.u32.u64 	%r82, %rd30;
	min.s32 	%r83, %r82, 15;
	max.s32 	%r84, %r83, 0;
	or.b32  	%r85, %r80, %r84;
	mul.lo.s32 	%r86, %r34, 14336;
	sub.s32 	%r87, %r91, %r86;
	mad.lo.s32 	%r88, %r36, 14336, %r87;
	mul.wide.u32 	%rd31, %r88, 4;
	add.s64 	%rd32, %rd1, %rd31;
	st.global.u32 	[%rd32], %r85;
$L__BB19_4:
	add.s32 	%r94, %r94, 1;
	add.s32 	%r93, %r93, 2097152;
	add.s32 	%r92, %r92, 262144;
	add.s32 	%r91, %r91, 262144;
	add.s32 	%r90, %r90, 1024;
	add.s32 	%r89, %r89, 2097152;
	setp.ne.s32 	%p3, %r94, 4;
	@%p3 bra 	$L__BB19_1;
	ret;

}
	// .globl	fused_nn_conv2d_add_nn_relu_cast_cast_left_shift_multiply_add_right_shift_cast_c_3441552496575213188__1_kernel0
.visible .entry fused_nn_conv2d_add_nn_relu_cast_cast_left_shift_multiply_add_right_shift_cast_c_3441552496575213188__1_kernel0(
	.param .u64 .ptr .align 1 fused_nn_conv2d_add_nn_relu_cast_cast_left_shift_multiply_add_right_shift_cast_c_3441552496575213188__1_kernel0_param_0,
	.param .u64 .ptr .align 1 fused_nn_conv2d_add_nn_relu_cast_cast_left_shift_multiply_add_right_shift_cast_c_3441552496575213188__1_kernel0_param_1,
	.param .u64 .ptr .align 1 fused_nn_conv2d_add_nn_relu_cast_cast_left_shift_multiply_add_right_shift_cast_c_3441552496575213188__1_kernel0_param_2,
	.param .u64 .ptr .align 1 fused_nn_conv2d_add_nn_relu_cast_cast_left_shift_multiply_add_right_shift_cast_c_3441552496575213188__1_kernel0_param_3
)
{
	.reg .pred 	%p<3>;
	.reg .b32 	%r<413>;
	.reg .b64 	%rd<82>;
	// demoted variable
	.shared .align 4 .b8 _ZZ111fused_nn_conv2d_add_nn_relu_cast_cast_left_shift_multiply_add_right_shift_cast_c_3441552496575213188__1_kernel0E14compute_shared[128];
	// demoted variable
	.shared .align 4 .b8 _ZZ111fused_nn_conv2d_add_nn_relu_cast_cast_left_shift_multiply_add_right_shift_cast_c_3441552496575213188__1_kernel0E18placeholder_shared[2048];
	// demoted variable
	.shared .align 4 .b8 _ZZ111fused_nn_conv2d_add_nn_relu_cast_cast_left_shift_multiply_add_right_shift_cast_c_3441552496575213188__1_kernel0E4Conv[4096];
	ld.param.u64 	%rd15, [fused_nn_conv2d_add_nn_relu_cast_cast_left_shift_multiply_add_right_shift_cast_c_3441552496575213188__1_kernel0_param_0];
	ld.param.u64 	%rd16, [fused_nn_conv2d_add_nn_relu_cast_cast_left_shift_multiply_add_right_shift_cast_c_3441552496575213188__1_kernel0_param_1];
	cvta.to.global.u64 	%rd17, %rd15;
	cvta.to.global.u64 	%rd18, %rd16;
	mov.u32 	%r72, %ctaid.z;
	shl.b32 	%r73, %r72, 11;
	mov.u32 	%r74, %tid.x;
	shl.b32 	%r75, %r74, 6;
	and.b32  	%r76, %r74, 3;
	mov.u32 	%r77, %ctaid.y;
	shl.b32 	%r78, %r77, 15;
	or.b32  	%r79, %r78, %r74;
	and.b32  	%r80, %r75, 65280;
	add.s32 	%r81, %r73, %r80;
	or.b32  	%r82, %r81, %r76;
	shl.b32 	%r83, %r82, 2;
	cvt.u64.u32 	%rd19, %r83;
	add.s64 	%rd79, %rd17, %rd19;
	mul.wide.u32 	%rd20, %r79, 4;
	add.s64 	%rd21, %rd20, %rd18;
	add.s64 	%rd78, %rd21, 65536;
	mov.b32 	%r379, 0;
	shl.b32 	%r181, %r74, 2;
	mov.u32 	%r182, _ZZ111fused_nn_conv2d_add_nn_relu_cast_cast_left_shift_multiply_add_right_shift_cast_c_3441552496575213188__1_kernel0E14compute_shared;
	add.s32 	%r183, %r182, %r181;
	mov.u32 	%r186, _ZZ111fused_nn_conv2d_add_nn_relu_cast_cast_left_shift_multiply_add_right_shift_cast_c_3441552496575213188__1_kernel0E18placeholder_shared;
	mov.u32 	%r380, %r379;
	mov.u32 	%r381, %r379;
	mov.u32 	%r382, %r379;
	mov.u32 	%r383, %r379;
	mov.u32 	%r384, %r379;
	mov.u32 	%r385, %r379;
	mov.u32 	%r386, %r379;
	mov.u32 	%r387, %r379;
	mov.u32 	%r388, %r379;
	mov.u32 	%r389, %r379;
	mov.u32 	%r390, %r379;
	mov.u32 	%r391, %r379;
	mov.u32 	%r392, %r379;
	mov.u32 	%r393, %r379;
	mov.u32 	%r394, %r379;
	mov.u32 	%r395, %r379;
	mov.u32 	%r396, %r379;
	mov.u32 	%r397, %r379;
	mov.u32 	%r398, %r379;
	mov.u32 	%r399, %r379;
	mov.u32 	%r400, %r379;
	mov.u32 	%r401, %r379;
	mov.u32 	%r402, %r379;
	mov.u32 	%r403, %r379;
	mov.u32 	%r404, %r379;
	mov.u32 	%r405, %r379;
	mov.u32 	%r406, %r379;
	mov.u32 	%r407, %r379;
	mov.u32 	%r408, %r379;
	mov.u32 	%r409, %r379;
	mov.u32 	%r410, %r379;
	mov.u32 	%r411, %r379;
$L__BB20_1:
	ld.global.nc.u32 	%r180, [%rd79];
	st.shared.u32 	[%r183], %r180;
	bar.sync 	0;
	mov.b32 	%r184, 32;
	wmma.load.a.sync.aligned.row.m8n8k32.shared.u4 	{%r86}, [%r182], %r184;
	ld.global.nc.u32 	%r185, [%rd78+-65536];
	add.s32 	%r187, %r186, %r181;
	st.shared.u32 	[%r187], %r185;
	ld.global.nc.u32 	%r188, [%rd78+-57344];
	st.shared.u32 	[%r187+128], %r188;
	ld.global.nc.u32 	%r189, [%rd78+-49152];
	st.shared.u32 	[%r187+256], %r189;
	ld.global.nc.u32 	%r190, [%rd78+-40960];
	st.shared.u32 	[%r187+384], %r190;
	ld.global.nc.u32 	%r191, [%rd78+-32768];
	st.shared.u32 	[%r187+512], %r191;
	ld.global.nc.u32 	%r192, [%rd78+-24576];
	st.shared.u32 	[%r187+640], %r192;
	ld.global.nc.u32 	%r193, [%rd78+-16384];
	st.shared.u32 	[%r187+768], %r193;
	ld.global.nc.u32 	%r194, [%rd78+-8192];
	st.shared.u32 	[%r187+896], %r194;
	ld.global.nc.u32 	%r195, [%rd78];
	st.shared.u32 	[%r187+1024], %r195;
	ld.global.nc.u32 	%r196, [%rd78+8192];
	st.shared.u32 	[%r187+1152], %r196;
	ld.global.nc.u32 	%r197, [%rd78+16384];
	st.shared.u32 	[%r187+1280], %r197;
	ld.global.nc.u32 	%r198, [%rd78+24576];
	st.shared.u32 	[%r187+1408], %r198;
	ld.global.nc.u32 	%r199, [%rd78+32768];
	st.shared.u32 	[%r187+1536], %r199;
	ld.global.nc.u32 	%r200, [%rd78+40960];
	st.shared.u32 	[%r187+1664], %r200;
	ld.global.nc.u32 	%r201, [%rd78+49152];
	st.shared.u32 	[%r187+1792], %r201;
	ld.global.nc.u32 	%r202, [%rd78+57344];
	st.shared.u32 	[%r187+1920], %r202;
	bar.sync 	0;
	wmma.load.b.sync.aligned.col.m8n8k32.shared.s4 	{%r87}, [%r186], %r184;
	add.s32 	%r203, %r186, 128;
	wmma.load.b.sync.aligned.col.m8n8k32.shared.s4 	{%r93}, [%r203], %r184;
	add.s32 	%r204, %r186, 256;
	wmma.load.b.sync.aligned.col.m8n8k32.shared.s4 	{%r99}, [%r204], %r184;
	add.s32 	%r205, %r186, 384;
	wmma.load.b.sync.aligned.col.m8n8k32.shared.s4 	{%r105}, [%r205], %r184;
	add.s32 	%r206, %r186, 512;
	wmma.load.b.sync.aligned.col.m8n8k32.shared.s4 	{%r111}, [%r206], %r184;
	add.s32 	%r207, %r186, 640;
	wmma.load.b.sync.aligned.col.m8n8k32.shared.s4 	{%r117}, [%r207], %r184;
	add.s32 	%r208, %r186, 768;
	wmma.load.b.sync.aligned.col.m8n8k32.shared.s4 	{%r123}, [%r208], %r184;
	add.s32 	%r209, %r186, 896;
	wmma.load.b.sync.aligned.col.m8n8k32.shared.s4 	{%r129}, [%r209], %r184;
	add.s32 	%r210, %r186, 1024;
	wmma.load.b.sync.aligned.col.m8n8k32.shared.s4 	{%r135}, [%r210], %r184;
	add.s32 	%r211, %r186, 1152;
	wmma.load.b.sync.aligned.col.m8n8k32.shared.s4 	{%r141}, [%r211], %r184;
	add.s32 	%r212, %r186, 1280;
	wmma.load.b.sync.aligned.col.m8n8k32.shared.s4 	{%r147}, [%r212], %r184;
	add.s32 	%r213, %r186, 1408;
	wmma.load.b.sync.aligned.col.m8n8k32.shared.s4 	{%r153}, [%r213], %r184;
	add.s32 	%r214, %r186, 1536;
	wmma.load.b.sync.aligned.col.m8n8k32.shared.s4 	{%r159}, [%r214], %r184;
	add.s32 	%r215, %r186, 1664;
	wmma.load.b.sync.aligned.col.m8n8k32.shared.s4 	{%r165}, [%r215], %r184;
	add.s32 	%r216, %r186, 1792;
	wmma.load.b.sync.aligned.col.m8n8k32.shared.s4 	{%r171}, [%r216], %r184;
	add.s32 	%r217, %r186, 1920;
	wmma.load.b.sync.aligned.col.m8n8k32.shared.s4 	{%r177}, [%r217], %r184;
	// begin inline asm
	mma.sync.aligned.m8n8k32.row.col.s32.u4.s4.s32 {%r394,%r393}, {%r86}, {%r87}, {%r394,%r393};

	// end inline asm
	// begin inline asm
	mma.sync.aligned.m8n8k32.row.col.s32.u4.s4.s32 {%r392,%r391}, {%r86}, {%r93}, {%r392,%r391};

	// end inline asm
	// begin inline asm
	mma.sync.aligned.m8n8k32.row.col.s32.u4.s4.s32 {%r390,%r389}, {%r86}, {%r99}, {%r390,%r389};

	// end inline asm
	// begin inline asm
	mma.sync.aligned.m8n8k32.row.col.s32.u4.s4.s32 {%r388,%r387}, {%r86}, {%r105}, {%r388,%r387};

	// end inline asm
	// begin inline asm
	mma.sync.aligned.m8n8k32.row.col.s32.u4.s4.s32 {%r386,%r385}, {%r86}, {%r111}, {%r386,%r385};

	// end inline asm
	// begin inline asm
	mma.sync.aligned.m8n8k32.row.col.s32.u4.s4.s32 {%r384,%r383}, {%r86}, {%r117}, {%r384,%r383};

	// end inline asm
	// begin inline asm
	mma.sync.aligned.m8n8k32.row.col.s32.u4.s4.s32 {%r382,%r381}, {%r86}, {%r123}, {%r382,%r381};

	// end inline asm
	// begin inline asm
	mma.sync.aligned.m8n8k32.row.col.s32.u4.s4.s32 {%r380,%r379}, {%r86}, {%r129}, {%r380,%r379};

	// end inline asm
	// begin inline asm
	mma.sync.aligned.m8n8k32.row.col.s32.u4.s4.s32 {%r395,%r396}, {%r86}, {%r135}, {%r395,%r396};

	// end inline asm
	// begin inline asm
	mma.sync.aligned.m8n8k32.row.col.s32.u4.s4.s32 {%r397,%r398}, {%r86}, {%r141}, {%r397,%r398};

	// end inline asm
	// begin inline asm
	mma.sync.aligned.m8n8k32.row.col.s32.u4.s4.s32 {%r399,%r400}, {%r86}, {%r147}, {%r399,%r400};

	// end inline asm
	// begin inline asm
	mma.sync.aligned.m8n8k32.row.col.s32.u4.s4.s32 {%r401,%r402}, {%r86}, {%r153}, {%r401,%r402};

	// end inline asm
	// begin inline asm
	mma.sync.aligned.m8n8k32.row.col.s32.u4.s4.s32 {%r403,%r404}, {%r86}, {%r159}, {%r403,%r404};

	// end inline asm
	// begin inline asm
	mma.sync.aligned.m8n8k32.row.col.s32.u4.s4.s32 {%r405,%r406}, {%r86}, {%r165}, {%r405,%r406};

	// end inline asm
	// begin inline asm
	mma.sync.aligned.m8n8k32.row.col.s32.u4.s4.s32 {%r407,%r408}, {%r86}, {%r171}, {%r407,%r408};

	// end inline asm
	// begin inline asm
	mma.sync.aligned.m8n8k32.row.col.s32.u4.s4.s32 {%r409,%r410}, {%r86}, {%r177}, {%r409,%r410};

	// end inline asm
	add.s32 	%r411, %r411, 1;
	add.s64 	%rd79, %rd79, 16;
	add.s64 	%rd78, %rd78, 128;
	setp.ne.s32 	%p1, %r411, 64;
	@%p1 bra 	$L__BB20_1;
	ld.param.u64 	%rd77, [fused_nn_conv2d_add_nn_relu_cast_cast_left_shift_multiply_add_right_shift_cast_c_3441552496575213188__1_kernel0_param_3];
	ld.param.u64 	%rd76, [fused_nn_conv2d_add_nn_relu_cast_cast_left_shift_multiply_add_right_shift_cast_c_3441552496575213188__1_kernel0_param_2];
	mov.u32 	%r219, _ZZ111fused_nn_conv2d_add_nn_relu_cast_cast_left_shift_multiply_add_right_shift_cast_c_3441552496575213188__1_kernel0E4Conv;
	mov.b32 	%r220, 8;
	wmma.store.d.sync.aligned.row.m8n8k32.shared.s32 	[%r219], {%r394, %r393}, %r220;
	add.s32 	%r221, %r219, 256;
	wmma.store.d.sync.aligned.row.m8n8k32.shared.s32 	[%r221], {%r392, %r391}, %r220;
	add.s32 	%r222, %r219, 512;
	wmma.store.d.sync.aligned.row.m8n8k32.shared.s32 	[%r222], {%r390, %r389}, %r220;
	add.s32 	%r223, %r219, 768;
	wmma.store.d.sync.aligned.row.m8n8k32.shared.s32 	[%r223], {%r388, %r387}, %r220;
	add.s32 	%r224, %r219, 1024;
	wmma.store.d.sync.aligned.row.m8n8k32.shared.s32 	[%r224], {%r386, %r385}, %r220;
	add.s32 	%r225, %r219, 1280;
	wmma.store.d.sync.aligned.row.m8n8k32.shared.s32 	[%r225], {%r384, %r383}, %r220;
	add.s32 	%r226, %r219, 1536;
	wmma.store.d.sync.aligned.row.m8n8k32.shared.s32 	[%r226], {%r382, %r381}, %r220;
	add.s32 	%r227, %r219, 1792;
	wmma.store.d.sync.aligned.row.m8n8k32.shared.s32 	[%r227], {%r380, %r379}, %r220;
	add.s32 	%r228, %r219, 2048;
	wmma.store.d.sync.aligned.row.m8n8k32.shared.s32 	[%r228], {%r395, %r396}, %r220;
	add.s32 	%r229, %r219, 2304;
	wmma.store.d.sync.aligned.row.m8n8k32.shared.s32 	[%r229], {%r397, %r398}, %r220;
	add.s32 	%r230, %r219, 2560;
	wmma.store.d.sync.aligned.row.m8n8k32.shared.s32 	[%r230], {%r399, %r400}, %r220;
	add.s32 	%r231, %r219, 2816;
	wmma.store.d.sync.aligned.row.m8n8k32.shared.s32 	[%r231], {%r401, %r402}, %r220;
	add.s32 	%r232, %r219, 3072;
	wmma.store.d.sync.aligned.row.m8n8k32.shared.s32 	[%r232], {%r403, %r404}, %r220;
	add.s32 	%r233, %r219, 3328;
	wmma.store.d.sync.aligned.row.m8n8k32.shared.s32 	[%r233], {%r405, %r406}, %r220;
	add.s32 	%r234, %r219, 3584;
	wmma.store.d.sync.aligned.row.m8n8k32.shared.s32 	[%r234], {%r407, %r408}, %r220;
	add.s32 	%r235, %r219, 3840;
	wmma.store.d.sync.aligned.row.m8n8k32.shared.s32 	[%r235], {%r409, %r410}, %r220;
	bar.sync 	0;
	mov.u32 	%r236, %ctaid.z;
	shl.b32 	%r237, %r236, 9;
	shl.b32 	%r238, %r74, 3;
	and.b32  	%r239, %r238, 8128;
	mov.u32 	%r240, %ctaid.y;
	shl.b32 	%r241, %r240, 4;
	add.s32 	%r242, %r237, %r239;
	add.s32 	%r243, %r242, %r241;
	mul.wide.u32 	%rd22, %r243, 4;
	cvta.to.global.u64 	%rd23, %rd76;
	add.s64 	%rd24, %rd22, %rd23;
	add.s64 	%rd81, %rd24, 1024;
	mul.wide.u32 	%rd25, %r240, 512;
	cvta.to.global.u64 	%rd26, %rd77;
	add.s64 	%rd27, %rd25, %rd26;
	add.s64 	%rd80, %rd27, 16;
	shl.b32 	%r244, %r74, 2;
	and.b32  	%r245, %r244, 4064;
	add.s32 	%r68, %r219, %r245;
	mov.b32 	%r412, 128;
$L__BB20_3:
	ld.global.nc.u32 	%r246, [%rd80+12];
	ld.global.nc.u32 	%r247, [%rd80+8];
	ld.global.nc.u32 	%r248, [%rd80+4];
	ld.global.nc.u32 	%r249, [%rd80];
	ld.global.nc.u32 	%r250, [%rd80+-4];
	ld.global.nc.u32 	%r251, [%rd80+-8];
	ld.global.nc.u32 	%r252, [%rd80+-12];
	ld.global.nc.u32 	%r253, [%rd80+-16];
	add.s32 	%r254, %r68, %r412;
	ld.shared.u32 	%r255, [%r254+-128];
	add.s32 	%r256, %r253, %r255;
	max.s32 	%r257, %r256, 0;
	cvt.u64.u32 	%rd28, %r257;
	mad.lo.s64 	%rd29, %rd28, 19864223744, 1073741824;
	shr.u64 	%rd30, %rd29, 31;
	cvt.u32.u64 	%r258, %rd30;
	min.s32 	%r259, %r258, 15;
	max.s32 	%r260, %r259, 0;
	shl.b32 	%r261, %r260, 28;
	ld.shared.u32 	%r262, [%r254+-124];
	add.s32 	%r263, %r252, %r262;
	max.s32 	%r264, %r263, 0;
	cvt.u64.u32 	%rd31, %r264;
	mad.lo.s64 	%rd32, %rd31, 19864223744, 1073741824;
	shr.u64 	%rd33, %rd32, 31;
	cvt.u32.u64 	%r265, %rd33;
	min.s32 	%r266, %r265, 15;
	max.s32 	%r267, %r266, 0;
	shl.b32 	%r268, %r267, 24;
	or.b32  	%r269, %r268, %r261;
	ld.shared.u32 	%r270, [%r254+-120];
	add.s32 	%r271, %r251, %r270;
	max.s32 	%r272, %r271, 0;
	cvt.u64.u32 	%rd34, %r272;
	mad.lo.s64 	%rd35, %rd34, 19864223744, 1073741824;
	shr.u64 	%rd36, %rd35, 31;
	cvt.u32.u64 	%r273, %rd36;
	min.s32 	%r274, %r273, 15;
	max.s32 	%r275, %r274, 0;
	shl.b32 	%r276, %r275, 20;
	or.b32  	%r277, %r276, %r269;
	ld.shared.u32 	%r278, [%r254+-116];
	add.s32 	%r279, %r250, %r278;
	max.s32 	%r280, %r279, 0;
	cvt.u64.u32 	%rd37, %r280;
	mad.lo.s64 	%rd38, %rd37, 19864223744, 1073741824;
	shr.u64 	%rd39, %rd38, 31;
	cvt.u32.u64 	%r281, %rd39;
	min.s32 	%r282, %r281, 15;
	max.s32 	%r283, %r282, 0;
	shl.b32 	%r284, %r283, 16;
	or.b32  	%r285, %r284, %r277;
	ld.shared.u32 	%r286, [%r254+-112];
	add.s32 	%r287, %r249, %r286;
	max.s32 	%r288, %r287, 0;
	cvt.u64.u32 	%rd40, %r288;
	mad.lo.s64 	%rd41, %rd40, 19864223744, 1073741824;
	shr.u64 	%rd42, %rd41, 31;
	cvt.u32.u64 	%r289, %rd42;
	min.s32 	%r290, %r289, 15;
	max.s32 	%r291, %r290, 0;
	shl.b32 	%r292, %r291, 12;
	or.b32  	%r293, %r292, %r285;
	ld.shared.u32 	%r294, [%r254+-108];
	add.s32 	%r295, %r248, %r294;
	max.s32 	%r296, %r295, 0;
	cvt.u64.u32 	%rd43, %r296;
	mad.lo.s64 	%rd44, %rd43, 19864223744, 1073741824;
	shr.u64 	%rd45, %rd44, 31;
	cvt.u32.u64 	%r297, %rd45;
	min.s32 	%r298, %r297, 15;
	max.s32 	%r299, %r298, 0;
	shl.b32 	%r300, %r299, 8;
	or.b32  	%r301, %r300, %r293;
	ld.shared.u32 	%r302, [%r254+-104];
	add.s32 	%r303, %r247, %r302;
	max.s32 	%r304, %r303, 0;
	cvt.u64.u32 	%rd46, %r304;
	mad.lo.s64 	%rd47, %rd46, 19864223744, 1073741824;
	shr.u64 	%rd48, %rd47, 31;
	cvt.u32.u64 	%r305, %rd48;
	min.s32 	%r306, %r305, 15;
	max.s32 	%r307, %r306, 0;
	shl.b32 	%r308, %r307, 4;
	or.b32  	%r309, %r308, %r301;
	ld.shared.u32 	%r310, [%r254+-100];
	add.s32 	%r311, %r246, %r310;
	max.s32 	%r312, %r311, 0;
	cvt.u64.u32 	%rd49, %r312;
	mad.lo.s64 	%rd50, %rd49, 19864223744, 1073741824;
	shr.u64 	%rd51, %rd50, 31;
	cvt.u32.u64 	%r313, %rd51;
	min.s32 	%r314, %r313, 15;
	max.s32 	%r315, %r314, 0;
	or.b32  	%r316, %r309, %r315;
	st.global.u32 	[%rd81+-1024], %r316;
	ld.shared.u32 	%r317, [%r254];
	add.s32 	%r318, %r253, %r317;
	max.s32 	%r319, %r318, 0;
	cvt.u64.u32 	%rd52, %r319;
	mad.lo.s64 	%rd53, %rd52, 19864223744, 1073741824;
	shr.u64 	%rd54, %rd53, 31;
	cvt.u32.u64 	%r320, %rd54;
	min.s32 	%r321, %r320, 15;
	max.s32 	%r322, %r321, 0;
	shl.b32 	%r323, %r322, 28;
	ld.shared.u32 	%r324, [%r254+4];
	add.s32 	%r325, %r252, %r324;
	max.s32 	%r326, %r325, 0;
	cvt.u64.u32 	%rd55, %r326;
	mad.lo.s64 	%rd56, %rd55, 19864223744, 1073741824;
	shr.u64 	%rd57, %rd56, 31;
	cvt.u32.u64 	%r327, %rd57;
	min.s32 	%r328, %r327, 15;
	max.s32 	%r329, %r328, 0;
	shl.b32 	%r330, %r329, 24;
	or.b32  	%r331, %r330, %r323;
	ld.shared.u32 	%r332, [%r254+8];
	add.s32 	%r333, %r251, %r332;
	max.s32 	%r334, %r333, 0;
	cvt.u64.u32 	%rd58, %r334;
	mad.lo.s64 	%rd59, %rd58, 19864223744, 1073741824;
	shr.u64 	%rd60, %rd59, 31;
	cvt.u32.u64 	%r335, %rd60;
	min.s32 	%r336, %r335, 15;
	max.s32 	%r337, %r336, 0;
	shl.b32 	%r338, %r337, 20;
	or.b32  	%r339, %r338, %r331;
	ld.shared.u32 	%r340, [%r254+12];
	add.s32 	%r341, %r250, %r340;
	max.s32 	%r342, %r341, 0;
	cvt.u64.u32 	%rd61, %r342;
	mad.lo.s64 	%rd62, %rd61, 19864223744, 1073741824;
	shr.u64 	%rd63, %rd62, 31;
	cvt.u32.u64 	%r343, %rd63;
	min.s32 	%r344, %r343, 15;
	max.s32 	%r345, %r344, 0;
	shl.b32 	%r346, %r345, 16;
	or.b32  	%r347, %r346, %r339;
	ld.shared.u32 	%r348, [%r254+16];
	add.s32 	%r349, %r249, %r348;
	max.s32 	%r350, %r349, 0;
	cvt.u64.u32 	%rd64, %r350;
	mad.lo.s64 	%rd65, %rd64, 19864223744, 1073741824;
	shr.u64 	%rd66, %rd65, 31;
	cvt.u32.u64 	%r351, %rd66;
	min.s32 	%r352, %r351, 15;
	max.s32 	%r353, %r352, 0;
	shl.b32 	%r354, %r353, 12;
	or.b32  	%r355, %r354, %r347;
	ld.shared.u32 	%r356, [%r254+20];
	add.s32 	%r357, %r248, %r356;
	max.s32 	%r358, %r357, 0;
	cvt.u64.u32 	%rd67, %r358;
	mad.lo.s64 	%rd68, %rd67, 19864223744, 1073741824;
	shr.u64 	%rd69, %rd68, 31;
	cvt.u32.u64 	%r359, %rd69;
	min.s32 	%r360, %r359, 15;
	max.s32 	%r361, %r360, 0;
	shl.b32 	%r362, %r361, 8;
	or.b32  	%r363, %r362, %r355;
	ld.shared.u32 	%r364, [%r254+24];
	add.s32 	%r365, %r247, %r364;
	max.s32 	%r366, %r365, 0;
	cvt.u64.u32 	%rd70, %r366;
	mad.lo.s64 	%rd71, %rd70, 19864223744, 1073741824;
	shr.u64 	%rd72, %rd71, 31;
	cvt.u32.u64 	%r367, %rd72;
	min.s32 	%r368, %r367, 15;
	max.s32 	%r369, %r368, 0;
	shl.b32 	%r370, %r369, 4;
	or.b32  	%r371, %r370, %r363;
	ld.shared.u32 	%r372, [%r254+28];
	add.s32 	%r373, %r246, %r372;
	max.s32 	%r374, %r373, 0;
	cvt.u64.u32 	%rd73, %r374;
	mad.lo.s64 	%rd74, %rd73, 19864223744, 1073741824;
	shr.u64 	%rd75, %rd74, 31;
	cvt.u32.u64 	%r375, %rd75;
	min.s32 	%r376, %r375, 15;
	max.s32 	%r377, %r376, 0;
	or.b32  	%r378, %r371, %r377;
	st.global.u32 	[%rd81], %r378;
	add.s32 	%r412, %r412, 256;
	add.s64 	%rd81, %rd81, 4;
	add.s64 	%rd80, %rd80, 32;
	setp.ne.s32 	%p2, %r412, 4224;
	@%p2 bra 	$L__BB20_3;
	ret;

}
	// .globl	fused_nn_conv2d_add_cast_cast_cast_multiply_add_right_shift_cast_add_clip_cast_n_16373524651668054328__3_kernel0
.visible .entry fused_nn_conv2d_add_cast_cast_cast_multiply_add_right_shift_cast_add_clip_cast_n_16373524651668054328__3_kernel0(
	.param .u64 .ptr .align 1 fused_nn_conv2d_add_cast_cast_cast_multiply_add_right_shift_cast_add_clip_cast_n_16373524651668054328__3_kernel0_param_0,
	.param .u64 .ptr .align 1 fused_nn_conv2d_add_cast_cast_cast_multiply_add_right_shift_cast_add_clip_cast_n_16373524651668054328__3_kernel0_param_1,
	.param .u64 .ptr .align 1 fused_nn_conv2d_add_cast_cast_cast_multiply_add_right_shift_cast_add_clip_cast_n_16373524651668054328__3_kernel0_param_2,
	.param .u64 .ptr .align 1 fused_nn_conv2d_add_cast_cast_cast_multiply_add_right_shift_cast_add_clip_cast_n_16373524651668054328__3_kernel0_param_3,
	.param .u64 .ptr .align 1 fused_nn_conv2d_add_cast_cast_cast_multiply_add_right_shift_cast_add_clip_cast_n_16373524651668054328__3_kernel0_param_4
)
{
	.reg .b32 	%r<89>;
	.reg .b64 	%rd<32>;
	// demoted variable
	.shared .align 4 .b8 _ZZ112fused_nn_conv2d_add_cast_cast_cast_multiply_add_right_shift_cast_add_clip_cast_n_16373524651668054328__3_kernel0E14compute_shared[256];
	// demoted variable
	.shared .align 4 .b8 _ZZ112fused_nn_conv2d_add_cast_cast_cast_multiply_add_right_shift_cast_add_clip_cast_n_16373524651668054328__3_kernel0E18placeholder_shared[256];
	// demoted variable
	.shared .align 4 .b8 _ZZ112fused_nn_conv2d_add_cast_cast_cast_multiply_add_right_shift_cast_add_clip_cast_n_16373524651668054328__3_kernel0E4Conv[512];
	ld.param.u64 	%rd1, [fused_nn_conv2d_add_cast_cast_cast_multiply_add_right_shift_cast_add_clip_cast_n_16373524651668054328__3_kernel0_param_0];
	ld.param.u64 	%rd2, [fused_nn_conv2d_add_cast_cast_cast_multiply_add_right_shift_cast_add_clip_cast_n_16373524651668054328__3_kernel0_param_1];
	ld.param.u64 	%rd3, [fused_nn_conv2d_add_cast_cast_cast_multiply_add_right_shift_cast_add_clip_cast_n_16373524651668054328__3_kernel0_param_2];
	ld.param.u64 	%rd4, [fused_nn_conv2d_add_cast_cast_cast_multiply_add_right_shift_cast_add_clip_cast_n_16373524651668054328__3_kernel0_param_3];
	ld.param.u64 	%rd5, [fused_nn_conv2d_add_cast_cast_cast_multiply_add_right_shift_cast_add_clip_cast_n_16373524651668054328__3_kernel0_param_4];
	cvta.to.global.u64 	%rd6, %rd1;
	cvta.to.global.u64 	%rd7, %rd2;
	cvta.to.global.u64 	%rd8, %rd3;
	cvta.to.global.u64 	%rd9, %rd5;
	cvta.to.global.u64 	%rd10, %rd4;
	mov.u32 	%r25, %ctaid.z;
	shl.b32 	%r26, %r25, 6;
	mov.u32 	%r27, %tid.x;
	and.b32  	%r28, %r27, 3;
	shl.b32 	%r29, %r27, 1;
	and.b32  	%r30, %r29, 2040;
	add.s32 	%r31, %r26, %r30;
	or.b32  	%r32, %r31, %r28;
	shl.b32 	%r33, %r32, 2;
	cvt.u64.u32 	%rd11, %r33;
	add.s64 	%rd12, %rd6, %rd11;
	shl.b32 	%r34, %r27, 2;
	mov.u32 	%r35, _ZZ112fused_nn_conv2d_add_cast_cast_cast_multiply_add_right_shift_cast_add_clip_cast_n_16373524651668054328__3_kernel0E14compute_shared;
	add.s32 	%r36, %r35, %r34;
	ld.global.nc.u32 	%r37, [%rd12];
	st.shared.u32 	[%r36], %r37;
	ld.global.nc.u32 	%r38, [%rd12+16];
	st.shared.u32 	[%r36+128], %r38;
	bar.sync 	0;
	mov.u32 	%r39, %ctaid.y;
	shl.b32 	%r40, %r39, 7;
	add.s32 	%r41, %r40, %r27;
	mov.b32 	%r42, 32;
	wmma.load.a.sync.aligned.row.m8n8k32.shared.u4 	{%r3}, [%r35], %r42;
	bar.sync 	0;
	mul.wide.u32 	%rd13, %r41, 4;
	add.s64 	%rd14, %rd7, %rd13;
	ld.global.nc.u32 	%r43, [%rd14];
	mov.u32 	%r44, _ZZ112fused_nn_conv2d_add_cast_cast_cast_multiply_add_right_shift_cast_add_clip_cast_n_16373524651668054328__3_kernel0E18placeholder_shared;
	add.s32 	%r45, %r44, %r34;
	st.shared.u32 	[%r45], %r43;
	ld.global.nc.u32 	%r46, [%rd14+256];
	st.shared.u32 	[%r45+128], %r46;
	bar.sync 	0;
	wmma.load.b.sync.aligned.col.m8n8k32.shared.s4 	{%r4}, [%r44], %r42;
	add.s32 	%r47, %r44, 128;
	wmma.load.b.sync.aligned.col.m8n8k32.shared.s4 	{%r10}, [%r47], %r42;
	mov.b32 	%r12, 0;
	// begin inline asm
	mma.sync.aligned.m8n8k32.row.col.s32.u4.s4.s32 {%r1,%r2}, {%r3}, {%r4}, {%r12,%r12};

	// end inline asm
	// begin inline asm
	mma.sync.aligned.m8n8k32.row.col.s32.u4.s4.s32 {%r7,%r8}, {%r3}, {%r10}, {%r12,%r12};

	// end inline asm
	add.s32 	%r48, %r35, 128;
	wmma.load.a.sync.aligned.row.m8n8k32.shared.u4 	{%r15}, [%r48], %r42;
	bar.sync 	0;
	ld.global.nc.u32 	%r49, [%rd14+128];
	st.shared.u32 	[%r45], %r49;
	ld.global.nc.u32 	%r50, [%rd14+384];
	st.shared.u32 	[%r45+128], %r50;
	bar.sync 	0;
	wmma.load.b.sync.aligned.col.m8n8k32.shared.s4 	{%r16}, [%r44], %r42;
	wmma.load.b.sync.aligned.col.m8n8k32.shared.s4 	{%r22}, [%r47], %r42;
	// begin inline asm
	mma.sync.aligned.m8n8k32.row.col.s32.u4.s4.s32 {%r13,%r14}, {%r15}, {%r16}, {%r1,%r2};

	// end inline asm
	// begin inline asm
	mma.sync.aligned.m8n8k32.row.col.s32.u4.s4.s32 {%r19,%r20}, {%r15}, {%r22}, {%r7,%r8};

	// end inline asm
	mov.u32 	%r51, _ZZ112fused_nn_conv2d_add_cast_cast_cast_multiply_add_right_shift_cast_add_clip_cast_n_16373524651668054328__3_kernel0E4Conv;
	mov.b32 	%r52, 8;
	wmma.store.d.sync.aligned.row.m8n8k32.shared.s32 	[%r51], {%r13, %r14}, %r52;
	add.s32 	%r53, %r51, 256;
	wmma.store.d.sync.aligned.row.m8n8k32.shared.s32 	[%r53], {%r19, %r20}, %r52;
	bar.sync 	0;
	shl.b32 	%r54, %r39, 4;
	and.b32  	%r55, %r27, 7;
	or.b32  	%r56, %r55, %r54;
	shl.b32 	%r57, %r25, 11;
	shl.b32 	%r58, %r27, 5;
	and.b32  	%r59, %r58, 32512;
	add.s32 	%r60, %r56, %r57;
	add.s32 	%r61, %r60, %r59;
	mul.wide.u32 	%rd15, %r56, 4;
	add.s64 	%rd16, %rd10, %rd15;
	ld.global.nc.u32 	%r62, [%rd16];
	add.s32 	%r63, %r51, %r34;
	ld.shared.u32 	%r64, [%r63];
	add.s32 	%r65, %r62, %r64;
	mul.wide.u32 	%rd17, %r61, 4;
	add.s64 	%rd18, %rd9, %rd17;
	ld.global.nc.u32 	%r66, [%rd18];
	mul.wide.s32 	%rd19, %r66, 1886303204;
	add.s64 	%rd20, %rd19, 1073741824;
	shr.u64 	%rd21, %rd20, 31;
	cvt.u32.u64 	%r67, %rd21;
	add.s32 	%r68, %r65, %r67;
	max.s32 	%r69, %r68, 0;
	add.s64 	%rd22, %rd8, %rd17;
	st.global.u32 	[%rd22], %r69;
	ld.shared.u32 	%r70, [%r63+128];
	add.s32 	%r71, %r62, %r70;
	ld.global.nc.u32 	%r72, [%rd18+4096];
	mul.wide.s32 	%rd23, %r72, 1886303204;
	add.s64 	%rd24, %rd23, 1073741824;
	shr.u64 	%rd25, %rd24, 31;
	cvt.u32.u64 	%r73, %rd25;
	add.s32 	%r74, %r71, %r73;
	max.s32 	%r75, %r74, 0;
	st.global.u32 	[%rd22+4096], %r75;
	ld.global.nc.u32 	%r76, [%rd16+32];
	ld.shared.u32 	%r77, [%r63+256];
	add.s32 	%r78, %r76, %r77;
	ld.global.nc.u32 	%r79, [%rd18+32];
	mul.wide.s32 	%rd26, %r79, 1886303204;
	add.s64 	%rd27, %rd26, 1073741824;
	shr.u64 	%rd28, %rd27, 31;
	cvt.u32.u64 	%r80, %rd28;
	add.s32 	%r81, %r78, %r80;
	max.s32 	%r82, %r81, 0;
	st.global.u32 	[%rd22+32], %r82;
	ld.shared.u32 	%r83, [%r63+384];
	add.s32 	%r84, %r76, %r83;
	ld.global.nc.u32 	%r85, [%rd18+4128];
	mul.wide.s32 	%rd29, %r85, 1886303204;
	add.s64 	%rd30, %rd29, 1073741824;
	shr.u64 	%rd31, %rd30, 31;
	cvt.u32.u64 	%r86, %rd31;
	add.s32 	%r87, %r84, %r86;
	max.s32 	%r88, %r87, 0;
	st.global.u32 	[%rd22+4128], %r88;
	ret;

}
	// .globl	fused_nn_conv2d_add_cast_cast_cast_multiply_add_right_shift_cast_add_clip_cast_n_16373524651668054328__1_kernel0
.visible .entry fused_nn_conv2d_add_cast_cast_cast_multiply_add_right_shift_cast_add_clip_cast_n_16373524651668054328__1_kernel0(
	.param .u64 .ptr .align 1 fused_nn_conv2d_add_cast_cast_cast_multiply_add_right_shift_cast_add_clip_cast_n_16373524651668054328__1_kernel0_param_0,
	.param .u64 .ptr .align 1 fused_nn_conv2d_add_cast_cast_cast_multiply_add_right_shift_cast_add_clip_cast_n_16373524651668054328__1_kernel0_param_1,
	.param .u64 .ptr .align 1 fused_nn_conv2d_add_cast_cast_cast_multiply_add_right_shift_cast_add_clip_cast_n_16373524651668054328__1_kernel0_param_2,
	.param .u64 .ptr .align 1 fused_nn_conv2d_add_cast_cast_cast_multiply_add_right_shift_cast_add_clip_cast_n_16373524651668054328__1_kernel0_param_3,
	.param .u64 .ptr .align 1 fused_nn_conv2d_add_cast_cast_cast_multiply_add_right_shift_cast_add_clip_cast_n_16373524651668054328__1_kernel0_param_4
)
{
	.reg .b32 	%r<2086>;
	.reg .b64 	%rd<212>;
	// demoted variable
	.shared .align 4 .b8 _ZZ112fused_nn_conv2d_add_cast_cast_cast_multiply_add_right_shift_cast_add_clip_cast_n_16373524651668054328__1_kernel0E14compute_shared[512];
	// demoted variable
	.shared .align 4 .b8 _ZZ112fused_nn_conv2d_add_cast_cast_cast_multiply_add_right_shift_cast_add_clip_cast_n_16373524651668054328__1_kernel0E18placeholder_shared[4096];
	ld.param.u64 	%rd1, [fused_nn_conv2d_add_cast_cast_cast_multiply_add_right_shift_cast_add_clip_cast_n_16373524651668054328__1_kernel0_param_0];
	ld.param.u64 	%rd2, [fused_nn_conv2d_add_cast_cast_cast_multiply_add_right_shift_cast_add_clip_cast_n_16373524651668054328__1_kernel0_param_1];
	ld.param.u64 	%rd3, [fused_nn_conv2d_add_cast_cast_cast_multiply_add_right_shift_cast_add_clip_cast_n_16373524651668054328__1_kernel0_param_2];
	ld.param.u64 	%rd4, [fused_nn_conv2d_add_cast_cast_cast_multiply_add_right_shift_cast_add_clip_cast_n_16373524651668054328__1_kernel0_param_3];
	ld.param.u64 	%rd5, [fused_nn_conv2d_add_cast_cast_cast_multiply_add_right_shift_cast_add_clip_cast_n_16373524651668054328__1_kernel0_param_4];
	cvta.to.global.u64 	%rd6, %rd1;
	cvta.to.global.u64 	%rd7, %rd2;
	cvta.to.global.u64 	%rd8, %rd3;
	cvta.to.global.u64 	%rd9, %rd5;
	cvta.to.global.u64 	%rd10, %rd4;
	mov.u32 	%r1537, %ctaid.z;
	shl.b32 	%r1538, %r1537, 10;
	mov.u32 	%r1539, %tid.x;
	shl.b32 	%r1540, %r1539, 3;
	and.b32  	%r1541, %r1539, 3;
	mov.u32 	%r1542, %ctaid.y;
	shl.b32 	%r1543, %r1542, 11;
	or.b32  	%r1544, %r1543, %r1539;
	shl.b32 	%r1545, %r1542, 6;
	and.b32  	%r1546, %r1539, 7;
	or.b32  	%r1547, %r1546, %r1545;
	shl.b32 	%r1548, %r1537, 15;
	shl.b32 	%r1549, %r1539, 7;
	and.b32  	%r1550, %r1549, 130048;
	add.s32 	%r1551, %r1547, %r1548;
	add.s32 	%r1552, %r1551, %r1550;
	and.b32  	%r1553, %r1540, 8160;
	add.s32 	%r1554, %r1538, %r1553;
	or.b32  	%r1555, %r1554, %r1541;
	shl.b32 	%r1556, %r1555, 2;
	cvt.u64.u32 	%rd11, %r1556;
	add.s64 	%rd12, %rd6, %rd11;
	shl.b32 	%r1557, %r1539, 2;
	mov.u32 	%r1558, _ZZ112fused_nn_conv2d_add_cast_cast_cast_multiply_add_right_shift_cast_add_clip_cast_n_16373524651668054328__1_kernel0E18placeholder_shared;
	add.s32 	%r1559, %r1558, %r1557;
	mov.u32 	%r1560, _ZZ112fused_nn_conv2d_add_cast_cast_cast_multiply_add_right_shift_cast_add_clip_cast_n_16373524651668054328__1_kernel0E14compute_shared;
	add.s32 	%r1561, %r1560, %r1557;
	ld.global.nc.u32 	%r1562, [%rd12];
	st.shared.u32 	[%r1561], %r1562;
	ld.global.nc.u32 	%r1563, [%rd12+16];
	st.shared.u32 	[%r1561+128], %r1563;
	ld.global.nc.u32 	%r1564, [%rd12+32];
	st.shared.u32 	[%r1561+256], %r1564;
	ld.global.nc.u32 	%r1565, [%rd12+48];
	st.shared.u32 	[%r1561+384], %r1565;
	bar.sync 	0;
	mov.b32 	%r1566, 32;
	wmma.load.a.sync.aligned.row.m8n8k32.shared.u4 	{%r3}, [%r1560], %r1566;
	add.s32 	%r1567, %r1560, 128;
	wmma.load.a.sync.aligned.row.m8n8k32.shared.u4 	{%r51}, [%r1567], %r1566;
	add.s32 	%r1568, %r1560, 256;
	wmma.load.a.sync.aligned.row.m8n8k32.shared.u4 	{%r99}, [%r1568], %r1566;
	add.s32 	%r1569, %r1560, 384;
	wmma.load.a.sync.aligned.row.m8n8k32.shared.u4 	{%r147}, [%r1569], %r1566;
	mul.wide.u32 	%rd13, %r1544, 4;
	add.s64 	%rd14, %rd7, %rd13;
	ld.global.nc.u32 	%r1570, [%rd14];
	st.shared.u32 	[%r1559], %r1570;
	ld.global.nc.u32 	%r1571, [%rd14+128];
	st.shared.u32 	[%r1559+128], %r1571;
	ld.global.nc.u32 	%r1572, [%rd14+256];
	st.shared.u32 	[%r1559+256], %r1572;
	ld.global.nc.u32 	%r1573, [%rd14+384];
	st.shared.u32 	[%r1559+384], %r1573;
	ld.global.nc.u32 	%r1574, [%rd14+1024];
	st.shared.u32 	[%r1559+512], %r1574;
	ld.global.nc.u32 	%r1575, [%rd14+1152];
	st.shared.u32 	[%r1559+640], %r1575;
	ld.global.nc.u32 	%r1576, [%rd14+1280];
	st.shared.u32 	[%r1559+768], %r1576;
	ld.global.nc.u32 	%r1577, [%rd14+1408];
	st.shared.u32 	[%r1559+896], %r1577;
	ld.global.nc.u32 	%r1578, [%rd14+2048];
	st.shared.u32 	[%r1559+1024], %r1578;
	ld.global.nc.u32 	%r1579, [%rd14+2176];
	st.shared.u32 	[%r1559+1152], %r1579;
	ld.global.nc.u32 	%r1580, [%rd14+2304];
	st.shared.u32 	[%r1559+1280], %r1580;
	ld.global.nc.u32 	%r1581, [%rd14+2432];
	st.shared.u32 	[%r1559+1408], %r1581;
	ld.global.nc.u32 	%r1582, [%rd14+3072];
	st.shared.u32 	[%r1559+1536], %r1582;
	ld.global.nc.u32 	%r1583, [%rd14+3200];
	st.shared.u32 	[%r1559+1664], %r1583;
	ld.global.nc.u32 	%r1584, [%rd14+3328];
	st.shared.u32 	[%r1559+1792], %r1584;
	ld.global.nc.u32 	%r1585, [%rd14+3456];
	st.shared.u32 	[%r1559+1920], %r1585;
	ld.global.nc.u32 	%r1586, [%rd14+4096];
	st.shared.u32 	[%r1559+2048], %r1586;
	ld.global.nc.u32 	%r1587, [%rd14+4224];
	st.shared.u32 	[%r1559+2176], %r1587;
	ld.global.nc.u32 	%r1588, [%rd14+4352];
	st.shared.u32 	[%r1559+2304], %r1588;
	ld.global.nc.u32 	%r1589, [%rd14+4480];
	st.shared.u32 	[%r1559+2432], %r1589;
	ld.global.nc.u32 	%r1590, [%rd14+5120];
	st.shared.u32 	[%r1559+2560], %r1590;
	ld.global.nc.u32 	%r1591, [%rd14+5248];
	st.shared.u32 	[%r1559+2688], %r1591;
	ld.global.nc.u32 	%r1592, [%rd14+5376];
	st.shared.u32 	[%r1559+2816], %r1592;
	ld.global.nc.u32 	%r1593, [%rd14+5504];
	st.shared.u32 	[%r1559+2944], %r1593;
	ld.global.nc.u32 	%r1594, [%rd14+6144];
	st.shared.u32 	[%r1559+3072], %r1594;
	ld.global.nc.u32 	%r1595, [%rd14+6272];
	st.shared.u32 	[%r1559+3200], %r1595;
	ld.global.nc.u32 	%r1596, [%rd14+6400];
	st.shared.u32 	[%r1559+3328], %r1596;
	ld.global.nc.u32 	%r1597, [%rd14+6528];
	st.shared.u32 	[%r1559+3456], %r1597;
	ld.global.nc.u32 	%r1598, [%rd14+7168];
	st.shared.u32 	[%r1559+3584], %r1598;
	ld.global.nc.u32 	%r1599, [%rd14+7296];
	st.shared.u32 	[%r1559+3712], %r1599;
	ld.global.nc.u32 	%r1600, [%rd14+7424];
	st.shared.u32 	[%r1559+3840], %r1600;
	ld.global.nc.u32 	%r1601, [%rd14+7552];
	st.shared.u32 	[%r1559+3968], %r1601;
	bar.sync 	0;
	wmma.load.b.sync.aligned.col.m8n8k32.shared.s4 	{%r4}, [%r1558], %r1566;
	add.s32 	%r1602, %r1558, 128;
	wmma.load.b.sync.aligned.col.m8n8k32.shared.s4 	{%r52}, [%r1602], %r1566;
	add.s32 	%r1603, %r1558, 256;
	wmma.load.b.sync.aligned.col.m8n8k32.shared.s4 	{%r100}, [%r1603], %r1566;
	add.s32 	%r1604, %r1558, 384;
	wmma.load.b.sync.aligned.col.m8n8k32.shared.s4 	{%r148}, [%r1604], %r1566;
	add.s32 	%r1605, %r1558, 512;
	wmma.load.b.sync.aligned.col.m8n8k32.shared.s4 	{%r10}, [%r1605], %r1566;
	add.s32 	%r1606, %r1558, 640;
	wmma.load.b.sync.aligned.col.m8n8k32.shared.s4 	{%r58}, [%r1606], %r1566;
	add.s32 	%r1607, %r1558, 768;
	wmma.load.b.sync.aligned.col.m8n8k32.shared.s4 	{%r106}, [%r1607], %r1566;
	add.s32 	%r1608, %r1558, 896;
	wmma.load.b.sync.aligned.col.m8n8k32.shared.s4 	{%r154}, [%r1608], %r1566;
	add.s32 	%r1609, %r1558, 1024;
	wmma.load.b.sync.aligned.col.m8n8k32.shared.s4 	{%r16}, [%r1609], %r1566;
	add.s32 	%r1610, %r1558, 1152;
	wmma.load.b.sync.aligned.col.m8n8k32.shared.s4 	{%r64}, [%r1610], %r1566;
	add.s32 	%r1611, %r1558, 1280;
	wmma.load.b.sync.aligned.col.m8n8k32.shared.s4 	{%r112}, [%r1611], %r1566;
	add.s32 	%r1612, %r1558, 1408;
	wmma.load.b.sync.aligned.col.m8n8k32.shared.s4 	{%r160}, [%r1612], %r1566;
	add.s32 	%r1613, %r1558, 1536;
	wmma.load.b.sync.aligned.col.m8n8k32.shared.s4 	{%r22}, [%r1613], %r1566;
	add.s32 	%r1614, %r1558, 1664;
	wmma.load.b.sync.aligned.col.m8n8k32.shared.s4 	{%r70}, [%r1614], %r1566;
	add.s32 	%r1615, %r1558, 1792;
	wmma.load.b.sync.aligned.col.m8n8k32.shared.s4 	{%r118}, [%r1615], %r1566;
	add.s32 	%r1616, %r1558, 1920;
	wmma.load.b.sync.aligned.col.m8n8k32.shared.s4 	{%r166}, [%r1616], %r1566;
	add.s32 	%r1617, %r1558, 2048;
	wmma.load.b.sync.aligned.col.m8n8k32.shared.s4 	{%r28}, [%r1617], %r1566;
	add.s32 	%r1618, %r1558, 2176;
	wmma.load.b.sync.aligned.col.m8n8k32.shared.s4 	{%r76}, [%r1618], %r1566;
	add.s32 	%r1619, %r1558, 2304;
	wmma.load.b.sync.aligned.col.m8n8k32.shared.s4 	{%r124}, [%r1619], %r1566;
	add.s32 	%r1620, %r1558, 2432;
	wmma.load.b.sync.aligned.col.m8n8k32.shared.s4 	{%r172}, [%r1620], %r1566;
	add.s32 	%r1621, %r1558, 2560;
	wmma.load.b.sync.aligned.col.m8n8k32.shared.s4 	{%r34}, [%r1621], %r1566;
	add.s32 	%r1622, %r1558, 2688;
	wmma.load.b.sync.aligned.col.m8n8k32.shared.s4 	{%r82}, [%r1622], %r1566;
	add.s32 	%r1623, %r1558, 2816;
	wmma.load.b.sync.aligned.col.m8n8k32.shared.s4 	{%r130}, [%r1623], %r1566;
	add.s32 	%r1624, %r1558, 2944;
	wmma.load.b.sync.aligned.col.m8n8k32.shared.s4 	{%r178}, [%r1624], %r1566;
	add.s32 	%r1625, %r1558, 3072;
	wmma.load.b.sync.aligned.col.m8n8k32.shared.s4 	{%r40}, [%r1625], %r1566;
	add.s32 	%r1626, %r1558, 3200;
	wmma.load.b.sync.aligned.col.m8n8k32.shared.s4 	{%r88}, [%r1626], %r1566;
	add.s32 	%r1627, %r1558, 3328;
	wmma.load.b.sync.aligned.col.m8n8k32.shared.s4 	{%r136}, [%r1627], %r1566;
	add.s32 	%r1628, %r1558, 3456;
	wmma.load.b.sync.aligned.col.m8n8k32.shared.s4 	{%r184}, [%r1628], %r1566;
	add.s32 	%r1629, %r1558, 3584;
	wmma.load.b.sync.aligned.col.m8n8k32.shared.s4 	{%r46}, [%r1629], %r1566;
	add.s32 	%r1630, %r1558, 3712;
	wmma.load.b.sync.aligned.col.m8n8k32.shared.s4 	{%r94}, [%r1630], %r1566;
	add.s32 	%r1631, %r1558, 3840;
	wmma.load.b.sync.aligned.col.m8n8k32.shared.s4 	{%r142}, [%r1631], %r1566;
	add.s32 	%r1632, %r1558, 3968;
	wmma.load.b.sync.aligned.col.m8n8k32.shared.s4 	{%r190}, [%r1632], %r1566;
	mov.b32 	%r1200, 0;
	// begin inline asm
	mma.sync.aligned.m8n8k32.row.col.s32.u4.s4.s32 {%r1,%r2}, {%r3}, {%r4}, {%r1200,%r1200};

	// end inline asm
	// begin inline asm
	mma.sync.aligned.m8n8k32.row.col.s32.u4.s4.s32 {%r7,%r8}, {%r3}, {%r10}, {%r1200,%r1200};

	// end inline asm
	// begin inline asm
	mma.sync.aligned.m8n8k32.row.col.s32.u4.s4.s32 {%r13,%r14}, {%r3}, {%r16}, {%r1200,%r1200};

	// end inline asm
	// begin inline asm
	mma.sync.aligned.m8n8k32.row.col.s32.u4.s4.s32 {%r19,%r20}, {%r3}, {%r22}, {%r1200,%r1200};

	// end inline asm
	// begin inline asm
	mma.sync.aligned.m8n8k32.row.col.s32.u4.s4.s32 {%r25,%r26}, {%r3}, {%r28}, {%r1200,%r1200};

	// end inline asm
	// begin inline asm
	mma.sync.aligned.m8n8k32.row.col.s32.u4.s4.s32 {%r31,%r32}, {%r3}, {%r34}, {%r1200,%r1200};

	// end inline asm
	// begin inline asm
	mma.sync.aligned.m8n8k32.row.col.s32.u4.s4.s32 {%r37,%r38}, {%r3}, {%r40}, {%r1200,%r1200};

	// end inline asm
	// begin inline asm
	mma.sync.aligned.m8n8k32.row.col.s32.u4.s4.s32 {%r43,%r44}, {%r3}, {%r46}, {%r1200,%r1200};

	// end inline asm
	// begin inline asm
	mma.sync.aligned.m8n8k32.row.col.s32.u4.s4.s32 {%r49,%r50}, {%r51}, {%r52}, {%r1,%r2};

	// end inline asm
	// begin inline asm
	mma.sync.aligned.m8n8k32.row.col.s32.u4.s4.s32 {%r55,%r56}, {%r51}, {%r58}, {%r7,%r8};

	// end inline asm
	// begin inline asm
	mma.sync.aligned.m8n8k32.row.col.s32.u4.s4.s32 {%r61,%r62}, {%r51}, {%r64}, {%r13,%r14};

	// end inline asm
	// begin inline asm
	mma.sync.aligned.m8n8k32.row.col.s32.u4.s4.s32 {%r67,%r68}, {%r51}, {%r70}, {%r19,%r20};

	// end inline asm
	// begin inline asm
	mma.sync.aligned.m8n8k32.row.col.s32.u4.s4.s32 {%r73,%r74}, {%r51}, {%r76}, {%r25,%r26};

	// end inline asm
	// begin inline asm
	mma.sync.aligned.m8n8k32.row.col.s32.u4.s4.s32 {%r79,%r80}, {%r51}, {%r82}, {%r31,%r32};

	// end inline asm
	// begin inline asm
	mma.sync.aligned.m8n8k32.row.col.s32.u4.s4.s32 {%r85,%r86}, {%r51}, {%r88}, {%r37,%r38};

	// end inline asm
	// begin inline asm
	mma.sync.aligned.m8n8k32.row.col.s32.u4.s4.s32 {%r91,%r92}, {%r51}, {%r94}, {%r43,%r44};

	// end inline asm
	// begin inline asm
	mma.sync.aligned.m8n8k32.row.col.s32.u4.s4.s32 {%r97,%r98}, {%r99}, {%r100}, {%r49,%r50};

	// end inline asm
	// begin inline asm
	mma.sync.aligned.m8n8k32.row.col.s32.u4.s4.s32 {%r103,%r104}, {%r99}, {%r106}, {%r55,%r56};

	// end inline asm
	// begin inline asm
	mma.sync.aligned.m8n8k32.row.col.s32.u4.s4.s32 {%r109,%r110}, {%r99}, {%r112}, {%r61,%r62};

	// end inline asm
	// begin inline asm
	mma.sync.aligned.m8n8k32.row.col.s32.u4.s4.s32 {%r115,%r116}, {%r99}, {%r118}, {%r67,%r68};

	// end inline asm
	// begin inline asm
	mma.sync.aligned.m8n8k32.row.col.s32.u4.s4.s32 {%r121,%r122}, {%r99}, {%r124}, {%r73,%r74};

	// end inline asm
	// begin inline asm
	mma.sync.aligned.m8n8k32.row.col.s32.u4.s4.s32 {%r127,%r128}, {%r99}, {%r130}, {%r79,%r80};

	// end inline asm
	// begin inline asm
	mma.sync.aligned.m8n8k32.row.col.s32.u4.s4.s32 {%r133,%r134}, {%r99}, {%r136}, {%r85,%r86};

	// end inline asm
	// begin inline asm
	mma.sync.aligned.m8n8k32.row.col.s32.u4.s4.s32 {%r139,%r140}, {%r99}, {%r142}, {%r91,%r92};

	// end inline asm
	// begin inline asm
	mma.sync.aligned.m8n8k32.row.col.s32.u4.s4.s32 {%r145,%r146}, {%r147}, {%r148}, {%r97,%r98};

	// end inline asm
	// begin inline asm
	mma.sync.aligned.m8n8k32.row.col.s32.u4.s4.s32 {%r151,%r152}, {%r147}, {%r154}, {%r103,%r104};

	// end inline asm
	// begin inline asm
	mma.sync.aligned.m8n8k32.row.col.s32.u4.s4.s32 {%r157,%r158}, {%r147}, {%r160}, {%r109,%r110};

	// end inline asm
	// begin inline asm
	mma.sync.aligned.m8n8k32.row.col.s32.u4.s4.s32 {%r163,%r164}, {%r147}, {%r166}, {%r115,%r116};

	// end inline asm
	// begin inline asm
	mma.sync.aligned.m8n8k32.row.col.s32.u4.s4.s32 {%r169,%r170}, {%r147}, {%r172}, {%r121,%r122};

	// end inline asm
	// begin inline asm
	mma.sync.aligned.m8n8k32.row.col.s32.u4.s4.s32 {%r175,%r176}, {%r147}, {%r178}, {%r127,%r128};

	// end inline asm
	// begin inline asm
	mma.sync.aligned.m8n8k32.row.col.s32.u4.s4.s32 {%r181,%r182}, {%r147}, {%r184}, {%r133,%r134};

	// end inline asm
	// begin inline asm
	mma.sync.aligned.m8n8k32.row.col.s32.u4.s4.s32 {%r187,%r188}, {%r147}, {%r190}, {%r139,%r140};

	// end inline asm
	ld.global.nc.u32 	%r1633, [%rd12+64];
	st.shared.u32 	[%r1561], %r1633;
	ld.global.nc.u32 	%r1634, [%rd12+80];
	st.shared.u32 	[%r1561+128], %r1634;
	ld.global.nc.u32 	%r1635, [%rd12+96];
	st.shared.u32 	[%r1561+256], %r1635;
	ld.global.nc.u32 	%r1636, [%rd12+112];
	st.shared.u32 	[%r1561+384], %r1636;
	bar.sync 	0;
	wmma.load.a.sync.aligned.row.m8n8k32.shared.u4 	{%r195}, [%r1560], %r1566;
	wmma.load.a.sync.aligned.row.m8n8k32.shared.u4 	{%r243}, [%r1567], %r1566;
	wmma.load.a.sync.aligned.row.m8n8k32.shared.u4 	{%r291}, [%r1568], %r1566;
	wmma.load.a.sync.aligned.row.m8n8k32.shared.u4 	{%r339}, [%r1569], %r1566;
	ld.global.nc.u32 	%r1637, [%rd14+512];
	st.shared.u32 	[%r1559], %r1637;
	ld.global.nc.u32 	%r1638, [%rd14+640];
	st.shared.u32 	[%r1559+128], %r1638;
	ld.global.nc.u32 	%r1639, [%rd14+768];
	st.shared.u32 	[%r1559+256], %r1639;
	ld.global.nc.u32 	%r1640, [%rd14+896];
	st.shared.u32 	[%r1559+384], %r1640;
	ld.global.nc.u32 	%r1641, [%rd14+1536];
	st.shared.u32 	[%r1559+512], %r1641;
	ld.global.nc.u32 	%r1642, [%rd14+1664];
	st.shared.u32 	[%r1559+640], %r1642;
	ld.global.nc.u32 	%r1643, [%rd14+1792];
	st.shared.u32 	[%r1559+768], %r1643;
	ld.global.nc.u32 	%r1644, [%rd14+1920];
	st.shared.u32 	[%r1559+896], %r1644;
	ld.global.nc.u32 	%r1645, [%rd14+2560];
	st.shared.u32 	[%r1559+1024], %r1645;
	ld.global.nc.u32 	%r1646, [%rd14+2688];
	st.shared.u32 	[%r1559+1152], %r1646;
	ld.global.nc.u32 	%r1647, [%rd14+2816];
	st.shared.u32 	[%r1559+1280], %r1647;
	ld.global.nc.u32 	%r1648, [%rd14+2944];
	st.shared.u32 	[%r1559+1408], %r1648;
	ld.global.nc.u32 	%r1649, [%rd14+3584];
	st.shared.u32 	[%r1559+1536], %r1649;
	ld.global.nc.u32 	%r1650, [%rd14+3712];
	st.shared.u32 	[%r1559+1664], %r1650;
	ld.global.nc.u32 	%r1651, [%rd14+3840];
	st.shared.u32 	[%r1559+1792], %r1651;
	ld.global.nc.u32 	%r1652, [%rd14+3968];
	st.shared.u32 	[%r1559+1920], %r1652;
	ld.global.nc.u32 	%r1653, [%rd14+4608];
	st.shared.u32 	[%r1559+2048], %r1653;
	ld.global.nc.u32 	%r1654, [%rd14+4736];
	st.shared.u32 	[%r1559+2176], %r1654;
	ld.global.nc.u32 	%r1655, [%rd14+4864];
	st.shared.u32 	[%r1559+2304], %r1655;
	ld.global.nc.u32 	%r1656, [%rd14+4992];
	st.shared.u32 	[%r1559+2432], %r1656;
	ld.global.nc.u32 	%r1657, [%rd14+5632];
	st.shared.u32 	[%r1559+2560], %r1657;
	ld.global.nc.u32 	%r1658, [%rd14+5760];
	st.shared.u32 	[%r1559+2688], %r1658;
	ld.global.nc.u32 	%r1659, [%rd14+5888];
	st.shared.u32 	[%r1559+2816], %r1659;
	ld.global.nc.u32 	%r1660, [%rd14+6016];
	st.shared.u32 	[%r1559+2944], %r1660;
	ld.global.nc.u32 	%r1661, [%rd14+6656];
	st.shared.u32 	[%r1559+3072], %r1661;
	ld.global.nc.u32 	%r1662, [%rd14+6784];
	st.shared.u32 	[%r1559+3200], %r1662;
	ld.global.nc.u32 	%r1663, [%rd14+6912];
	st.shared.u32 	[%r1559+3328], %r1663;
	ld.global.nc.u32 	%r1664, [%rd14+7040];
	st.shared.u32 	[%r1559+3456], %r1664;
	ld.global.nc.u32 	%r1665, [%rd14+7680];
	st.shared.u32 	[%r1559+3584], %r1665;
	ld.global.nc.u32 	%r1666, [%rd14+7808];
	st.shared.u32 	[%r1559+3712], %r1666;
	ld.global.nc.u32 	%r1667, [%rd14+7936];
	st.shared.u32 	[%r1559+3840], %r1667;
	ld.global.nc.u32 	%r1668, [%rd14+8064];
	st.shared.u32 	[%r1559+3968], %r1668;
	bar.sync 	0;
	wmma.load.b.sync.aligned.col.m8n8k32.shared.s4 	{%r196}, [%r1558], %r1566;
	wmma.load.b.sync.aligned.col.m8n8k32.shared.s4 	{%r244}, [%r1602], %r1566;
	wmma.load.b.sync.aligned.col.m8n8k32.shared.s4 	{%r292}, [%r1603], %r1566;
	wmma.load.b.sync.aligned.col.m8n8k32.shared.s4 	{%r340}, [%r1604], %r1566;
	wmma.load.b.sync.aligned.col.m8n8k32.shared.s4 	{%r202}, [%r1605], %r1566;
	wmma.load.b.sync.aligned.col.m8n8k32.shared.s4 	{%r250}, [%r1606], %r1566;
	wmma.load.b.sync.aligned.col.m8n8k32.shared.s4 	{%r298}, [%r1607], %r1566;
	wmma.load.b.sync.aligned.col.m8n8k32.shared.s4 	{%r346}, [%r1608], %r1566;
	wmma.load.b.sync.aligned.col.m8n8k32.shared.s4 	{%r208}, [%r1609], %r1566;
	wmma.load.b.sync.aligned.col.m8n8k32.shared.s4 	{%r256}, [%r1610], %r1566;
	wmma.load.b.sync.aligned.col.m8n8k32.shared.s4 	{%r304}, [%r1611], %r1566;
	wmma.load.b.sync.aligned.col.m8n8k32.shared.s4 	{%r352}, [%r1612], %r1566;
	wmma.load.b.sync.aligned.col.m8n8k32.shared.s4 	{%r214}, [%r1613], %r1566;
	wmma.load.b.sync.aligned.col.m8n8k32.shared.s4 	{%r262}, [%r1614], %r1566;
	wmma.load.b.sync.aligned.col.m8n8k32.shared.s4 	{%r310}, [%r1615], %r1566;
	wmma.load.b.sync.aligned.col.m8n8k32.shared.s4 	{%r358}, [%r1616], %r1566;
	wmma.load.b.sync.aligned.col.m8n8k32.shared.s4 	{%r220}, [%r1617], %r1566;
	wmma.load.b.sync.aligned.col.m8n8k32.shared.s4 	{%r268}, [%r1618], %r1566;
	wmma.load.b.sync.aligned.col.m8n8k32.shared.s4 	{%r316}, [%r1619], %r1566;
	wmma.load.b.sync.aligned.col.m8n8k32.shared.s4 	{%r364}, [%r1620], %r1566;
	wmma.load.b.sync.aligned.col.m8n8k32.shared.s4 	{%r226}, [%r1621], %r1566;
	wmma.load.b.sync.aligned.col.m8n8k32.shared.s4 	{%r274}, [%r1622], %r1566;
	wmma.load.b.sync.aligned.col.m8n8k32.shared.s4 	{%r322}, [%r1623], %r1566;
	wmma.load.b.sync.aligned.col.m8n8k32.shared.s4 	{%r370}, [%r1624], %r1566;
	wmma.load.b.sync.aligned.col.m8n8k32.shared.s4 	{%r232}, [%r1625], %r1566;
	wmma.load.b.sync.aligned.col.m8n8k32.shared.s4 	{%r280}, [%r1626], %r1566;
	wmma.load.b.sync.aligned.col.m8n8k32.shared.s4 	{%r328}, [%r1627], %r1566;
	wmma.load.b.sync.aligned.col.m8n8k32.shared.s4 	{%r376}, [%r1628], %r1566;
	wmma.load.b.sync.aligned.col.m8n8k32.shared.s4 	{%r238}, [%r1629], %r1566;
	wmma.load.b.sync.aligned.col.m8n8k32.shared.s4 	{%r286}, [%r1630], %r1566;
	wmma.load.b.sync.aligned.col.m8n8k32.shared.s4 	{%r334}, [%r1631], %r1566;
	wmma.load.b.sync.aligned.col.m8n8k32.shared.s4 	{%r382}, [%r1632], %r1566;
	// begin inline asm
	mma.sync.aligned.m8n8k32.row.col.s32.u4.s4.s32 {%r193,%r194}, {%r195}, {%r196}, {%r145,%r146};

	// end inline asm
	// begin inline asm
	mma.sync.aligned.m8n8k32.row.col.s32.u4.s4.s32 {%r199,%r200}, {%r195}, {%r202}, {%r151,%r152};

	// end inline asm
	// begin inline asm
	mma.sync.aligned.m8n8k32.row.col.s32.u4.s4.s32 {%r205,%r206}, {%r195}, {%r208}, {%r157,%r158};

	// end inline asm
	// begin inline asm
	mma.sync.aligned.m8n8k32.row.col.s32.u4.s4.s32 {%r211,%r212}, {%r195}, {%r214}, {%r163,%r164};

	// end inline asm
	// begin inline asm
	mma.sync.aligned.m8n8k32.row.col.s32.u4.s4.s32 {%r217,%r218}, {%r195}, {%r220}, {%r169,%r170};

	// end inline asm
	// begin inline asm
	mma.sync.aligned.m8n8k32.row.col.s32.u4.s4.s32 {%r223,%r224}, {%r195}, {%r226}, {%r175,%r176};

	// end inline asm
	// begin inline asm
	mma.sync.aligned.m8n8k32.row.col.s32.u4.s4.s32 {%r229,%r230}, {%r195}, {%r232}, {%r181,%r182};

	// end inline asm
	// begin inline asm
	mma.sync.aligned.m8n8k32.row.col.s32.u4.s4.s32 {%r235,%r236}, {%r195}, {%r238}, {%r187,%r188};

	// end inline asm
	// begin inline asm
	mma.sync.aligned.m8n8k32.row.col.s32.u4.s4.s32 {%r241,%r242}, {%r243}, {%r244}, {%r193,%r194};

	// end inline asm
	// begin inline asm
	mma.sync.aligned.m8n8k32.row.col.s32.u4.s4.s32 {%r247,%r248}, {%r243}, {%r250}, {%r199,%r200};

	// end inline asm
	// begin inline asm
	mma.sync.aligned.m8n8k32.row.col.s32.u4.s4.s32 {%r253,%r254}, {%r243}, {%r256}, {%r205,%r206};

	// end inline asm
	// begin inline asm
	mma.sync.aligned.m8n8k32.row.col.s32.u4.s4.s32 {%r259,%r260}, {%r243}, {%r262}, {%r211,%r212};

	// end inline asm
	// begin inline asm
	mma.sync.aligned.m8n8k32.row.col.s32.u4.s4.s32 {%r265,%r266}, {%r243}, {%r268}, {%r217,%r218};

	// end inline asm
	// begin inline asm
	mma.sync.aligned.m8n8k32.row.col.s32.u4.s4.s32 {%r271,%r272}, {%r243}, {%r274}, {%r223,%r224};

	// end inline asm
	// begin inline asm
	mma.sync.aligned.m8n8k32.row.col.s32.u4.s4.s32 {%r277,%r278}, {%r243}, {%r280}, {%r229,%r230};

	// end inline asm
	// begin inline asm
	mma.sync.aligned.m8n8k32.row.col.s32.u4.s4.s32 {%r283,%r284}, {%r243}, {%r286}, {%r235,%r236};

	// end inline asm
	// begin inline asm
	mma.sync.aligned.m8n8k32.row.col.s32.u4.s4.s32 {%r289,%r290}, {%r291}, {%r292}, {%r241,%r242};

	// end inline asm
	// begin inline asm
	mma.sync.aligned.m8n8k32.row.col.s32.u4.s4.s32 {%r295,%r296}, {%r291}, {%r298}, {%r247,%r248};

	// end inline asm
	// begin inline asm
	mma.sync.aligned.m8n8k32.row.col.s32.u4.s4.s32 {%r301,%r302}, {%r291}, {%r304}, {%r253,%r254};

	// end inline asm
	// begin inline asm
	mma.sync.aligned.m8n8k32.row.col.s32.u4.s4.s32 {%r307,%r308}, {%r291}, {%r310}, {%r259,%r260};

	// end inline asm
	// begin inline asm
	mma.sync.aligned.m8n8k32.row.col.s32.u4.s4.s32 {%r313,%r314}, {%r291}, {%r316}, {%r265,%r266};

	// end inline asm
	// begin inline asm
	mma.sync.aligned.m8n8k32.row.col.s32.u4.s4.s32 {%r319,%r320}, {%r291}, {%r322}, {%r271,%r272};

	// end inline asm
	// begin inline asm
	mma.sync.aligned.m8n8k32.row.col.s32.u4.s4.s32 {%r325,%r326}, {%r291}, {%r328}, {%r277,%r278};

	// end inline asm
	// begin inline asm
	mma.sync.aligned.m8n8k32.row.col.s32.u4.s4.s32 {%r331,%r332}, {%r291}, {%r334}, {%r283,%r284};

	// end inline asm
	// begin inline asm
	mma.sync.aligned.m8n8k32.row.col.s32.u4.s4.s32 {%r337,%r338}, {%r339}, {%r340}, {%r289,%r290};

	// end inline asm
	// begin inline asm
	mma.sync.aligned.m8n8k32.row.col.s32.u4.s4.s32 {%r343,%r344}, {%r339}, {%r346}, {%r295,%r296};

	// end inline asm
	// begin inline asm
	mma.sync.aligned.m8n8k32.row.col.s32.u4.s4.s32 {%r349,%r350}, {%r339}, {%r352}, {%r301,%r302};

	// end inline asm
	// begin inline asm
	mma.sync.aligned.m8n8k32.row.col.s32.u4.s4.s32 {%r355,%r356}, {%r339}, {%r358}, {%r307,%r308};

	// end inline asm
	// begin inline asm
	mma.sync.aligned.m8n8k32.row.col.s32.u4.s4.s32 {%r361,%r362}, {%r339}, {%r364}, {%r313,%r314};

	// end inline asm
	// begin inline asm
	mma.sync.aligned.m8n8k32.row.col.s32.u4.s4.s32 {%r367,%r368}, {%r339}, {%r370}, {%r319,%r320};

	// end inline asm
	// begin inline asm
	mma.sync.aligned.m8n8k32.row.col.s32.u4.s4.s32 {%r373,%r374}, {%r339}, {%r376}, {%r325,%r326};

	// end inline asm
	// begin inline asm
	mma.sync.aligned.m8n8k32.row.col.s32.u4.s4.s32 {%r379,%r380}, {%r339}, {%r382}, {%r331,%r332};

	// end inline asm
	bar.sync 	0;
	mov.b32 	%r1669, 8;
	wmma.store.d.sync.aligned.row.m8n8k32.shared.s32 	[%r1558], {%r337, %r338}, %r1669;
	wmma.store.d.sync.aligned.row.m8n8k32.shared.s32 	[%r1603], {%r343, %r344}, %r1669;
	wmma.store.d.sync.aligned.row.m8n8k32.shared.s32 	[%r1605], {%r349, %r350}, %r1669;
	wmma.store.d.sync.aligned.row.m8n8k32.shared.s32 	[%r1607], {%r355, %r356}, %r1669;
	wmma.store.d.sync.aligned.row.m8n8k32.shared.s32 	[%r1609], {%r361, %r362}, %r1669;
	wmma.store.d.sync.aligned.row.m8n8k32.shared.s32 	[%r1611], {%r367, %r368}, %r1669;
	wmma.store.d.sync.aligned.row.m8n8k32.shared.s32 	[%r1613], {%r373, %r374}, %r1669;
	wmma.store.d.sync.aligned.row.m8n8k32.shared.s32 	[%r1615], {%r379, %r380}, %r1669;
	bar.sync 	0;
	mul.wide.u32 	%rd15, %r1547, 4;
	add.s64 	%rd16, %rd10, %rd15;
	ld.global.nc.u32 	%r1670, [%rd16];
	ld.shared.u32 	%r1671, [%r1559];
	add.s32 	%r1672, %r1670, %r1671;
	mul.wide.u32 	%rd17, %r1552, 4;
	add.s64 	%rd18, %rd9, %rd17;
	ld.global.nc.u32 	%r1673, [%rd18];
	mul.wide.s32 	%rd19, %r1673, 1886303204;
	add.s64 	%rd20, %rd19, 1073741824;
	shr.u64 	%rd21, %rd20, 31;
	cvt.u32.u64 	%r1674, %rd21;
	add.s32 	%r1675, %r1672, %r1674;
	max.s32 	%r1676, %r1675, 0;
	add.s64 	%rd22, %rd8, %rd17;
	st.global.u32 	[%rd22], %r1676;
	ld.shared.u32 	%r1677, [%r1559+128];
	add.s32 	%r1678, %r1670, %r1677;
	ld.global.nc.u32 	%r1679, [%rd18+16384];
	mul.wide.s32 	%rd23, %r1679, 1886303204;
	add.s64 	%rd24, %rd23, 1073741824;
	shr.u64 	%rd25, %rd24, 31;
	cvt.u32.u64 	%r1680, %rd25;
	add.s32 	%r1681, %r1678, %r1680;
	max.s32 	%r1682, %r1681, 0;
	st.global.u32 	[%rd22+16384], %r1682;
	ld.global.nc.u32 	%r1683, [%rd16+32];
	ld.shared.u32 	%r1684, [%r1559+256];
	add.s32 	%r1685, %r1683, %r1684;
	ld.global.nc.u32 	%r1686, [%rd18+32];
	mul.wide.s32 	%rd26, %r1686, 1886303204;
	add.s64 	%rd27, %rd26, 1073741824;
	shr.u64 	%rd28, %rd27, 31;
	cvt.u32.u64 	%r1687, %rd28;
	add.s32 	%r1688, %r1685, %r1687;
	max.s32 	%r1689, %r1688, 0;
	st.global.u32 	[%rd22+32], %r1689;
	ld.shared.u32 	%r1690, [%r1559+384];
	add.s32 	%r1691, %r1683, %r1690;
	ld.global.nc.u32 	%r1692, [%rd18+16416];
	mul.wide.s32 	%rd29, %r1692, 1886303204;
	add.s64 	%rd30, %rd29, 1073741824;
	shr.u64 	%rd31, %rd30, 31;
	cvt.u32.u64 	%r1693, %rd31;
	add.s32 	%r1694, %r1691, %r1693;
	max.s32 	%r1695, %r1694, 0;
	st.global.u32 	[%rd22+16416], %r1695;
	ld.global.nc.u32 	%r1696, [%rd16+64];
	ld.shared.u32 	%r1697, [%r1559+512];
	add.s32 	%r1698, %r1696, %r1697;
	ld.global.nc.u32 	%r1699, [%rd18+64];
	mul.wide.s32 	%rd32, %r1699, 1886303204;
	add.s64 	%rd33, %rd32, 1073741824;
	shr.u64 	%rd34, %rd33, 31;
	cvt.u32.u64 	%r1700, %rd34;
	add.s32 	%r1701, %r1698, %r1700;
	max.s32 	%r1702, %r1701, 0;
	st.global.u32 	[%rd22+64], %r1702;
	ld.shared.u32 	%r1703, [%r1559+640];
	add.s32 	%r1704, %r1696, %r1703;
	ld.global.nc.u32 	%r1705, [%rd18+16448];
	mul.wide.s32 	%rd35, %r1705, 1886303204;
	add.s64 	%rd36, %rd35, 1073741824;
	shr.u64 	%rd37, %rd36, 31;
	cvt.u32.u64 	%r1706, %rd37;
	add.s32 	%r1707, %r1704, %r1706;
	max.s32 	%r1708, %r1707, 0;
	st.global.u32 	[%rd22+16448], %r1708;
	ld.global.nc.u32 	%r1709, [%rd16+96];
	ld.shared.u32 	%r1710, [%r1559+768];
	add.s32 	%r1711, %r1709, %r1710;
	ld.global.nc.u32 	%r1712, [%rd18+96];
	mul.wide.s32 	%rd38, %r1712, 1886303204;
	add.s64 	%rd39, %rd38, 1073741824;
	shr.u64 	%rd40, %rd39, 31;
	cvt.u32.u64 	%r1713, %rd40;
	add.s32 	%r1714, %r1711, %r1713;
	max.s32 	%r1715, %r1714, 0;
	st.global.u32 	[%rd22+96], %r1715;
	ld.shared.u32 	%r1716, [%r1559+896];
	add.s32 	%r1717, %r1709, %r1716;
	ld.global.nc.u32 	%r1718, [%rd18+16480];
	mul.wide.s32 	%rd41, %r1718, 1886303204;
	add.s64 	%rd42, %rd41, 1073741824;
	shr.u64 	%rd43, %rd42, 31;
	cvt.u32.u64 	%r1719, %rd43;
	add.s32 	%r1720, %r1717, %r1719;
	max.s32 	%r1721, %r1720, 0;
	st.global.u32 	[%rd22+16480], %r1721;
	ld.global.nc.u32 	%r1722, [%rd16+128];
	ld.shared.u32 	%r1723, [%r1559+1024];
	add.s32 	%r1724, %r1722, %r1723;
	ld.global.nc.u32 	%r1725, [%rd18+128];
	mul.wide.s32 	%rd44, %r1725, 1886303204;
	add.s64 	%rd45, %rd44, 1073741824;
	shr.u64 	%rd46, %rd45, 31;
	cvt.u32.u64 	%r1726, %rd46;
	add.s32 	%r1727, %r1724, %r1726;
	max.s32 	%r1728, %r1727, 0;
	st.global.u32 	[%rd22+128], %r1728;
	ld.shared.u32 	%r1729, [%r1559+1152];
	add.s32 	%r1730, %r1722, %r1729;
	ld.global.nc.u32 	%r1731, [%rd18+16512];
	mul.wide.s32 	%rd47, %r1731, 1886303204;
	add.s64 	%rd48, %rd47, 1073741824;
	shr.u64 	%rd49, %rd48, 31;
	cvt.u32.u64 	%r1732, %rd49;
	add.s32 	%r1733, %r1730, %r1732;
	max.s32 	%r1734, %r1733, 0;
	st.global.u32 	[%rd22+16512], %r1734;
	ld.global.nc.u32 	%r1735, [%rd16+160];
	ld.shared.u32 	%r1736, [%r1559+1280];
	add.s32 	%r1737, %r1735, %r1736;
	ld.global.nc.u32 	%r1738, [%rd18+160];
	mul.wide.s32 	%rd50, %r1738, 1886303204;
	add.s64 	%rd51, %rd50, 1073741824;
	shr.u64 	%rd52, %rd51, 31;
	cvt.u32.u64 	%r1739, %rd52;
	add.s32 	%r1740, %r1737, %r1739;
	max.s32 	%r1741, %r1740, 0;
	st.global.u32 	[%rd22+160], %r1741;
	ld.shared.u32 	%r1742, [%r1559+1408];
	add.s32 	%r1743, %r1735, %r1742;
	ld.global.nc.u32 	%r1744, [%rd18+16544];
	mul.wide.s32 	%rd53, %r1744, 1886303204;
	add.s64 	%rd54, %rd53, 1073741824;
	shr.u64 	%rd55, %rd54, 31;
	cvt.u32.u64 	%r1745, %rd55;
	add.s32 	%r1746, %r1743, %r1745;
	max.s32 	%r1747, %r1746, 0;
	st.global.u32 	[%rd22+16544], %r1747;
	ld.global.nc.u32 	%r1748, [%rd16+192];
	ld.shared.u32 	%r1749, [%r1559+1536];
	add.s32 	%r1750, %r1748, %r1749;
	ld.global.nc.u32 	%r1751, [%rd18+192];
	mul.wide.s32 	%rd56, %r1751, 1886303204;
	add.s64 	%rd57, %rd56, 1073741824;
	shr.u64 	%rd58, %rd57, 31;
	cvt.u32.u64 	%r1752, %rd58;
	add.s32 	%r1753, %r1750, %r1752;
	max.s32 	%r1754, %r1753, 0;
	st.global.u32 	[%rd22+192], %r1754;
	ld.shared.u32 	%r1755, [%r1559+1664];
	add.s32 	%r1756, %r1748, %r1755;
	ld.global.nc.u32 	%r1757, [%rd18+16576];
	mul.wide.s32 	%rd59, %r1757, 1886303204;
	add.s64 	%rd60, %rd59, 1073741824;
	shr.u64 	%rd61, %rd60, 31;
	cvt.u32.u64 	%r1758, %rd61;
	add.s32 	%r1759, %r1756, %r1758;
	max.s32 	%r1760, %r1759, 0;
	st.global.u32 	[%rd22+16576], %r1760;
	ld.global.nc.u32 	%r1761, [%rd16+224];
	ld.shared.u32 	%r1762, [%r1559+1792];
	add.s32 	%r1763, %r1761, %r1762;
	ld.global.nc.u32 	%r1764, [%rd18+224];
	mul.wide.s32 	%rd62, %r1764, 1886303204;
	add.s64 	%rd63, %rd62, 1073741824;
	shr.u64 	%rd64, %rd63, 31;
	cvt.u32.u64 	%r1765, %rd64;
	add.s32 	%r1766, %r1763, %r1765;
	max.s32 	%r1767, %r1766, 0;
	st.global.u32 	[%rd22+224], %r1767;
	ld.shared.u32 	%r1768, [%r1559+1920];
	add.s32 	%r1769, %r1761, %r1768;
	ld.global.nc.u32 	%r1770, [%rd18+16608];
	mul.wide.s32 	%rd65, %r1770, 1886303204;
	add.s64 	%rd66, %rd65, 1073741824;
	shr.u64 	%rd67, %rd66, 31;
	cvt.u32.u64 	%r1771, %rd67;
	add.s32 	%r1772, %r1769, %r1771;
	max.s32 	%r1773, %r1772, 0;
	st.global.u32 	[%rd22+16608], %r1773;
	ld.global.nc.u32 	%r1774, [%rd12+1024];
	st.shared.u32 	[%r1561], %r1774;
	ld.global.nc.u32 	%r1775, [%rd12+1040];
	st.shared.u32 	[%r1561+128], %r1775;
	ld.global.nc.u32 	%r1776, [%rd12+1056];
	st.shared.u32 	[%r1561+256], %r1776;
	ld.global.nc.u32 	%r1777, [%rd12+1072];
	st.shared.u32 	[%r1561+384], %r1777;
	bar.sync 	0;
	wmma.load.a.sync.aligned.row.m8n8k32.shared.u4 	{%r387}, [%r1560], %r1566;
	wmma.load.a.sync.aligned.row.m8n8k32.shared.u4 	{%r435}, [%r1567], %r1566;
	wmma.load.a.sync.aligned.row.m8n8k32.shared.u4 	{%r483}, [%r1568], %r1566;
	wmma.load.a.sync.aligned.row.m8n8k32.shared.u4 	{%r531}, [%r1569], %r1566;
	st.shared.u32 	[%r1559], %r1570;
	st.shared.u32 	[%r1559+128], %r1571;
	st.shared.u32 	[%r1559+256], %r1572;
	st.shared.u32 	[%r1559+384], %r1573;
	st.shared.u32 	[%r1559+512], %r1574;
	st.shared.u32 	[%r1559+640], %r1575;
	st.shared.u32 	[%r1559+768], %r1576;
	st.shared.u32 	[%r1559+896], %r1577;
	st.shared.u32 	[%r1559+1024], %r1578;
	st.shared.u32 	[%r1559+1152], %r1579;
	st.shared.u32 	[%r1559+1280], %r1580;
	st.shared.u32 	[%r1559+1408], %r1581;
	st.shared.u32 	[%r1559+1536], %r1582;
	st.shared.u32 	[%r1559+1664], %r1583;
	st.shared.u32 	[%r1559+1792], %r1584;
	st.shared.u32 	[%r1559+1920], %r1585;
	st.shared.u32 	[%r1559+2048], %r1586;
	st.shared.u32 	[%r1559+2176], %r1587;
	st.shared.u32 	[%r1559+2304], %r1588;
	st.shared.u32 	[%r1559+2432], %r1589;
	st.shared.u32 	[%r1559+2560], %r1590;
	st.shared.u32 	[%r1559+2688], %r1591;
	st.shared.u32 	[%r1559+2816], %r1592;
	st.shared.u32 	[%r1559+2944], %r1593;
	st.shared.u32 	[%r1559+3072], %r1594;
	st.shared.u32 	[%r1559+3200], %r1595;
	st.shared.u32 	[%r1559+3328], %r1596;
	st.shared.u32 	[%r1559+3456], %r1597;
	st.shared.u32 	[%r1559+3584], %r1598;
	st.shared.u32 	[%r1559+3712], %r1599;
	st.shared.u32 	[%r1559+3840], %r1600;
	st.shared.u32 	[%r1559+3968], %r1601;
	bar.sync 	0;
	wmma.load.b.sync.aligned.col.m8n8k32.shared.s4 	{%r388}, [%r1558], %r1566;
	wmma.load.b.sync.aligned.col.m8n8k32.shared.s4 	{%r436}, [%r1602], %r1566;
	wmma.load.b.sync.aligned.col.m8n8k32.shared.s4 	{%r484}, [%r1603], %r1566;
	wmma.load.b.sync.aligned.col.m8n8k32.shared.s4 	{%r532}, [%r1604], %r1566;
	wmma.load.b.sync.aligned.col.m8n8k32.shared.s4 	{%r394}, [%r1605], %r1566;
	wmma.load.b.sync.aligned.col.m8n8k32.shared.s4 	{%r442}, [%r1606], %r1566;
	wmma.load.b.sync.aligned.col.m8n8k32.shared.s4 	{%r490}, [%r1607], %r1566;
	wmma.load.b.sync.aligned.col.m8n8k32.shared.s4 	{%r538}, [%r1608], %r1566;
	wmma.load.b.sync.aligned.col.m8n8k32.shared.s4 	{%r400}, [%r1609], %r1566;
	wmma.load.b.sync.aligned.col.m8n8k32.shared.s4 	{%r448}, [%r1610], %r1566;
	wmma.load.b.sync.aligned.col.m8n8k32.shared.s4 	{%r496}, [%r1611], %r1566;
	wmma.load.b.sync.aligned.col.m8n8k32.shared.s4 	{%r544}, [%r1612], %r1566;
	wmma.load.b.sync.aligned.col.m8n8k32.shared.s4 	{%r406}, [%r1613], %r1566;
	wmma.load.b.sync.aligned.col.m8n8k32.shared.s4 	{%r454}, [%r1614], %r1566;
	wmma.load.b.sync.aligned.col.m8n8k32.shared.s4 	{%r502}, [%r1615], %r1566;
	wmma.load.b.sync.aligned.col.m8n8k32.shared.s4 	{%r550}, [%r1616], %r1566;
	wmma.load.b.sync.aligned.col.m8n8k32.shared.s4 	{%r412}, [%r1617], %r1566;
	wmma.load.b.sync.aligned.col.m8n8k32.shared.s4 	{%r460}, [%r1618], %r1566;
	wmma.load.b.sync.aligned.col.m8n8k32.shared.s4 	{%r508}, [%r1619], %r1566;
	wmma.load.b.sync.aligned.col.m8n8k32.shared.s4 	{%r556}, [%r1620], %r1566;
	wmma.load.b.sync.aligned.col.m8n8k32.shared.s4 	{%r418}, [%r1621], %r1566;
	wmma.load.b.sync.aligned.col.m8n8k32.shared.s4 	{%r466}, [%r1622], %r1566;
	wmma.load.b.sync.aligned.col.m8n8k32.shared.s4 	{%r514}, [%r1623], %r1566;
	wmma.load.b.sync.aligned.col.m8n8k32.shared.s4 	{%r562}, [%r1624], %r1566;
	wmma.load.b.sync.aligned.col.m8n8k32.shared.s4 	{%r424}, [%r1625], %r1566;
	wmma.load.b.sync.aligned.col.m8n8k32.shared.s4 	{%r472}, [%r1626], %r1566;
	wmma.load.b.sync.aligned.col.m8n8k32.shared.s4 	{%r520}, [%r1627], %r1566;
	wmma.load.b.sync.aligned.col.m8n8k32.shared.s4 	{%r568}, [%r1628], %r1566;
	wmma.load.b.sync.aligned.col.m8n8k32.shared.s4 	{%r430}, [%r1629], %r1566;
	wmma.load.b.sync.aligned.col.m8n8k32.shared.s4 	{%r478}, [%r1630], %r1566;
	wmma.load.b.sync.aligned.col.m8n8k32.shared.s4 	{%r526}, [%r1631], %r1566;
	wmma.load.b.sync.aligned.col.m8n8k32.shared.s4 	{%r574}, [%r1632], %r1566;
	// begin inline asm
	mma.sync.aligned.m8n8k32.row.col.s32.u4.s4.s32 {%r385,%r386}, {%r387}, {%r388}, {%r1200,%r1200};

	// end inline asm
	// begin inline asm
	mma.sync.aligned.m8n8k32.row.col.s32.u4.s4.s32 {%r391,%r392}, {%r387}, {%r394}, {%r1200,%r1200};

	// end inline asm
	// begin inline asm
	mma.sync.aligned.m8n8k32.row.col.s32.u4.s4.s32 {%r397,%r398}, {%r387}, {%r400}, {%r1200,%r1200};

	// end inline asm
	// begin inline asm
	mma.sync.aligned.m8n8k32.row.col.s32.u4.s4.s32 {%r403,%r404}, {%r387}, {%r406}, {%r1200,%r1200};

	// end inline asm
	// begin inline asm
	mma.sync.aligned.m8n8k32.row.col.s32.u4.s4.s32 {%r409,%r410}, {%r387}, {%r412}, {%r1200,%r1200};

	// end inline asm
	// begin inline asm
	mma.sync.aligned.m8n8k32.row.col.s32.u4.s4.s32 {%r415,%r416}, {%r387}, {%r418}, {%r1200,%r1200};

	// end inline asm
	// begin inline asm
	mma.sync.aligned.m8n8k32.row.col.s32.u4.s4.s32 {%r421,%r422}, {%r387}, {%r424}, {%r1200,%r1200};

	// end inline asm
	// begin inline asm
	mma.sync.aligned.m8n8k32.row.col.s32.u4.s4.s32 {%r427,%r428}, {%r387}, {%r430}, {%r1200,%r1200};

	// end inline asm
	// begin inline asm
	mma.sync.aligned.m8n8k32.row.col.s32.u4.s4.s32 {%r433,%r434}, {%r435}, {%r436}, {%r385,%r386};

	// end inline asm
	// begin inline asm
	mma.sync.aligned.m8n8k32.row.col.s32.u4.s4.s32 {%r439,%r440}, {%r435}, {%r442}, {%r391,%r392};

	// end inline asm
	// begin inline asm
	mma.sync.aligned.m8n8k32.row.col.s32.u4.s4.s32 {%r445,%r446}, {%r435}, {%r448}, {%r397,%r398};

	// end inline asm
	// begin inline asm
	mma.sync.aligned.m8n8k32.row.col.s32.u4.s4.s32 {%r451,%r452}, {%r435}, {%r454}, {%r403,%r404};

	// end inline asm
	// begin inline asm
	mma.sync.aligned.m8n8k32.row.col.s32.u4.s4.s32 {%r457,%r458}, {%r435}, {%r460}, {%r409,%r410};

	// end inline asm
	// begin inline asm
	mma.sync.aligned.m8n8k32.row.col.s32.u4.s4.s32 {%r463,%r464}, {%r435}, {%r466}, {%r415,%r416};

	// end inline asm
	// begin inline asm
	mma.sync.aligned.m8n8k32.row.col.s32.u4.s4.s32 {%r469,%r470}, {%r435}, {%r472}, {%r421,%r422};

	// end inline asm
	// begin inline asm
	mma.sync.aligned.m8n8k32.row.col.s32.u4.s4.s32 {%r475,%r476}, {%r435}, {%r478}, {%r427,%r428};

	// end inline asm
	// begin inline asm
	mma.sync.aligned.m8n8k32.row.col.s32.u4.s4.s32 {%r481,%r482}, {%r483}, {%r484}, {%r433,%r434};

	// end inline asm
	// begin inline asm
	mma.sync.aligned.m8n8k32.row.col.s32.u4.s4.s32 {%r487,%r488}, {%r483}, {%r490}, {%r439,%r440};

	// end inline asm
	// begin inline asm
	mma.sync.aligned.m8n8k32.row.col.s32.u4.s4.s32 {%r493,%r494}, {%r483}, {%r496}, {%r445,%r446};

	// end inline asm
	// begin inline asm
	mma.sync.aligned.m8n8k32.row.col.s32.u4.s4.s32 {%r499,%r500}, {%r483}, {%r502}, {%r451,%r452};

	// end inline asm
	// begin inline asm
	mma.sync.aligned.m8n8k32.row.col.s32.u4.s4.s32 {%r505,%r506}, {%r483}, {%r508}, {%r457,%r458};

	// end inline asm
	// begin inline asm
	mma.sync.aligned.m8n8k32.row.col.s32.u4.s4.s32 {%r511,%r512}, {%r483}, {%r514}, {%r463,%r464};

	// end inline asm
	// begin inline asm
	mma.sync.aligned.m8n8k32.row.col.s32.u4.s4.s32 {%r517,%r518}, {%r483}, {%r520}, {%r469,%r470};

	// end inline asm
	// begin inline asm
	mma.sync.aligned.m8n8k32.row.col.s32.u4.s4.s32 {%r523,%r524}, {%r483}, {%r526}, {%r475,%r476};

	// end inline asm
	// begin inline asm
	mma.sync.aligned.m8n8k32.row.col.s32.u4.s4.s32 {%r529,%r530}, {%r531}, {%r532}, {%r481,%r482};

	// end inline asm
	// begin inline asm
	mma.sync.aligned.m8n8k32.row.col.s32.u4.s4.s32 {%r535,%r536}, {%r531}, {%r538}, {%r487,%r488};

	// end inline asm
	// begin inline asm
	mma.sync.aligned.m8n8k32.row.col.s32.u4.s4.s32 {%r541,%r542}, {%r531}, {%r544}, {%r493,%r494};

	// end inline asm
	// begin inline asm
	mma.sync.aligned.m8n8k32.row.col.s32.u4.s4.s32 {%r547,%r548}, {%r531}, {%r550}, {%r499,%r500};

	// end inline asm
	// begin inline asm
	mma.sync.aligned.m8n8k32.row.col.s32.u4.s4.s32 {%r553,%r554}, {%r531}, {%r556}, {%r505,%r506};

	// end inline asm
	// begin inline asm
	mma.sync.aligned.m8n8k32.row.col.s32.u4.s4.s32 {%r559,%r560}, {%r531}, {%r562}, {%r511,%r512};

	// end inline asm
	// begin inline asm
	mma.sync.aligned.m8n8k32.row.col.s32.u4.s4.s32 {%r565,%r566}, {%r531}, {%r568}, {%r517,%r518};

	// end inline asm
	// begin inline asm
	mma.sync.aligned.m8n8k32.row.col.s32.u4.s4.s32 {%r571,%r572}, {%r531}, {%r574}, {%r523,%r524};

	// end inline asm
	ld.global.nc.u32 	%r1778, [%rd12+1088];
	st.shared.u32 	[%r1561], %r1778;
	ld.global.nc.u32 	%r1779, [%rd12+1104];
	st.shared.u32 	[%r1561+128], %r1779;
	ld.global.nc.u32 	%r1780, [%rd12+1120];
	st.shared.u32 	[%r1561+256], %r1780;
	ld.global.nc.u32 	%r1781, [%rd12+1136];
	st.shared.u32 	[%r1561+384], %r1781;
	bar.sync 	0;
	wmma.load.a.sync.aligned.row.m8n8k32.shared.u4 	{%r579}, [%r1560], %r1566;
	wmma.load.a.sync.aligned.row.m8n8k32.shared.u4 	{%r627}, [%r1567], %r1566;
	wmma.load.a.sync.aligned.row.m8n8k32.shared.u4 	{%r675}, [%r1568], %r1566;
	wmma.load.a.sync.aligned.row.m8n8k32.shared.u4 	{%r723}, [%r1569], %r1566;
	st.shared.u32 	[%r1559], %r1637;
	st.shared.u32 	[%r1559+128], %r1638;
	st.shared.u32 	[%r1559+256], %r1639;
	st.shared.u32 	[%r1559+384], %r1640;
	st.shared.u32 	[%r1559+512], %r1641;
	st.shared.u32 	[%r1559+640], %r1642;
	st.shared.u32 	[%r1559+768], %r1643;
	st.shared.u32 	[%r1559+896], %r1644;
	st.shared.u32 	[%r1559+1024], %r1645;
	st.shared.u32 	[%r1559+1152], %r1646;
	st.shared.u32 	[%r1559+1280], %r1647;
	st.shared.u32 	[%r1559+1408], %r1648;
	st.shared.u32 	[%r1559+1536], %r1649;
	st.shared.u32 	[%r1559+1664], %r1650;
	st.shared.u32 	[%r1559+1792], %r1651;
	st.shared.u32 	[%r1559+1920], %r1652;
	st.shared.u32 	[%r1559+2048], %r1653;
	st.shared.u32 	[%r1559+2176], %r1654;
	st.shared.u32 	[%r1559+2304], %r1655;
	st.shared.u32 	[%r1559+2432], %r1656;
	st.shared.u32 	[%r1559+2560], %r1657;
	st.shared.u32 	[%r1559+2688], %r1658;
	st.shared.u32 	[%r1559+2816], %r1659;
	st.shared.u32 	[%r1559+2944], %r1660;
	st.shared.u32 	[%r1559+3072], %r1661;
	st.shared.u32 	[%r1559+3200], %r1662;
	st.shared.u32 	[%r1559+3328], %r1663;
	st.shared.u32 	[%r1559+3456], %r1664;
	st.shared.u32 	[%r1559+3584], %r1665;
	st.shared.u32 	[%r1559+3712], %r1666;
	st.shared.u32 	[%r1559+3840], %r1667;
	st.shared.u32 	[%r1559+3968], %r1668;
	bar.sync 	0;
	wmma.load.b.sync.aligned.col.m8n8k32.shared.s4 	{%r580}, [%r1558], %r1566;
	wmma.load.b.sync.aligned.col.m8n8k32.shared.s4 	{%r628}, [%r1602], %r1566;
	wmma.load.b.sync.aligned.col.m8n8k32.shared.s4 	{%r676}, [%r1603], %r1566;
	wmma.load.b.sync.aligned.col.m8n8k32.shared.s4 	{%r724}, [%r1604], %r1566;
	wmma.load.b.sync.aligned.col.m8n8k32.shared.s4 	{%r586}, [%r1605], %r1566;
	wmma.load.b.sync.aligned.col.m8n8k32.shared.s4 	{%r634}, [%r1606], %r1566;
	wmma.load.b.sync.aligned.col.m8n8k32.shared.s4 	{%r682}, [%r1607], %r1566;
	wmma.load.b.sync.aligned.col.m8n8k32.shared.s4 	{%r730}, [%r1608], %r1566;
	wmma.load.b.sync.aligned.col.m8n8k32.shared.s4 	{%r592}, [%r1609], %r1566;
	wmma.load.b.sync.aligned.col.m8n8k32.shared.s4 	{%r640}, [%r1610], %r1566;
	wmma.load.b.sync.aligned.col.m8n8k32.shared.s4 	{%r688}, [%r1611], %r1566;
	wmma.load.b.sync.aligned.col.m8n8k32.shared.s4 	{%r736}, [%r1612], %r1566;
	wmma.load.b.sync.aligned.col.m8n8k32.shared.s4 	{%r598}, [%r1613], %r1566;
	wmma.load.b.sync.aligned.col.m8n8k32.shared.s4 	{%r646}, [%r1614], %r1566;
	wmma.load.b.sync.aligned.col.m8n8k32.shared.s4 	{%r694}, [%r1615], %r1566;
	wmma.load.b.sync.aligned.col.m8n8k32.shared.s4 	{%r742}, [%r1616], %r1566;
	wmma.load.b.sync.aligned.col.m8n8k32.shared.s4 	{%r604}, [%r1617], %r1566;
	wmma.load.b.sync.aligned.col.m8n8k32.shared.s4 	{%r652}, [%r1618], %r1566;
	wmma.load.b.sync.aligned.col.m8n8k32.shared.s4 	{%r700}, [%r1619], %r1566;
	wmma.load.b.sync.aligned.col.m8n8k32.shared.s4 	{%r748}, [%r1620], %r1566;
	wmma.load.b.sync.aligned.col.m8n8k32.shared.s4 	{%r610}, [%r1621], %r1566;
	wmma.load.b.sync.aligned.col.m8n8k32.shared.s4 	{%r658}, [%r1622], %r1566;
	wmma.load.b.sync.aligned.col.m8n8k32.shared.s4 	{%r706}, [%r1623], %r1566;
	wmma.load.b.sync.aligned.col.m8n8k32.shared.s4 	{%r754}, [%r1624], %r1566;
	wmma.load.b.sync.aligned.col.m8n8k32.shared.s4 	{%r616}, [%r1625], %r1566;
	wmma.load.b.sync.aligned.col.m8n8k32.shared.s4 	{%r664}, [%r1626], %r1566;
	wmma.load.b.sync.aligned.col.m8n8k32.shared.s4 	{%r712}, [%r1627], %r1566;
	wmma.load.b.sync.aligned.col.m8n8k32.shared.s4 	{%r760}, [%r1628], %r1566;
	wmma.load.b.sync.aligned.col.m8n8k32.shared.s4 	{%r622}, [%r1629], %r1566;
	wmma.load.b.sync.aligned.col.m8n8k32.shared.s4 	{%r670}, [%r1630], %r1566;
	wmma.load.b.sync.aligned.col.m8n8k32.shared.s4 	{%r718}, [%r1631], %r1566;
	wmma.load.b.sync.aligned.col.m8n8k32.shared.s4 	{%r766}, [%r1632], %r1566;
	// begin inline asm
	mma.sync.aligned.m8n8k32.row.col.s32.u4.s4.s32 {%r577,%r578}, {%r579}, {%r580}, {%r529,%r530};

	// end inline asm
	// begin inline asm
	mma.sync.aligned.m8n8k32.row.col.s32.u4.s4.s32 {%r583,%r584}, {%r579}, {%r586}, {%r535,%r536};

	// end inline asm
	// begin inline asm
	mma.sync.aligned.m8n8k32.row.col.s32.u4.s4.s32 {%r589,%r590}, {%r579}, {%r592}, {%r541,%r542};

	// end inline asm
	// begin inline asm
	mma.sync.aligned.m8n8k32.row.col.s32.u4.s4.s32 {%r595,%r596}, {%r579}, {%r598}, {%r547,%r548};

	// end inline asm
	// begin inline asm
	mma.sync.aligned.m8n8k32.row.col.s32.u4.s4.s32 {%r601,%r602}, {%r579}, {%r604}, {%r553,%r554};

	// end inline asm
	// begin inline asm
	mma.sync.aligned.m8n8k32.row.col.s32.u4.s4.s32 {%r607,%r608}, {%r579}, {%r610}, {%r559,%r560};

	// end inline asm
	// begin inline asm
	mma.sync.aligned.m8n8k32.row.col.s32.u4.s4.s32 {%r613,%r614}, {%r579}, {%r616}, {%r565,%r566};

	// end inline asm
	// begin inline asm
	mma.sync.aligned.m8n8k32.row.col.s32.u4.s4.s32 {%r619,%r620}, {%r579}, {%r622}, {%r571,%r572};

	// end inline asm
	// begin inline asm
	mma.sync.aligned.m8n8k32.row.col.s32.u4.s4.s32 {%r625,%r626}, {%r627}, {%r628}, {%r577,%r578};

	// end inline asm
	// begin inline asm
	mma.sync.aligned.m8n8k32.row.col.s32.u4.s4.s32 {%r631,%r632}, {%r627}, {%r634}, {%r583,%r584};

	// end inline asm
	// begin inline asm
	mma.sync.aligned.m8n8k32.row.col.s32.u4.s4.s32 {%r637,%r638}, {%r627}, {%r640}, {%r589,%r590};

	// end inline asm
	// begin inline asm
	mma.sync.aligned.m8n8k32.row.col.s32.u4.s4.s32 {%r643,%r644}, {%r627}, {%r646}, {%r595,%r596};

	// end inline asm
	// begin inline asm
	mma.sync.aligned.m8n8k32.row.col.s32.u4.s4.s32 {%r649,%r650}, {%r627}, {%r652}, {%r601,%r602};

	// end inline asm
	// begin inline asm
	mma.sync.aligned.m8n8k32.row.col.s32.u4.s4.s32 {%r655,%r656}, {%r627}, {%r658}, {%r607,%r608};

	// end inline asm
	// begin inline asm
	mma.sync.aligned.m8n8k32.row.col.s32.u4.s4.s32 {%r661,%r662}, {%r627}, {%r664}, {%r613,%r614};

	// end inline asm
	// begin inline asm
	mma.sync.aligned.m8n8k32.row.col.s32.u4.s4.s32 {%r667,%r668}, {%r627}, {%r670}, {%r619,%r620};

	// end inline asm
	// begin inline asm
	mma.sync.aligned.m8n8k32.row.col.s32.u4.s4.s32 {%r673,%r674}, {%r675}, {%r676}, {%r625,%r626};

	// end inline asm
	// begin inline asm
	mma.sync.aligned.m8n8k32.row.col.s32.u4.s4.s32 {%r679,%r680}, {%r675}, {%r682}, {%r631,%r632};

	// end inline asm
	// begin inline asm
	mma.sync.aligned.m8n8k32.row.col.s32.u4.s4.s32 {%r685,%r686}, {%r675}, {%r688}, {%r637,%r638};

	// end inline asm
	// begin inline asm
	mma.sync.aligned.m8n8k32.row.col.s32.u4.s4.s32 {%r691,%r692}, {%r675}, {%r694}, {%r643,%r644};

	// end inline asm
	// begin inline asm
	mma.sync.aligned.m8n8k32.row.col.s32.u4.s4.s32 {%r697,%r698}, {%r675}, {%r700}, {%r649,%r650};

	// end inline asm
	// begin inline asm
	mma.sync.aligned.m8n8k32.row.col.s32.u4.s4.s32 {%r703,%r704}, {%r675}, {%r706}, {%r655,%r656};

	// end inline asm
	// begin inline asm
	mma.sync.aligned.m8n8k32.row.col.s32.u4.s4.s32 {%r709,%r710}, {%r675}, {%r712}, {%r661,%r662};

	// end inline asm
	// begin inline asm
	mma.sync.aligned.m8n8k32.row.col.s32.u4.s4.s32 {%r715,%r716}, {%r675}, {%r718}, {%r667,%r668};

	// end inline asm
	// begin inline asm
	mma.sync.aligned.m8n8k32.row.col.s32.u4.s4.s32 {%r721,%r722}, {%r723}, {%r724}, {%r673,%r674};

	// end inline asm
	// begin inline asm
	mma.sync.aligned.m8n8k32.row.col.s32.u4.s4.s32 {%r727,%r728}, {%r723}, {%r730}, {%r679,%r680};

	// end inline asm
	// begin inline asm
	mma.sync.aligned.m8n8k32.row.col.s32.u4.s4.s32 {%r733,%r734}, {%r723}, {%r736}, {%r685,%r686};

	// end inline asm
	// begin inline asm
	mma.sync.aligned.m8n8k32.row.col.s32.u4.s4.s32 {%r739,%r740}, {%r723}, {%r742}, {%r691,%r692};

	// end inline asm
	// begin inline asm
	mma.sync.aligned.m8n8k32.row.col.s32.u4.s4.s32 {%r745,%r746}, {%r723}, {%r748}, {%r697,%r698};

	// end inline asm
	// begin inline asm
	mma.sync.aligned.m8n8k32.row.col.s32.u4.s4.s32 {%r751,%r752}, {%r723}, {%r754}, {%r703,%r704};

	// end inline asm
	// begin inline asm
	mma.sync.aligned.m8n8k32.row.col.s32.u4.s4.s32 {%r757,%r758}, {%r723}, {%r760}, {%r709,%r710};

	// end inline asm
	// begin inline asm
	mma.sync.aligned.m8n8k32.row.col.s32.u4.s4.s32 {%r763,%r764}, {%r723}, {%r766}, {%r715,%r716};

	// end inline asm
	bar.sync 	0;
	wmma.store.d.sync.aligned.row.m8n8k32.shared.s32 	[%r1558], {%r721, %r722}, %r1669;
	wmma.store.d.sync.aligned.row.m8n8k32.shared.s32 	[%r1603], {%r727, %r728}, %r1669;
	wmma.store.d.sync.aligned.row.m8n8k32.shared.s32 	[%r1605], {%r733, %r734}, %r1669;
	wmma.store.d.sync.aligned.row.m8n8k32.shared.s32 	[%r1607], {%r739, %r740}, %r1669;
	wmma.store.d.sync.aligned.row.m8n8k32.shared.s32 	[%r1609], {%r745, %r746}, %r1669;
	wmma.store.d.sync.aligned.row.m8n8k32.shared.s32 	[%r1611], {%r751, %r752}, %r1669;
	wmma.store.d.sync.aligned.row.m8n8k32.shared.s32 	[%r1613], {%r757, %r758}, %r1669;
	wmma.store.d.sync.aligned.row.m8n8k32.shared.s32 	[%r1615], {%r763, %r764}, %r1669;
	bar.sync 	0;
	ld.shared.u32 	%r1782, [%r1559];
	add.s32 	%r1783, %r1670, %r1782;
	ld.global.nc.u32 	%r1784, [%rd18+32768];
	mul.wide.s32 	%rd68, %r1784, 1886303204;
	add.s64 	%rd69, %rd68, 1073741824;
	shr.u64 	%rd70, %rd69, 31;
	cvt.u32.u64 	%r1785, %rd70;
	add.s32 	%r1786, %r1783, %r1785;
	max.s32 	%r1787, %r1786, 0;
	st.global.u32 	[%rd22+32768], %r1787;
	ld.shared.u32 	%r1788, [%r1559+128];
	add.s32 	%r1789, %r1670, %r1788;
	ld.global.nc.u32 	%r1790, [%rd18+49152];
	mul.wide.s32 	%rd71, %r1790, 1886303204;
	add.s64 	%rd72, %rd71, 1073741824;
	shr.u64 	%rd73, %rd72, 31;
	cvt.u32.u64 	%r1791, %rd73;
	add.s32 	%r1792, %r1789, %r1791;
	max.s32 	%r1793, %r1792, 0;
	st.global.u32 	[%rd22+49152], %r1793;
	ld.shared.u32 	%r1794, [%r1559+256];
	add.s32 	%r1795, %r1683, %r1794;
	ld.global.nc.u32 	%r1796, [%rd18+32800];
	mul.wide.s32 	%rd74, %r1796, 1886303204;
	add.s64 	%rd75, %rd74, 1073741824;
	shr.u64 	%rd76, %rd75, 31;
	cvt.u32.u64 	%r1797, %rd76;
	add.s32 	%r1798, %r1795, %r1797;
	max.s32 	%r1799, %r1798, 0;
	st.global.u32 	[%rd22+32800], %r1799;
	ld.shared.u32 	%r1800, [%r1559+384];
	add.s32 	%r1801, %r1683, %r1800;
	ld.global.nc.u32 	%r1802, [%rd18+49184];
	mul.wide.s32 	%rd77, %r1802, 1886303204;
	add.s64 	%rd78, %rd77, 1073741824;
	shr.u64 	%rd79, %rd78, 31;
	cvt.u32.u64 	%r1803, %rd79;
	add.s32 	%r1804, %r1801, %r1803;
	max.s32 	%r1805, %r1804, 0;
	st.global.u32 	[%rd22+49184], %r1805;
	ld.shared.u32 	%r1806, [%r1559+512];
	add.s32 	%r1807, %r1696, %r1806;
	ld.global.nc.u32 	%r1808, [%rd18+32832];
	mul.wide.s32 	%rd80, %r1808, 1886303204;
	add.s64 	%rd81, %rd80, 1073741824;
	shr.u64 	%rd82, %rd81, 31;
	cvt.u32.u64 	%r1809, %rd82;
	add.s32 	%r1810, %r1807, %r1809;
	max.s32 	%r1811, %r1810, 0;
	st.global.u32 	[%rd22+32832], %r1811;
	ld.shared.u32 	%r1812, [%r1559+640];
	add.s32 	%r1813, %r1696, %r1812;
	ld.global.nc.u32 	%r1814, [%rd18+49216];
	mul.wide.s32 	%rd83, %r1814, 1886303204;
	add.s64 	%rd84, %rd83, 1073741824;
	shr.u64 	%rd85, %rd84, 31;
	cvt.u32.u64 	%r1815, %rd85;
	add.s32 	%r1816, %r1813, %r1815;
	max.s32 	%r1817, %r1816, 0;
	st.global.u32 	[%rd22+49216], %r1817;
	ld.shared.u32 	%r1818, [%r1559+768];
	add.s32 	%r1819, %r1709, %r1818;
	ld.global.nc.u32 	%r1820, [%rd18+32864];
	mul.wide.s32 	%rd86, %r1820, 1886303204;
	add.s64 	%rd87, %rd86, 1073741824;
	shr.u64 	%rd88, %rd87, 31;
	cvt.u32.u64 	%r1821, %rd88;
	add.s32 	%r1822, %r1819, %r1821;
	max.s32 	%r1823, %r1822, 0;
	st.global.u32 	[%rd22+32864], %r1823;
	ld.shared.u32 	%r1824, [%r1559+896];
	add.s32 	%r1825, %r1709, %r1824;
	ld.global.nc.u32 	%r1826, [%rd18+49248];
	mul.wide.s32 	%rd89, %r1826, 1886303204;
	add.s64 	%rd90, %rd89, 1073741824;
	shr.u64 	%rd91, %rd90, 31;
	cvt.u32.u64 	%r1827, %rd91;
	add.s32 	%r1828, %r1825, %r1827;
	max.s32 	%r1829, %r1828, 0;
	st.global.u32 	[%rd22+49248], %r1829;
	ld.shared.u32 	%r1830, [%r1559+1024];
	add.s32 	%r1831, %r1722, %r1830;
	ld.global.nc.u32 	%r1832, [%rd18+32896];
	mul.wide.s32 	%rd92, %r1832, 1886303204;
	add.s64 	%rd93, %rd92, 1073741824;
	shr.u64 	%rd94, %rd93, 31;
	cvt.u32.u64 	%r1833, %rd94;
	add.s32 	%r1834, %r1831, %r1833;
	max.s32 	%r1835, %r1834, 0;
	st.global.u32 	[%rd22+32896], %r1835;
	ld.shared.u32 	%r1836, [%r1559+1152];
	add.s32 	%r1837, %r1722, %r1836;
	ld.global.nc.u32 	%r1838, [%rd18+49280];
	mul.wide.s32 	%rd95, %r1838, 1886303204;
	add.s64 	%rd96, %rd95, 1073741824;
	shr.u64 	%rd97, %rd96, 31;
	cvt.u32.u64 	%r1839, %rd97;
	add.s32 	%r1840, %r1837, %r1839;
	max.s32 	%r1841, %r1840, 0;
	st.global.u32 	[%rd22+49280], %r1841;
	ld.shared.u32 	%r1842, [%r1559+1280];
	add.s32 	%r1843, %r1735, %r1842;
	ld.global.nc.u32 	%r1844, [%rd18+32928];
	mul.wide.s32 	%rd98, %r1844, 1886303204;
	add.s64 	%rd99, %rd98, 1073741824;
	shr.u64 	%rd100, %rd99, 31;
	cvt.u32.u64 	%r1845, %rd100;
	add.s32 	%r1846, %r1843, %r1845;
	max.s32 	%r1847, %r1846, 0;
	st.global.u32 	[%rd22+32928], %r1847;
	ld.shared.u32 	%r1848, [%r1559+1408];
	add.s32 	%r1849, %r1735, %r1848;
	ld.global.nc.u32 	%r1850, [%rd18+49312];
	mul.wide.s32 	%rd101, %r1850, 1886303204;
	add.s64 	%rd102, %rd101, 1073741824;
	shr.u64 	%rd103, %rd102, 31;
	cvt.u32.u64 	%r1851, %rd103;
	add.s32 	%r1852, %r1849, %r1851;
	max.s32 	%r1853, %r1852, 0;
	st.global.u32 	[%rd22+49312], %r1853;
	ld.shared.u32 	%r1854, [%r1559+1536];
	add.s32 	%r1855, %r1748, %r1854;
	ld.global.nc.u32 	%r1856, [%rd18+32960];
	mul.wide.s32 	%rd104, %r1856, 1886303204;
	add.s64 	%rd105, %rd104, 1073741824;
	shr.u64 	%rd106, %rd105, 31;
	cvt.u32.u64 	%r1857, %rd106;
	add.s32 	%r1858, %r1855, %r1857;
	max.s32 	%r1859, %r1858, 0;
	st.global.u32 	[%rd22+32960], %r1859;
	ld.shared.u32 	%r1860, [%r1559+1664];
	add.s32 	%r1861, %r1748, %r1860;
	ld.global.nc.u32 	%r1862, [%rd18+49344];
	mul.wide.s32 	%rd107, %r1862, 1886303204;
	add.s64 	%rd108, %rd107, 1073741824;
	shr.u64 	%rd109, %rd108, 31;
	cvt.u32.u64 	%r1863, %rd109;
	add.s32 	%r1864, %r1861, %r1863;
	max.s32 	%r1865, %r1864, 0;
	st.global.u32 	[%rd22+49344], %r1865;
	ld.shared.u32 	%r1866, [%r1559+1792];
	add.s32 	%r1867, %r1761, %r1866;
	ld.global.nc.u32 	%r1868, [%rd18+32992];
	mul.wide.s32 	%rd110, %r1868, 1886303204;
	add.s64 	%rd111, %rd110, 1073741824;
	shr.u64 	%rd112, %rd111, 31;
	cvt.u32.u64 	%r1869, %rd112;
	add.s32 	%r1870, %r1867, %r1869;
	max.s32 	%r1871, %r1870, 0;
	st.global.u32 	[%rd22+32992], %r1871;
	ld.shared.u32 	%r1872, [%r1559+1920];
	add.s32 	%r1873, %r1761, %r1872;
	ld.global.nc.u32 	%r1874, [%rd18+49376];
	mul.wide.s32 	%rd113, %r1874, 1886303204;
	add.s64 	%rd114, %rd113, 1073741824;
	shr.u64 	%rd115, %rd114, 31;
	cvt.u32.u64 	%r1875, %rd115;
	add.s32 	%r1876, %r1873, %r1875;
	max.s32 	%r1877, %r1876, 0;
	st.global.u32 	[%rd22+49376], %r1877;
	ld.global.nc.u32 	%r1878, [%rd12+2048];
	st.shared.u32 	[%r1561], %r1878;
	ld.global.nc.u32 	%r1879, [%rd12+2064];
	st.shared.u32 	[%r1561+128], %r1879;
	ld.global.nc.u32 	%r1880, [%rd12+2080];
	st.shared.u32 	[%r1561+256], %r1880;
	ld.global.nc.u32 	%r1881, [%rd12+2096];
	st.shared.u32 	[%r1561+384], %r1881;
	bar.sync 	0;
	wmma.load.a.sync.aligned.row.m8n8k32.shared.u4 	{%r771}, [%r1560], %r1566;
	wmma.load.a.sync.aligned.row.m8n8k32.shared.u4 	{%r819}, [%r1567], %r1566;
	wmma.load.a.sync.aligned.row.m8n8k32.shared.u4 	{%r867}, [%r1568], %r1566;
	wmma.load.a.sync.aligned.row.m8n8k32.shared.u4 	{%r915}, [%r1569], %r1566;
	st.shared.u32 	[%r1559], %r1570;
	st.shared.u32 	[%r1559+128], %r1571;
	st.shared.u32 	[%r1559+256], %r1572;
	st.shared.u32 	[%r1559+384], %r1573;
	st.shared.u32 	[%r1559+512], %r1574;
	st.shared.u32 	[%r1559+640], %r1575;
	st.shared.u32 	[%r1559+768], %r1576;
	st.shared.u32 	[%r1559+896], %r1577;
	st.shared.u32 	[%r1559+1024], %r1578;
	st.shared.u32 	[%r1559+1152], %r1579;
	st.shared.u32 	[%r1559+1280], %r1580;
	st.shared.u32 	[%r1559+1408], %r1581;
	st.shared.u32 	[%r1559+1536], %r1582;
	st.shared.u32 	[%r1559+1664], %r1583;
	st.shared.u32 	[%r1559+1792], %r1584;
	st.shared.u32 	[%r1559+1920], %r1585;
	st.shared.u32 	[%r1559+2048], %r1586;
	st.shared.u32 	[%r1559+2176], %r1587;
	st.shared.u32 	[%r1559+2304], %r1588;
	st.shared.u32 	[%r1559+2432], %r1589;
	st.shared.u32 	[%r1559+2560], %r1590;
	st.shared.u32 	[%r1559+2688], %r1591;
	st.shared.u32 	[%r1559+2816], %r1592;
	st.shared.u32 	[%r1559+2944], %r1593;
	st.shared.u32 	[%r1559+3072], %r1594;
	st.shared.u32 	[%r1559+3200], %r1595;
	st.shared.u32 	[%r1559+3328], %r1596;
	st.shared.u32 	[%r1559+3456], %r1597;
	st.shared.u32 	[%r1559+3584], %r1598;
	st.shared.u32 	[%r1559+3712], %r1599;
	st.shared.u32 	[%r1559+3840], %r1600;
	st.shared.u32 	[%r1559+3968], %r1601;
	bar.sync 	0;
	wmma.load.b.sync.aligned.col.m8n8k32.shared.s4 	{%r772}, [%r1558], %r1566;
	wmma.load.b.sync.aligned.col.m8n8k32.shared.s4 	{%r820}, [%r1602], %r1566;
	wmma.load.b.sync.aligned.col.m8n8k32.shared.s4 	{%r868}, [%r1603], %r1566;
	wmma.load.b.sync.aligned.col.m8n8k32.shared.s4 	{%r916}, [%r1604], %r1566;
	wmma.load.b.sync.aligned.col.m8n8k32.shared.s4 	{%r778}, [%r1605], %r1566;
	wmma.load.b.sync.aligned.col.m8n8k32.shared.s4 	{%r826}, [%r1606], %r1566;
	wmma.load.b.sync.aligned.col.m8n8k32.shared.s4 	{%r874}, [%r1607], %r1566;
	wmma.load.b.sync.aligned.col.m8n8k32.shared.s4 	{%r922}, [%r1608], %r1566;
	wmma.load.b.sync.aligned.col.m8n8k32.shared.s4 	{%r784}, [%r1609], %r1566;
	wmma.load.b.sync.aligned.col.m8n8k32.shared.s4 	{%r832}, [%r1610], %r1566;
	wmma.load.b.sync.aligned.col.m8n8k32.shared.s4 	{%r880}, [%r1611], %r1566;
	wmma.load.b.sync.aligned.col.m8n8k32.shared.s4 	{%r928}, [%r1612], %r1566;
	wmma.load.b.sync.aligned.col.m8n8k32.shared.s4 	{%r790}, [%r1613], %r1566;
	wmma.load.b.sync.aligned.col.m8n8k32.shared.s4 	{%r838}, [%r1614], %r1566;
	wmma.load.b.sync.aligned.col.m8n8k32.shared.s4 	{%r886}, [%r1615], %r1566;
	wmma.load.b.sync.aligned.col.m8n8k32.shared.s4 	{%r934}, [%r1616], %r1566;
	wmma.load.b.sync.aligned.col.m8n8k32.shared.s4 	{%r796}, [%r1617], %r1566;
	wmma.load.b.sync.aligned.col.m8n8k32.shared.s4 	{%r844}, [%r1618], %r1566;
	wmma.load.b.sync.aligned.col.m8n8k32.shared.s4 	{%r892}, [%r1619], %r1566;
	wmma.load.b.sync.aligned.col.m8n8k32.shared.s4 	{%r940}, [%r1620], %r1566;
	wmma.load.b.sync.aligned.col.m8n8k32.shared.s4 	{%r802}, [%r1621], %r1566;
	wmma.load.b.sync.aligned.col.m8n8k32.shared.s4 	{%r850}, [%r1622], %r1566;
	wmma.load.b.sync.aligned.col.m8n8k32.shared.s4 	{%r898}, [%r1623], %r1566;
	wmma.load.b.sync.aligned.col.m8n8k32.shared.s4 	{%r946}, [%r1624], %r1566;
	wmma.load.b.sync.aligned.col.m8n8k32.shared.s4 	{%r808}, [%r1625], %r1566;
	wmma.load.b.sync.aligned.col.m8n8k32.shared.s4 	{%r856}, [%r1626], %r1566;
	wmma.load.b.sync.aligned.col.m8n8k32.shared.s4 	{%r904}, [%r1627], %r1566;
	wmma.load.b.sync.aligned.col.m8n8k32.shared.s4 	{%r952}, [%r1628], %r1566;
	wmma.load.b.sync.aligned.col.m8n8k32.shared.s4 	{%r814}, [%r1629], %r1566;
	wmma.load.b.sync.aligned.col.m8n8k32.shared.s4 	{%r862}, [%r1630], %r1566;
	wmma.load.b.sync.aligned.col.m8n8k32.shared.s4 	{%r910}, [%r1631], %r1566;
	wmma.load.b.sync.aligned.col.m8n8k32.shared.s4 	{%r958}, [%r1632], %r1566;
	// begin inline asm
	mma.sync.aligned.m8n8k32.row.col.s32.u4.s4.s32 {%r769,%r770}, {%r771}, {%r772}, {%r1200,%r1200};

	// end inline asm
	// begin inline asm
	mma.sync.aligned.m8n8k32.row.col.s32.u4.s4.s32 {%r775,%r776}, {%r771}, {%r778}, {%r1200,%r1200};

	// end inline asm
	// begin inline asm
	mma.sync.aligned.m8n8k32.row.col.s32.u4.s4.s32 {%r781,%r782}, {%r771}, {%r784}, {%r1200,%r1200};

	// end inline asm
	// begin inline asm
	mma.sync.aligned.m8n8k32.row.col.s32.u4.s4.s32 {%r787,%r788}, {%r771}, {%r790}, {%r1200,%r1200};

	// end inline asm
	// begin inline asm
	mma.sync.aligned.m8n8k32.row.col.s32.u4.s4.s32 {%r793,%r794}, {%r771}, {%r796}, {%r1200,%r1200};

	// end inline asm
	// begin inline asm
	mma.sync.aligned.m8n8k32.row.col.s32.u4.s4.s32 {%r799,%r800}, {%r771}, {%r802}, {%r1200,%r1200};

	// end inline asm
	// begin inline asm
	mma.sync.aligned.m8n8k32.row.col.s32.u4.s4.s32 {%r805,%r806}, {%r771}, {%r808}, {%r1200,%r1200};

	// end inline asm
	// begin inline asm
	mma.sync.aligned.m8n8k32.row.col.s32.u4.s4.s32 {%r811,%r812}, {%r771}, {%r814}, {%r1200,%r1200};

	// end inline asm
	// begin inline asm
	mma.sync.aligned.m8n8k32.row.col.s32.u4.s4.s32 {%r817,%r818}, {%r819}, {%r820}, {%r769,%r770};

	// end inline asm
	// begin inline asm
	mma.sync.aligned.m8n8k32.row.col.s32.u4.s4.s32 {%r823,%r824}, {%r819}, {%r826}, {%r775,%r776};

	// end inline asm
	// begin inline asm
	mma.sync.aligned.m8n8k32.row.col.s32.u4.s4.s32 {%r829,%r830}, {%r819}, {%r832}, {%r781,%r782};

	// end inline asm
	// begin inline asm
	mma.sync.aligned.m8n8k32.row.col.s32.u4.s4.s32 {%r835,%r836}, {%r819}, {%r838}, {%r787,%r788};

	// end inline asm
	// begin inline asm
	mma.sync.aligned.m8n8k32.row.col.s32.u4.s4.s32 {%r841,%r842}, {%r819}, {%r844}, {%r793,%r794};

	// end inline asm
	// begin inline asm
	mma.sync.aligned.m8n8k32.row.col.s32.u4.s4.s32 {%r847,%r848}, {%r819}, {%r850}, {%r799,%r800};

	// end inline asm
	// begin inline asm
	mma.sync.aligned.m8n8k32.row.col.s32.u4.s4.s32 {%r853,%r854}, {%r819}, {%r856}, {%r805,%r806};

	// end inline asm
	// begin inline asm
	mma.sync.aligned.m8n8k32.row.col.s32.u4.s4.s32 {%r859,%r860}, {%r819}, {%r862}, {%r811,%r812};

	// end inline asm
	// begin inline asm
	mma.sync.aligned.m8n8k32.row.col.s32.u4.s4.s32 {%r865,%r866}, {%r867}, {%r868}, {%r817,%r818};

	// end inline asm
	// begin inline asm
	mma.sync.aligned.m8n8k32.row.col.s32.u4.s4.s32 {%r871,%r872}, {%r867}, {%r874}, {%r823,%r824};

	// end inline asm
	// begin inline asm
	mma.sync.aligned.m8n8k32.row.col.s32.u4.s4.s32 {%r877,%r878}, {%r867}, {%r880}, {%r829,%r830};

	// end inline asm
	// begin inline asm
	mma.sync.aligned.m8n8k32.row.col.s32.u4.s4.s32 {%r883,%r884}, {%r867}, {%r886}, {%r835,%r836};

	// end inline asm
	// begin inline asm
	mma.sync.aligned.m8n8k32.row.col.s32.u4.s4.s32 {%r889,%r890}, {%r867}, {%r892}, {%r841,%r842};

	// end inline asm
	// begin inline asm
	mma.sync.aligned.m8n8k32.row.col.s32.u4.s4.s32 {%r895,%r896}, {%r867}, {%r898}, {%r847,%r848};

	// end inline asm
	// begin inline asm
	mma.sync.aligned.m8n8k32.row.col.s32.u4.s4.s32 {%r901,%r902}, {%r867}, {%r904}, {%r853,%r854};

	// end inline asm
	// begin inline asm
	mma.sync.aligned.m8n8k32.row.col.s32.u4.s4.s32 {%r907,%r908}, {%r867}, {%r910}, {%r859,%r860};

	// end inline asm
	// begin inline asm
	mma.sync.aligned.m8n8k32.row.col.s32.u4.s4.s32 {%r913,%r914}, {%r915}, {%r916}, {%r865,%r866};

	// end inline asm
	// begin inline asm
	mma.sync.aligned.m8n8k32.row.col.s32.u4.s4.s32 {%r919,%r920}, {%r915}, {%r922}, {%r871,%r872};

	// end inline asm
	// begin inline asm
	mma.sync.aligned.m8n8k32.row.col.s32.u4.s4.s32 {%r925,%r926}, {%r915}, {%r928}, {%r877,%r878};

	// end inline asm
	// begin inline asm
	mma.sync.aligned.m8n8k32.row.col.s32.u4.s4.s32 {%r931,%r932}, {%r915}, {%r934}, {%r883,%r884};

	// end inline asm
	// begin inline asm
	mma.sync.aligned.m8n8k32.row.col.s32.u4.s4.s32 {%r937,%r938}, {%r915}, {%r940}, {%r889,%r890};

	// end inline asm
	// begin inline asm
	mma.sync.aligned.m8n8k32.row.col.s32.u4.s4.s32 {%r943,%r944}, {%r915}, {%r946}, {%r895,%r896};

	// end inline asm
	// begin inline asm
	mma.sync.aligned.m8n8k32.row.col.s32.u4.s4.s32 {%r949,%r950}, {%r915}, {%r952}, {%r901,%r902};

	// end inline asm
	// begin inline asm
	mma.sync.aligned.m8n8k32.row.col.s32.u4.s4.s32 {%r955,%r956}, {%r915}, {%r958}, {%r907,%r908};

	// end inline asm
	ld.global.nc.u32 	%r1882, [%rd12+2112];
	st.shared.u32 	[%r1561], %r1882;
	ld.global.nc.u32 	%r1883, [%rd12+2128];
	st.shared.u32 	[%r1561+128], %r1883;
	ld.global.nc.u32 	%r1884, [%rd12+2144];
	st.shared.u32 	[%r1561+256], %r1884;
	ld.global.nc.u32 	%r1885, [%rd12+2160];
	st.shared.u32 	[%r1561+384], %r1885;
	bar.sync 	0;
	wmma.load.a.sync.aligned.row.m8n8k32.shared.u4 	{%r963}, [%r1560], %r1566;
	wmma.load.a.sync.aligned.row.m8n8k32.shared.u4 	{%r1011}, [%r1567], %r1566;
	wmma.load.a.sync.aligned.row.m8n8k32.shared.u4 	{%r1059}, [%r1568], %r1566;
	wmma.load.a.sync.aligned.row.m8n8k32.shared.u4 	{%r1107}, [%r1569], %r1566;
	st.shared.u32 	[%r1559], %r1637;
	st.shared.u32 	[%r1559+128], %r1638;
	st.shared.u32 	[%r1559+256], %r1639;
	st.shared.u32 	[%r1559+384], %r1640;
	st.shared.u32 	[%r1559+512], %r1641;
	st.shared.u32 	[%r1559+640], %r1642;
	st.shared.u32 	[%r1559+768], %r1643;
	st.shared.u32 	[%r1559+896], %r1644;
	st.shared.u32 	[%r1559+1024], %r1645;
	st.shared.u32 	[%r1559+1152], %r1646;
	st.shared.u32 	[%r1559+1280], %r1647;
	st.shared.u32 	[%r1559+1408], %r1648;
	st.shared.u32 	[%r1559+1536], %r1649;
	st.shared.u32 	[%r1559+1664], %r1650;
	st.shared.u32 	[%r1559+1792], %r1651;
	st.shared.u32 	[%r1559+1920], %r1652;
	st.shared.u32 	[%r1559+2048], %r1653;
	st.shared.u32 	[%r1559+2176], %r1654;
	st.shared.u32 	[%r1559+2304], %r1655;
	st.shared.u32 	[%r1559+2432], %r1656;
	st.shared.u32 	[%r1559+2560], %r1657;
	st.shared.u32 	[%r1559+2688], %r1658;
	st.shared.u32 	[%r1559+2816], %r1659;
	st.shared.u32 	[%r1559+2944], %r1660;
	st.shared.u32 	[%r1559+3072], %r1661;
	st.shared.u32 	[%r1559+3200], %r1662;
	st.shared.u32 	[%r1559+3328], %r1663;
	st.shared.u32 	[%r1559+3456], %r1664;
	st.shared.u32 	[%r1559+3584], %r1665;
	st.shared.u32 	[%r1559+3712], %r1666;
	st.shared.u32 	[%r1559+3840], %r1667;
	st.shared.u32 	[%r1559+3968], %r1668;
	bar.sync 	0;
	wmma.load.b.sync.aligned.col.m8n8k32.shared.s4 	{%r964}, [%r1558], %r1566;
	wmma.load.b.sync.aligned.col.m8n8k32.shared.s4 	{%r1012}, [%r1602], %r1566;
	wmma.load.b.sync.aligned.col.m8n8k32.shared.s4 	{%r1060}, [%r1603], %r1566;
	wmma.load.b.sync.aligned.col.m8n8k32.shared.s4 	{%r1108}, [%r1604], %r1566;
	wmma.load.b.sync.aligned.col.m8n8k32.shared.s4 	{%r970}, [%r1605], %r1566;
	wmma.load.b.sync.aligned.col.m8n8k32.shared.s4 	{%r1018}, [%r1606], %r1566;
	wmma.load.b.sync.aligned.col.m8n8k32.shared.s4 	{%r1066}, [%r1607], %r1566;
	wmma.load.b.sync.aligned.col.m8n8k32.shared.s4 	{%r1114}, [%r1608], %r1566;
	wmma.load.b.sync.aligned.col.m8n8k32.shared.s4 	{%r976}, [%r1609], %r1566;
	wmma.load.b.sync.aligned.col.m8n8k32.shared.s4 	{%r1024}, [%r1610], %r1566;
	wmma.load.b.sync.aligned.col.m8n8k32.shared.s4 	{%r1072}, [%r1611], %r1566;
	wmma.load.b.sync.aligned.col.m8n8k32.shared.s4 	{%r1120}, [%r1612], %r1566;
	wmma.load.b.sync.aligned.col.m8n8k32.shared.s4 	{%r982}, [%r1613], %r1566;
	wmma.load.b.sync.aligned.col.m8n8k32.shared.s4 	{%r1030}, [%r1614], %r1566;
	wmma.load.b.sync.aligned.col.m8n8k32.shared.s4 	{%r1078}, [%r1615], %r1566;
	wmma.load.b.sync.aligned.col.m8n8k32.shared.s4 	{%r1126}, [%r1616], %r1566;
	wmma.load.b.sync.aligned.col.m8n8k32.shared.s4 	{%r988}, [%r1617], %r1566;
	wmma.load.b.sync.aligned.col.m8n8k32.shared.s4 	{%r1036}, [%r1618], %r1566;
	wmma.load.b.sync.aligned.col.m8n8k32.shared.s4 	{%r1084}, [%r1619], %r1566;
	wmma.load.b.sync.aligned.col.m8n8k32.shared.s4 	{%r1132}, [%r1620], %r1566;
	wmma.load.b.sync.aligned.col.m8n8k32.shared.s4 	{%r994}, [%r1621], %r1566;
	wmma.load.b.sync.aligned.col.m8n8k32.shared.s4 	{%r1042}, [%r1622], %r1566;
	wmma.load.b.sync.aligned.col.m8n8k32.shared.s4 	{%r1090}, [%r1623], %r1566;
	wmma.load.b.sync.aligned.col.m8n8k32.shared.s4 	{%r1138}, [%r1624], %r1566;
	wmma.load.b.sync.aligned.col.m8n8k32.shared.s4 	{%r1000}, [%r1625], %r1566;
	wmma.load.b.sync.aligned.col.m8n8k32.shared.s4 	{%r1048}, [%r1626], %r1566;
	wmma.load.b.sync.aligned.col.m8n8k32.shared.s4 	{%r1096}, [%r1627], %r1566;
	wmma.load.b.sync.aligned.col.m8n8k32.shared.s4 	{%r1144}, [%r1628], %r1566;
	wmma.load.b.sync.aligned.col.m8n8k32.shared.s4 	{%r1006}, [%r1629], %r1566;
	wmma.load.b.sync.aligned.col.m8n8k32.shared.s4 	{%r1054}, [%r1630], %r1566;
	wmma.load.b.sync.aligned.col.m8n8k32.shared.s4 	{%r1102}, [%r1631], %r1566;
	wmma.load.b.sync.aligned.col.m8n8k32.shared.s4 	{%r1150}, [%r1632], %r1566;
	// begin inline asm
	mma.sync.aligned.m8n8k32.row.col.s32.u4.s4.s32 {%r961,%r962}, {%r963}, {%r964}, {%r913,%r914};

	// end inline asm
	// begin inline asm
	mma.sync.aligned.m8n8k32.row.col.s32.u4.s4.s32 {%r967,%r968}, {%r963}, {%r970}, {%r919,%r920};

	// end inline asm
	// begin inline asm
	mma.sync.aligned.m8n8k32.row.col.s32.u4.s4.s32 {%r973,%r974}, {%r963}, {%r976}, {%r925,%r926};

	// end inline asm
	// begin inline asm
	mma.sync.aligned.m8n8k32.row.col.s32.u4.s4.s32 {%r979,%r980}, {%r963}, {%r982}, {%r931,%r932};

	// end inline asm
	// begin inline asm
	mma.sync.aligned.m8n8k32.row.col.s32.u4.s4.s32 {%r985,%r986}, {%r963}, {%r988}, {%r937,%r938};

	// end inline asm
	// begin inline asm
	mma.sync.aligned.m8n8k32.row.col.s32.u4.s4.s32 {%r991,%r992}, {%r963}, {%r994}, {%r943,%r944};

	// end inline asm
	// begin inline asm
	mma.sync.aligned.m8n8k32.row.col.s32.u4.s4.s32 {%r997,%r998}, {%r963}, {%r1000}, {%r949,%r950};

	// end inline asm
	// begin inline asm
	mma.sync.aligned.m8n8k32.row.col.s32.u4.s4.s32 {%r1003,%r1004}, {%r963}, {%r1006}, {%r955,%r956};

	// end inline asm
	// begin inline asm
	mma.sync.aligned.m8n8k32.row.col.s32.u4.s4.s32 {%r1009,%r1010}, {%r1011}, {%r1012}, {%r961,%r962};

	// end inline asm
	// begin inline asm
	mma.sync.aligned.m8n8k32.row.col.s32.u4.s4.s32 {%r1015,%r1016}, {%r1011}, {%r1018}, {%r967,%r968};

	// end inline asm
	// begin inline asm
	mma.sync.aligned.m8n8k32.row.col.s32.u4.s4.s32 {%r1021,%r1022}, {%r1011}, {%r1024}, {%r973,%r974};

	// end inline asm
	// begin inline asm
	mma.sync.aligned.m8n8k32.row.col.s32.u4.s4.s32 {%r1027,%r1028}, {%r1011}, {%r1030}, {%r979,%r980};

	// end inline asm
	// begin inline asm
	mma.sync.aligned.m8n8k32.row.col.s32.u4.s4.s32 {%r1033,%r1034}, {%r1011}, {%r1036}, {%r985,%r986};

	// end inline asm
	// begin inline asm
	mma.sync.aligned.m8n8k32.row.col.s32.u4.s4.s32 {%r1039,%r1040}, {%r1011}, {%r1042}, {%r991,%r992};

	// end inline asm
	// begin inline asm
	mma.sync.aligned.m8n8k32.row.col.s32.u4.s4.s32 {%r1045,%r1046}, {%r1011}, {%r1048}, {%r997,%r998};

	// end inline asm
	// begin inline asm
	mma.sync.aligned.m8n8k32.row.col.s32.u4.s4.s32 {%r1051,%r1052}, {%r1011}, {%r1054}, {%r1003,%r1004};

	// end inline asm
	// begin inline asm
	mma.sync.aligned.m8n8k32.row.col.s32.u4.s4.s32 {%r1057,%r1058}, {%r1059}, {%r1060}, {%r1009,%r1010};

	// end inline asm
	// begin inline asm
	mma.sync.aligned.m8n8k32.row.col.s32.u4.s4.s32 {%r1063,%r1064}, {%r1059}, {%r1066}, {%r1015,%r1016};

	// end inline asm
	// begin inline asm
	mma.sync.aligned.m8n8k32.row.col.s32.u4.s4.s32 {%r1069,%r1070}, {%r1059}, {%r1072}, {%r1021,%r1022};

	// end inline asm
	// begin inline asm
	mma.sync.aligned.m8n8k32.row.col.s32.u4.s4.s32 {%r1075,%r1076}, {%r1059}, {%r1078}, {%r1027,%r1028};

	// end inline asm
	// begin inline asm
	mma.sync.aligned.m8n8k32.row.col.s32.u4.s4.s32 {%r1081,%r1082}, {%r1059}, {%r1084}, {%r1033,%r1034};

	// end inline asm
	// begin inline asm
	mma.sync.aligned.m8n8k32.row.col.s32.u4.s4.s32 {%r1087,%r1088}, {%r1059}, {%r1090}, {%r1039,%r1040};

	// end inline asm
	// begin inline asm
	mma.sync.aligned.m8n8k32.row.col.s32.u4.s4.s32 {%r1093,%r1094}, {%r1059}, {%r1096}, {%r1045,%r1046};

	// end inline asm
	// begin inline asm
	mma.sync.aligned.m8n8k32.row.col.s32.u4.s4.s32 {%r1099,%r1100}, {%r1059}, {%r1102}, {%r1051,%r1052};

	// end inline asm
	// begin inline asm
	mma.sync.aligned.m8n8k32.row.col.s32.u4.s4.s32 {%r1105,%r1106}, {%r1107}, {%r1108}, {%r1057,%r1058};

	// end inline asm
	// begin inline asm
	mma.sync.aligned.m8n8k32.row.col.s32.u4.s4.s32 {%r1111,%r1112}, {%r1107}, {%r1114}, {%r1063,%r1064};

	// end inline asm
	// begin inline asm
	mma.sync.aligned.m8n8k32.row.col.s32.u4.s4.s32 {%r1117,%r1118}, {%r1107}, {%r1120}, {%r1069,%r1070};

	// end inline asm
	// begin inline asm
	mma.sync.aligned.m8n8k32.row.col.s32.u4.s4.s32 {%r1123,%r1124}, {%r1107}, {%r1126}, {%r1075,%r1076};

	// end inline asm
	// begin inline asm
	mma.sync.aligned.m8n8k32.row.col.s32.u4.s4.s32 {%r1129,%r1130}, {%r1107}, {%r1132}, {%r1081,%r1082};

	// end inline asm
	// begin inline asm
	mma.sync.aligned.m8n8k32.row.col.s32.u4.s4.s32 {%r1135,%r1136}, {%r1107}, {%r1138}, {%r1087,%r1088};

	// end inline asm
	// begin inline asm
	mma.sync.aligned.m8n8k32.row.col.s32.u4.s4.s32 {%r1141,%r1142}, {%r1107}, {%r1144}, {%r1093,%r1094};

	// end inline asm
	// begin inline asm
	mma.sync.aligned.m8n8k32.row.col.s32.u4.s4.s32 {%r1147,%r1148}, {%r1107}, {%r1150}, {%r1099,%r1100};

	// end inline asm
	bar.sync 	0;
	wmma.store.d.sync.aligned.row.m8n8k32.shared.s32 	[%r1558], {%r1105, %r1106}, %r1669;
	wmma.store.d.sync.aligned.row.m8n8k32.shared.s32 	[%r1603], {%r1111, %r1112}, %r1669;
	wmma.store.d.sync.aligned.row.m8n8k32.shared.s32 	[%r1605], {%r1117, %r1118}, %r1669;
	wmma.store.d.sync.aligned.row.m8n8k32.shared.s32 	[%r1607], {%r1123, %r1124}, %r1669;
	wmma.store.d.sync.aligned.row.m8n8k32.shared.s32 	[%r1609], {%r1129, %r1130}, %r1669;
	wmma.store.d.sync.aligned.row.m8n8k32.shared.s32 	[%r1611], {%r1135, %r1136}, %r1669;
	wmma.store.d.sync.aligned.row.m8n8k32.shared.s32 	[%r1613], {%r1141, %r1142}, %r1669;
	wmma.store.d.sync.aligned.row.m8n8k32.shared.s32 	[%r1615], {%r1147, %r1148}, %r1669;
	bar.sync 	0;
	ld.shared.u32 	%r1886, [%r1559];
	add.s32 	%r1887, %r1670, %r1886;
	ld.global.nc.u32 	%r1888, [%rd18+65536];
	mul.wide.s32 	%rd116, %r1888, 1886303204;
	add.s64 	%rd117, %rd116, 1073741824;
	shr.u64 	%rd118, %rd117, 31;
	cvt.u32.u64 	%r1889, %rd118;
	add.s32 	%r1890, %r1887, %r1889;
	max.s32 	%r1891, %r1890, 0;
	st.global.u32 	[%rd22+65536], %r1891;
	ld.shared.u32 	%r1892, [%r1559+128];
	add.s32 	%r1893, %r1670, %r1892;
	ld.global.nc.u32 	%r1894, [%rd18+81920];
	mul.wide.s32 	%rd119, %r1894, 1886303204;
	add.s64 	%rd120, %rd119, 1073741824;
	shr.u64 	%rd121, %rd120, 31;
	cvt.u32.u64 	%r1895, %rd121;
	add.s32 	%r1896, %r1893, %r1895;
	max.s32 	%r1897, %r1896, 0;
	st.global.u32 	[%rd22+81920], %r1897;
	ld.shared.u32 	%r1898, [%r1559+256];
	add.s32 	%r1899, %r1683, %r1898;
	ld.global.nc.u32 	%r1900, [%rd18+65568];
	mul.wide.s32 	%rd122, %r1900, 1886303204;
	add.s64 	%rd123, %rd122, 1073741824;
	shr.u64 	%rd124, %rd123, 31;
	cvt.u32.u64 	%r1901, %rd124;
	add.s32 	%r1902, %r1899, %r1901;
	max.s32 	%r1903, %r1902, 0;
	st.global.u32 	[%rd22+65568], %r1903;
	ld.shared.u32 	%r1904, [%r1559+384];
	add.s32 	%r1905, %r1683, %r1904;
	ld.global.nc.u32 	%r1906, [%rd18+81952];
	mul.wide.s32 	%rd125, %r1906, 1886303204;
	add.s64 	%rd126, %rd125, 1073741824;
	shr.u64 	%rd127, %rd126, 31;
	cvt.u32.u64 	%r1907, %rd127;
	add.s32 	%r1908, %r1905, %r1907;
	max.s32 	%r1909, %r1908, 0;
	st.global.u32 	[%rd22+81952], %r1909;
	ld.shared.u32 	%r1910, [%r1559+512];
	add.s32 	%r1911, %r1696, %r1910;
	ld.global.nc.u32 	%r1912, [%rd18+65600];
	mul.wide.s32 	%rd128, %r1912, 1886303204;
	add.s64 	%rd129, %rd128, 1073741824;
	shr.u64 	%rd130, %rd129, 31;
	cvt.u32.u64 	%r1913, %rd130;
	add.s32 	%r1914, %r1911, %r1913;
	max.s32 	%r1915, %r1914, 0;
	st.global.u32 	[%rd22+65600], %r1915;
	ld.shared.u32 	%r1916, [%r1559+640];
	add.s32 	%r1917, %r1696, %r1916;
	ld.global.nc.u32 	%r1918, [%rd18+81984];
	mul.wide.s32 	%rd131, %r1918, 1886303204;
	add.s64 	%rd132, %rd131, 1073741824;
	shr.u64 	%rd133, %rd132, 31;
	cvt.u32.u64 	%r1919, %rd133;
	add.s32 	%r1920, %r1917, %r1919;
	max.s32 	%r1921, %r1920, 0;
	st.global.u32 	[%rd22+81984], %r1921;
	ld.shared.u32 	%r1922, [%r1559+768];
	add.s32 	%r1923, %r1709, %r1922;
	ld.global.nc.u32 	%r1924, [%rd18+65632];
	mul.wide.s32 	%rd134, %r1924, 1886303204;
	add.s64 	%rd135, %rd134, 1073741824;
	shr.u64 	%rd136, %rd135, 31;
	cvt.u32.u64 	%r1925, %rd136;
	add.s32 	%r1926, %r1923, %r1925;
	max.s32 	%r1927, %r1926, 0;
	st.global.u32 	[%rd22+65632], %r1927;
	ld.shared.u32 	%r1928, [%r1559+896];
	add.s32 	%r1929, %r1709, %r1928;
	ld.global.nc.u32 	%r1930, [%rd18+82016];
	mul.wide.s32 	%rd137, %r1930, 1886303204;
	add.s64 	%rd138, %rd137, 1073741824;
	shr.u64 	%rd139, %rd138, 31;
	cvt.u32.u64 	%r1931, %rd139;
	add.s32 	%r1932, %r1929, %r1931;
	max.s32 	%r1933, %r1932, 0;
	st.global.u32 	[%rd22+82016], %r1933;
	ld.shared.u32 	%r1934, [%r1559+1024];
	add.s32 	%r1935, %r1722, %r1934;
	ld.global.nc.u32 	%r1936, [%rd18+65664];
	mul.wide.s32 	%rd140, %r1936, 1886303204;
	add.s64 	%rd141, %rd140, 1073741824;
	shr.u64 	%rd142, %rd141, 31;
	cvt.u32.u64 	%r1937, %rd142;
	add.s32 	%r1938, %r1935, %r1937;
	max.s32 	%r1939, %r1938, 0;
	st.global.u32 	[%rd22+65664], %r1939;
	ld.shared.u32 	%r1940, [%r1559+1152];
	add.s32 	%r1941, %r1722, %r1940;
	ld.global.nc.u32 	%r1942, [%rd18+82048];
	mul.wide.s32 	%rd143, %r1942, 1886303204;
	add.s64 	%rd144, %rd143, 1073741824;
	shr.u64 	%rd145, %rd144, 31;
	cvt.u32.u64 	%r1943, %rd145;
	add.s32 	%r1944, %r1941, %r1943;
	max.s32 	%r1945, %r1944, 0;
	st.global.u32 	[%rd22+82048], %r1945;
	ld.shared.u32 	%r1946, [%r1559+1280];
	add.s32 	%r1947, %r1735, %r1946;
	ld.global.nc.u32 	%r1948, [%rd18+65696];
	mul.wide.s32 	%rd146, %r1948, 1886303204;
	add.s64 	%rd147, %rd146, 1073741824;
	shr.u64 	%rd148, %rd147, 31;
	cvt.u32.u64 	%r1949, %rd148;
	add.s32 	%r1950, %r1947, %r1949;
	max.s32 	%r1951, %r1950, 0;
	st.global.u32 	[%rd22+65696], %r1951;
	ld.shared.u32 	%r1952, [%r1559+1408];
	add.s32 	%r1953, %r1735, %r1952;
	ld.global.nc.u32 	%r1954, [%rd18+82080];
	mul.wide.s32 	%rd149, %r1954, 1886303204;
	add.s64 	%rd150, %rd149, 1073741824;
	shr.u64 	%rd151, %rd150, 31;
	cvt.u32.u64 	%r1955, %rd151;
	add.s32 	%r1956, %r1953, %r1955;
	max.s32 	%r1957, %r1956, 0;
	st.global.u32 	[%rd22+82080], %r1957;
	ld.shared.u32 	%r1958, [%r1559+1536];
	add.s32 	%r1959, %r1748, %r1958;
	ld.global.nc.u32 	%r1960, [%rd18+65728];
	mul.wide.s32 	%rd152, %r1960, 1886303204;
	add.s64 	%rd153, %rd152, 1073741824;
	shr.u64 	%rd154, %rd153, 31;
	cvt.u32.u64 	%r1961, %rd154;
	add.s32 	%r1962, %r1959, %r1961;
	max.s32 	%r1963, %r1962, 0;
	st.global.u32 	[%rd22+65728], %r1963;
	ld.shared.u32 	%r1964, [%r1559+1664];
	add.s32 	%r1965, %r1748, %r1964;
	ld.global.nc.u32 	%r1966, [%rd18+82112];
	mul.wide.s32 	%rd155, %r1966, 1886303204;
	add.s64 	%rd156, %rd155, 1073741824;
	shr.u64 	%rd157, %rd156, 31;
	cvt.u32.u64 	%r1967, %rd157;
	add.s32 	%r1968, %r1965, %r1967;
	max.s32 	%r1969, %r1968, 0;
	st.global.u32 	[%rd22+82112], %r1969;
	ld.shared.u32 	%r1970, [%r1559+1792];
	add.s32 	%r1971, %r1761, %r1970;
	ld.global.nc.u32 	%r1972, [%rd18+65760];
	mul.wide.s32 	%rd158, %r1972, 1886303204;
	add.s64 	%rd159, %rd158, 1073741824;
	shr.u64 	%rd160, %rd159, 31;
	cvt.u32.u64 	%r1973, %rd160;
	add.s32 	%r1974, %r1971, %r1973;
	max.s32 	%r1975, %r1974, 0;
	st.global.u32 	[%rd22+65760], %r1975;
	ld.shared.u32 	%r1976, [%r1559+1920];
	add.s32 	%r1977, %r1761, %r1976;
	ld.global.nc.u32 	%r1978, [%rd18+82144];
	mul.wide.s32 	%rd161, %r1978, 1886303204;
	add.s64 	%rd162, %rd161, 1073741824;
	shr.u64 	%rd163, %rd162, 31;
	cvt.u32.u64 	%r1979, %rd163;
	add.s32 	%r1980, %r1977, %r1979;
	max.s32 	%r1981, %r1980, 0;
	st.global.u32 	[%rd22+82144], %r1981;
	ld.global.nc.u32 	%r1982, [%rd12+3072];
	st.shared.u32 	[%r1561], %r1982;
	ld.global.nc.u32 	%r1983, [%rd12+3088];
	st.shared.u32 	[%r1561+128], %r1983;
	ld.global.nc.u32 	%r1984, [%rd12+3104];
	st.shared.u32 	[%r1561+256], %r1984;
	ld.global.nc.u32 	%r1985, [%rd12+3120];
	st.shared.u32 	[%r1561+384], %r1985;
	bar.sync 	0;
	wmma.load.a.sync.aligned.row.m8n8k32.shared.u4 	{%r1155}, [%r1560], %r1566;
	wmma.load.a.sync.aligned.row.m8n8k32.shared.u4 	{%r1203}, [%r1567], %r1566;
	wmma.load.a.sync.aligned.row.m8n8k32.shared.u4 	{%r1251}, [%r1568], %r1566;
	wmma.load.a.sync.aligned.row.m8n8k32.shared.u4 	{%r1299}, [%r1569], %r1566;
	st.shared.u32 	[%r1559], %r1570;
	st.shared.u32 	[%r1559+128], %r1571;
	st.shared.u32 	[%r1559+256], %r1572;
	st.shared.u32 	[%r1559+384], %r1573;
	st.shared.u32 	[%r1559+512], %r1574;
	st.shared.u32 	[%r1559+640], %r1575;
	st.shared.u32 	[%r1559+768], %r1576;
	st.shared.u32 	[%r1559+896], %r1577;
	st.shared.u32 	[%r1559+1024], %r1578;
	st.shared.u32 	[%r1559+1152], %r1579;
	st.shared.u32 	[%r1559+1280], %r1580;
	st.shared.u32 	[%r1559+1408], %r1581;
	st.shared.u32 	[%r1559+1536], %r1582;
	st.shared.u32 	[%r1559+1664], %r1583;
	st.shared.u32 	[%r1559+1792], %r1584;
	st.shared.u32 	[%r1559+1920], %r1585;
	st.shared.u32 	[%r1559+2048], %r1586;
	st.shared.u32 	[%r1559+2176], %r1587;
	st.shared.u32 	[%r1559+2304], %r1588;
	st.shared.u32 	[%r1559+2432], %r1589;
	st.shared.u32 	[%r1559+2560], %r1590;
	st.shared.u32 	[%r1559+2688], %r1591;
	st.shared.u32 	[%r1559+2816], %r1592;
	st.shared.u32 	[%r1559+2944], %r1593;
	st.shared.u32 	[%r1559+3072], %r1594;
	st.shared.u32 	[%r1559+3200], %r1595;
	st.shared.u32 	[%r1559+3328], %r1596;
	st.shared.u32 	[%r1559+3456], %r1597;
	st.shared.u32 	[%r1559+3584], %r1598;
	st.shared.u32 	[%r1559+3712], %r1599;
	st.shared.u32 	[%r1559+3840], %r1600;
	st.shared.u32 	[%r1559+3968], %r1601;
	bar.sync 	0;
	wmma.load.b.sync.aligned.col.m8n8k32.shared.s4 	{%r1156}, [%r1558], %r1566;
	wmma.load.b.sync.aligned.col.m8n8k32.shared.s4 	{%r1204}, [%r1602], %r1566;
	wmma.load.b.sync.aligned.col.m8n8k32.shared.s4 	{%r1252}, [%r1603], %r1566;
	wmma.load.b.sync.aligned.col.m8n8k32.shared.s4 	{%r1300}, [%r1604], %r1566;
	wmma.load.b.sync.aligned.col.m8n8k32.shared.s4 	{%r1162}, [%r1605], %r1566;
	wmma.load.b.sync.aligned.col.m8n8k32.shared.s4 	{%r1210}, [%r1606], %r1566;
	wmma.load.b.sync.aligned.col.m8n8k32.shared.s4 	{%r1258}, [%r1607], %r1566;
	wmma.load.b.sync.aligned.col.m8n8k32.shared.s4 	{%r1306}, [%r1608], %r1566;
	wmma.load.b.sync.aligned.col.m8n8k32.shared.s4 	{%r1168}, [%r1609], %r1566;
	wmma.load.b.sync.aligned.col.m8n8k32.shared.s4 	{%r1216}, [%r1610], %r1566;
	wmma.load.b.sync.aligned.col.m8n8k32.shared.s4 	{%r1264}, [%r1611], %r1566;
	wmma.load.b.sync.aligned.col.m8n8k32.shared.s4 	{%r1312}, [%r1612], %r1566;
	wmma.load.b.sync.aligned.col.m8n8k32.shared.s4 	{%r1174}, [%r1613], %r1566;
	wmma.load.b.sync.aligned.col.m8n8k32.shared.s4 	{%r1222}, [%r1614], %r1566;
	wmma.load.b.sync.aligned.col.m8n8k32.shared.s4 	{%r1270}, [%r1615], %r1566;
	wmma.load.b.sync.aligned.col.m8n8k32.shared.s4 	{%r1318}, [%r1616], %r1566;
	wmma.load.b.sync.aligned.col.m8n8k32.shared.s4 	{%r1180}, [%r1617], %r1566;
	wmma.load.b.sync.aligned.col.m8n8k32.shared.s4 	{%r1228}, [%r1618], %r1566;
	wmma.load.b.sync.aligned.col.m8n8k32.shared.s4 	{%r1276}, [%r1619], %r1566;
	wmma.load.b.sync.aligned.col.m8n8k32.shared.s4 	{%r1324}, [%r1620], %r1566;
	wmma.load.b.sync.aligned.col.m8n8k32.shared.s4 	{%r1186}, [%r1621], %r1566;
	wmma.load.b.sync.aligned.col.m8n8k32.shared.s4 	{%r1234}, [%r1622], %r1566;
	wmma.load.b.sync.aligned.col.m8n8k32.shared.s4 	{%r1282}, [%r1623], %r1566;
	wmma.load.b.sync.aligned.col.m8n8k32.shared.s4 	{%r1330}, [%r1624], %r1566;
	wmma.load.b.sync.aligned.col.m8n8k32.shared.s4 	{%r1192}, [%r1625], %r1566;
	wmma.load.b.sync.aligned.col.m8n8k32.shared.s4 	{%r1240}, [%r1626], %r1566;
	wmma.load.b.sync.aligned.col.m8n8k32.shared.s4 	{%r1288}, [%r1627], %r1566;
	wmma.load.b.sync.aligned.col.m8n8k32.shared.s4 	{%r1336}, [%r1628], %r1566;
	wmma.load.b.sync.aligned.col.m8n8k32.shared.s4 	{%r1198}, [%r1629], %r1566;
	wmma.load.b.sync.aligned.col.m8n8k32.shared.s4 	{%r1246}, [%r1630], %r1566;
	wmma.load.b.sync.aligned.col.m8n8k32.shared.s4 	{%r1294}, [%r1631], %r1566;
	wmma.load.b.sync.aligned.col.m8n8k32.shared.s4 	{%r1342}, [%r1632], %r1566;
	// begin inline asm
	mma.sync.aligned.m8n8k32.row.col.s32.u4.s4.s32 {%r1153,%r1154}, {%r1155}, {%r1156}, {%r1200,%r1200};

	// end inline asm
	// begin inline asm
	mma.sync.aligned.m8n8k32.row.col.s32.u4.s4.s32 {%r1159,%r1160}, {%r1155}, {%r1162}, {%r1200,%r1200};

	// end inline asm
	// begin inline asm
	mma.sync.aligned.m8n8k32.row.col.s32.u4.s4.s32 {%r1165,%r1166}, {%r1155}, {%r1168}, {%r1200,%r1200};

	// end inline asm
	// begin inline asm
	mma.sync.aligned.m8n8k32.row.col.s32.u4.s4.s32 {%r1171,%r1172}, {%r1155}, {%r1174}, {%r1200,%r1200};

	// end inline asm
	// begin inline asm
	mma.sync.aligned.m8n8k32.row.col.s32.u4.s4.s32 {%r1177,%r1178}, {%r1155}, {%r1180}, {%r1200,%r1200};

	// end inline asm
	// begin inline asm
	mma.sync.aligned.m8n8k32.row.col.s32.u4.s4.s32 {%r1183,%r1184}, {%r1155}, {%r1186}, {%r1200,%r1200};

	// end inline asm
	// begin inline asm
	mma.sync.aligned.m8n8k32.row.col.s32.u4.s4.s32 {%r1189,%r1190}, {%r1155}, {%r1192}, {%r1200,%r1200};

	// end inline asm
	// begin inline asm
	mma.sync.aligned.m8n8k32.row.col.s32.u4.s4.s32 {%r1195,%r1196}, {%r1155}, {%r1198}, {%r1200,%r1200};

	// end inline asm
	// begin inline asm
	mma.sync.aligned.m8n8k32.row.col.s32.u4.s4.s32 {%r1201,%r1202}, {%r1203}, {%r1204}, {%r1153,%r1154};

	// end inline asm
	// begin inline asm
	mma.sync.aligned.m8n8k32.row.col.s32.u4.s4.s32 {%r1207,%r1208}, {%r1203}, {%r1210}, {%r1159,%r1160};

	// end inline asm
	// begin inline asm
	mma.sync.aligned.m8n8k32.row.col.s32.u4.s4.s32 {%r1213,%r1214}, {%r1203}, {%r1216}, {%r1165,%r1166};

	// end inline asm
	// begin inline asm
	mma.sync.aligned.m8n8k32.row.col.s32.u4.s4.s32 {%r1219,%r1220}, {%r1203}, {%r1222}, {%r1171,%r1172};

	// end inline asm
	// begin inline asm
	mma.sync.aligned.m8n8k32.row.col.s32.u4.s4.s32 {%r1225,%r1226}, {%r1203}, {%r1228}, {%r1177,%r1178};

	// end inline asm
	// begin inline asm
	mma.sync.aligned.m8n8k32.row.col.s32.u4.s4.s32 {%r1231,%r1232}, {%r1203}, {%r1234}, {%r1183,%r1184};

	// end inline asm
	// begin inline asm
	mma.sync.aligned.m8n8k32.row.col.s32.u4.s4.s32 {%r1237,%r1238}, {%r1203}, {%r1240}, {%r1189,%r1190};

	// end inline asm
	// begin inline asm
	mma.sync.aligned.m8n8k32.row.col.s32.u4.s4.s32 {%r1243,%r1244}, {%r1203}, {%r1246}, {%r1195,%r1196};

	// end inline asm
	// begin inline asm
	mma.sync.aligned.m8n8k32.row.col.s32.u4.s4.s32 {%r1249,%r1250}, {%r1251}, {%r1252}, {%r1201,%r1202};

	// end inline asm
	// begin inline asm
	mma.sync.aligned.m8n8k32.row.col.s32.u4.s4.s32 {%r1255,%r1256}, {%r1251}, {%r1258}, {%r1207,%r1208};

	// end inline asm
	// begin inline asm
	mma.sync.aligned.m8n8k32.row.col.s32.u4.s4.s32 {%r1261,%r1262}, {%r1251}, {%r1264}, {%r1213,%r1214};

	// end inline asm
	// begin inline asm
	mma.sync.aligned.m8n8k32.row.col.s32.u4.s4.s32 {%r1267,%r1268}, {%r1251}, {%r1270}, {%r1219,%r1220};

	// end inline asm
	// begin inline asm
	mma.sync.aligned.m8n8k32.row.col.s32.u4.s4.s32 {%r1273,%r1274}, {%r1251}, {%r1276}, {%r1225,%r1226};

	// end inline asm
	// begin inline asm
	mma.sync.aligned.m8n8k32.row.col.s32.u4.s4.s32 {%r1279,%r1280}, {%r1251}, {%r1282}, {%r1231,%r1232};

	// end inline asm
	// begin inline asm
	mma.sync.aligned.m8n8k32.row.col.s32.u4.s4.s32 {%r1285,%r1286}, {%r1251}, {%r1288}, {%r1237,%r1238};

	// end inline asm
	// begin inline asm
	mma.sync.aligned.m8n8k32.row.col.s32.u4.s4.s32 {%r1291,%r1292}, {%r1251}, {%r1294}, {%r1243,%r1244};

	// end inline asm
	// begin inline asm
	mma.sync.aligned.m8n8k32.row.col.s32.u4.s4.s32 {%r1297,%r1298}, {%r1299}, {%r1300}, {%r1249,%r1250};

	// end inline asm
	// begin inline asm
	mma.sync.aligned.m8n8k32.row.col.s32.u4.s4.s32 {%r1303,%r1304}, {%r1299}, {%r1306}, {%r1255,%r1256};

	// end inline asm
	// begin inline asm
	mma.sync.aligned.m8n8k32.row.col.s32.u4.s4.s32 {%r1309,%r1310}, {%r1299}, {%r1312}, {%r1261,%r1262};

	// end inline asm
	// begin inline asm
	mma.sync.aligned.m8n8k32.row.col.s32.u4.s4.s32 {%r1315,%r1316}, {%r1299}, {%r1318}, {%r1267,%r1268};

	// end inline asm
	// begin inline asm
	mma.sync.aligned.m8n8k32.row.col.s32.u4.s4.s32 {%r1321,%r1322}, {%r1299}, {%r1324}, {%r1273,%r1274};

	// end inline asm
	// begin inline asm
	mma.sync.aligned.m8n8k32.row.col.s32.u4.s4.s32 {%r1327,%r1328}, {%r1299}, {%r1330}, {%r1279,%r1280};

	// end inline asm
	// begin inline asm
	mma.sync.aligned.m8n8k32.row.col.s32.u4.s4.s32 {%r1333,%r1334}, {%r1299}, {%r1336}, {%r1285,%r1286};

	// end inline asm
	// begin inline asm
	mma.sync.aligned.m8n8k32.row.col.s32.u4.s4.s32 {%r1339,%r1340}, {%r1299}, {%r1342}, {%r1291,%r1292};

	// end inline asm
	ld.global.nc.u32 	%r1986, [%rd12+3136];
	st.shared.u32 	[%r1561], %r1986;
	ld.global.nc.u32 	%r1987, [%rd12+3152];
	st.shared.u32 	[%r1561+128], %r1987;
	ld.global.nc.u32 	%r1988, [%rd12+3168];
	st.shared.u32 	[%r1561+256], %r1988;
	ld.global.nc.u32 	%r1989, [%rd12+3184];
	st.shared.u32 	[%r1561+384], %r1989;
	bar.sync 	0;
	wmma.load.a.sync.aligned.row.m8n8k32.shared.u4 	{%r1347}, [%r1560], %r1566;
	wmma.load.a.sync.aligned.row.m8n8k32.shared.u4 	{%r1395}, [%r1567], %r1566;
	wmma.load.a.sync.aligned.row.m8n8k32.shared.u4 	{%r1443}, [%r1568], %r1566;
	wmma.load.a.sync.aligned.row.m8n8k32.shared.u4 	{%r1491}, [%r1569], %r1566;
	st.shared.u32 	[%r1559], %r1637;
	st.shared.u32 	[%r1559+128], %r1638;
	st.shared.u32 	[%r1559+256], %r1639;
	st.shared.u32 	[%r1559+384], %r1640;
	st.shared.u32 	[%r1559+512], %r1641;
	st.shared.u32 	[%r1559+640], %r1642;
	st.shared.u32 	[%r1559+768], %r1643;
	st.shared.u32 	[%r1559+896], %r1644;
	st.shared.u32 	[%r1559+1024], %r1645;
	st.shared.u32 	[%r1559+1152], %r1646;
	st.shared.u32 	[%r1559+1280], %r1647;
	st.shared.u32 	[%r1559+1408], %r1648;
	st.shared.u32 	[%r1559+1536], %r1649;
	st.shared.u32 	[%r1559+1664], %r1650;
	st.shared.u32 	[%r1559+1792], %r1651;
	st.shared.u32 	[%r1559+1920], %r1652;
	st.shared.u32 	[%r1559+2048], %r1653;
	st.shared.u32 	[%r1559+2176], %r1654;
	st.shared.u32 	[%r1559+2304], %r1655;
	st.shared.u32 	[%r1559+2432], %r1656;
	st.shared.u32 	[%r1559+2560], %r1657;
	st.shared.u32 	[%r1559+2688], %r1658;
	st.shared.u32 	[%r1559+2816], %r1659;
	st.shared.u32 	[%r1559+2944], %r1660;
	st.shared.u32 	[%r1559+3072], %r1661;
	st.shared.u32 	[%r1559+3200], %r1662;
	st.shared.u32 	[%r1559+3328], %r1663;
	st.shared.u32 	[%r1559+3456], %r1664;
	st.shared.u32 	[%r1559+3584], %r1665;
	st.shared.u32 	[%r1559+3712], %r1666;
	st.shared.u32 	[%r1559+3840], %r1667;
	st.shared.u32 	[%r1559+3968], %r1668;
	bar.sync 	0;
	wmma.load.b.sync.aligned.col.m8n8k32.shared.s4 	{%r1348}, [%r1558], %r1566;
	wmma.load.b.sync.aligned.col.m8n8k32.shared.s4 	{%r1396}, [%r1602], %r1566;
	wmma.load.b.sync.aligned.col.m8n8k32.shared.s4 	{%r1444}, [%r1603], %r1566;
	wmma.load.b.sync.aligned.col.m8n8k32.shared.s4 	{%r1492}, [%r1604], %r1566;
	wmma.load.b.sync.aligned.col.m8n8k32.shared.s4 	{%r1354}, [%r1605], %r1566;
	wmma.load.b.sync.aligned.col.m8n8k32.shared.s4 	{%r1402}, [%r1606], %r1566;
	wmma.load.b.sync.aligned.col.m8n8k32.shared.s4 	{%r1450}, [%r1607], %r1566;
	wmma.load.b.sync.aligned.col.m8n8k32.shared.s4 	{%r1498}, [%r1608], %r1566;
	wmma.load.b.sync.aligned.col.m8n8k32.shared.s4 	{%r1360}, [%r1609], %r1566;
	wmma.load.b.sync.aligned.col.m8n8k32.shared.s4 	{%r1408}, [%r1610], %r1566;
	wmma.load.b.sync.aligned.col.m8n8k32.shared.s4 	{%r1456}, [%r1611], %r1566;
	wmma.load.b.sync.aligned.col.m8n8k32.shared.s4 	{%r1504}, [%r1612], %r1566;
	wmma.load.b.sync.aligned.col.m8n8k32.shared.s4 	{%r1366}, [%r1613], %r1566;
	wmma.load.b.sync.aligned.col.m8n8k32.shared.s4 	{%r1414}, [%r1614], %r1566;
	wmma.load.b.sync.aligned.col.m8n8k32.shared.s4 	{%r1462}, [%r1615], %r1566;
	wmma.load.b.sync.aligned.col.m8n8k32.shared.s4 	{%r1510}, [%r1616], %r1566;
	wmma.load.b.sync.aligned.col.m8n8k32.shared.s4 	{%r1372}, [%r1617], %r1566;
	wmma.load.b.sync.aligned.col.m8n8k32.shared.s4 	{%r1420}, [%r1618], %r1566;
	wmma.load.b.sync.aligned.col.m8n8k32.shared.s4 	{%r1468}, [%r1619], %r1566;
	wmma.load.b.sync.aligned.col.m8n8k32.shared.s4 	{%r1516}, [%r1620], %r1566;
	wmma.load.b.sync.aligned.col.m8n8k32.shared.s4 	{%r1378}, [%r1621], %r1566;
	wmma.load.b.sync.aligned.col.m8n8k32.shared.s4 	{%r1426}, [%r1622], %r1566;
	wmma.load.b.sync.aligned.col.m8n8k32.shared.s4 	{%r1474}, [%r1623], %r1566;
	wmma.load.b.sync.aligned.col.m8n8k32.shared.s4 	{%r1522}, [%r1624], %r1566;
	wmma.load.b.sync.aligned.col.m8n8k32.shared.s4 	{%r1384}, [%r1625], %r1566;
	wmma.load.b.sync.aligned.col.m8n8k32.shared.s4 	{%r1432}, [%r1626], %r1566;
	wmma.load.b.sync.aligned.col.m8n8k32.shared.s4 	{%r1480}, [%r1627], %r1566;
	wmma.load.b.sync.aligned.col.m8n8k32.shared.s4 	{%r1528}, [%r1628], %r1566;
	wmma.load.b.sync.aligned.col.m8n8k32.shared.s4 	{%r1390}, [%r1629], %r1566;
	wmma.load.b.sync.aligned.col.m8n8k32.shared.s4 	{%r1438}, [%r1630], %r1566;
	wmma.load.b.sync.aligned.col.m8n8k32.shared.s4 	{%r1486}, [%r1631], %r1566;
	wmma.load.b.sync.aligned.col.m8n8k32.shared.s4 	{%r1534}, [%r1632], %r1566;
	// begin inline asm
	mma.sync.aligned.m8n8k32.row.col.s32.u4.s4.s32 {%r1345,%r1346}, {%r1347}, {%r1348}, {%r1297,%r1298};

	// end inline asm
	// begin inline asm
	mma.sync.aligned.m8n8k32.row.col.s32.u4.s4.s32 {%r1351,%r1352}, {%r1347}, {%r1354}, {%r1303,%r1304};

	// end inline asm
	// begin inline asm
	mma.sync.aligned.m8n8k32.row.col.s32.u4.s4.s32 {%r1357,%r1358}, {%r1347}, {%r1360}, {%r1309,%r1310};

	// end inline asm
	// begin inline asm
	mma.sync.aligned.m8n8k32.row.col.s32.u4.s4.s32 {%r1363,%r1364}, {%r1347}, {%r1366}, {%r1315,%r1316};

	// end inline asm
	// begin inline asm
	mma.sync.aligned.m8n8k32.row.col.s32.u4.s4.s32 {%r1369,%r1370}, {%r1347}, {%r1372}, {%r1321,%r1322};

	// end inline asm
	// begin inline asm
	mma.sync.aligned.m8n8k32.row.col.s32.u4.s4.s32 {%r1375,%r1376}, {%r1347}, {%r1378}, {%r1327,%r1328};

	// end inline asm
	// begin inline asm
	mma.sync.aligned.m8n8k32.row.col.s32.u4.s4.s32 {%r1381,%r1382}, {%r1347}, {%r1384}, {%r1333,%r1334};

	// end inline asm
	// begin inline asm
	mma.sync.aligned.m8n8k32.row.col.s32.u4.s4.s32 {%r1387,%r1388}, {%r1347}, {%r1390}, {%r1339,%r1340};

	// end inline asm
	// begin inline asm
	mma.sync.aligned.m8n8k32.row.col.s32.u4.s4.s32 {%r1393,%r1394}, {%r1395}, {%r1396}, {%r1345,%r1346};

	// end inline asm
	// begin inline asm
	mma.sync.aligned.m8n8k32.row.col.s32.u4.s4.s32 {%r1399,%r1400}, {%r1395}, {%r1402}, {%r1351,%r1352};

	// end inline asm
	// begin inline asm
	mma.sync.aligned.m8n8k32.row.col.s32.u4.s4.s32 {%r1405,%r1406}, {%r1395}, {%r1408}, {%r1357,%r1358};

	// end inline asm
	// begin inline asm
	mma.sync.aligned.m8n8k32.row.col.s32.u4.s4.s32 {%r1411,%r1412}, {%r1395}, {%r1414}, {%r1363,%r1364};

	// end inline asm
	// begin inline asm
	mma.sync.aligned.m8n8k32.row.col.s32.u4.s4.s32 {%r1417,%r1418}, {%r1395}, {%r1420}, {%r1369,%r1370};

	// end inline asm
	// begin inline asm
	mma.sync.aligned.m8n8k32.row.col.s32.u4.s4.s32 {%r1423,%r1424}, {%r1395}, {%r1426}, {%r1375,%r1376};

	// end inline asm
	// begin inline asm
	mma.sync.aligned.m8n8k32.row.col.s32.u4.s4.s32 {%r1429,%r1430}, {%r1395}, {%r1432}, {%r1381,%r1382};

	// end inline asm
	// begin inline asm
	mma.sync.aligned.m8n8k32.row.col.s32.u4.s4.s32 {%r1435,%r1436}, {%r1395}, {%r1438}, {%r1387,%r1388};

	// end inline asm
	// begin inline asm
	mma.sync.aligned.m8n8k32.row.col.s32.u4.s4.s32 {%r1441,%r1442}, {%r1443}, {%r1444}, {%r1393,%r1394};

	// end inline asm
	// begin inline asm
	mma.sync.aligned.m8n8k32.row.col.s32.u4.s4.s32 {%r1447,%r1448}, {%r1443}, {%r1450}, {%r1399,%r1400};

	// end inline asm
	// begin inline asm
	mma.sync.aligned.m8n8k32.row.col.s32.u4.s4.s32 {%r1453,%r1454}, {%r1443}, {%r1456}, {%r1405,%r1406};

	// end inline asm
	// begin inline asm
	mma.sync.aligned.m8n8k32.row.col.s32.u4.s4.s32 {%r1459,%r1460}, {%r1443}, {%r1462}, {%r1411,%r1412};

	// end inline asm
	// begin inline asm
	mma.sync.aligned.m8n8k32.row.col.s32.u4.s4.s32 {%r1465,%r1466}, {%r1443}, {%r1468}, {%r1417,%r1418};

	// end inline asm
	// begin inline asm
	mma.sync.aligned.m8n8k32.row.col.s32.u4.s4.s32 {%r1471,%r1472}, {%r1443}, {%r1474}, {%r1423,%r1424};

	// end inline asm
	// begin inline asm
	mma.sync.aligned.m8n8k32.row.col.s32.u4.s4.s32 {%r1477,%r1478}, {%r1443}, {%r1480}, {%r1429,%r1430};

	// end inline asm
	// begin inline asm
	mma.sync.aligned.m8n8k32.row.col.s32.u4.s4.s32 {%r1483,%r1484}, {%r1443}, {%r1486}, {%r1435,%r1436};

	// end inline asm
	// begin inline asm
	mma.sync.aligned.m8n8k32.row.col.s32.u4.s4.s32 {%r1489,%r1490}, {%r1491}, {%r1492}, {%r1441,%r1442};

	// end inline asm
	// begin inline asm
	mma.sync.aligned.m8n8k32.row.col.s32.u4.s4.s32 {%r1495,%r1496}, {%r1491}, {%r1498}, {%r1447,%r1448};

	// end inline asm
	// begin inline asm
	mma.sync.aligned.m8n8k32.row.col.s32.u4.s4.s32 {%r1501,%r1502}, {%r1491}, {%r1504}, {%r1453,%r1454};

	// end inline asm
	// begin inline asm
	mma.sync.aligned.m8n8k32.row.col.s32.u4.s4.s32 {%r1507,%r1508}, {%r1491}, {%r1510}, {%r1459,%r1460};

	// end inline asm
	// begin inline asm
	mma.sync.aligned.m8n8k32.row.col.s32.u4.s4.s32 {%r1513,%r1514}, {%r1491}, {%r1516}, {%r1465,%r1466};

	// end inline asm
	// begin inline asm
	mma.sync.aligned.m8n8k32.row.col.s32.u4.s4.s32 {%r1519,%r1520}, {%r1491}, {%r1522}, {%r1471,%r1472};

	// end inline asm
	// begin inline asm
	mma.sync.aligned.m8n8k32.row.col.s32.u4.s4.s32 {%r1525,%r1526}, {%r1491}, {%r1528}, {%r1477,%r1478};

	// end inline asm
	// begin inline asm
	mma.sync.aligned.m8n8k32.row.col.s32.u4.s4.s32 {%r1531,%r1532}, {%r1491}, {%r1534}, {%r1483,%r1484};

	// end inline asm
	bar.sync 	0;
	wmma.store.d.sync.aligned.row.m8n8k32.shared.s32 	[%r1558], {%r1489, %r1490}, %r1669;
	wmma.store.d.sync.aligned.row.m8n8k32.shared.s32 	[%r1603], {%r1495, %r1496}, %r1669;
	wmma.store.d.sync.aligned.row.m8n8k32.shared.s32 	[%r1605], {%r1501, %r1502}, %r1669;
	wmma.store.d.sync.aligned.row.m8n8k32.shared.s32 	[%r1607], {%r1507, %r1508}, %r1669;
	wmma.store.d.sync.aligned.row.m8n8k32.shared.s32 	[%r1609], {%r1513, %r1514}, %r1669;
	wmma.store.d.sync.aligned.row.m8n8k32.shared.s32 	[%r1611], {%r1519, %r1520}, %r1669;
	wmma.store.d.sync.aligned.row.m8n8k32.shared.s32 	[%r1613], {%r1525, %r1526}, %r1669;
	wmma.store.d.sync.aligned.row.m8n8k32.shared.s32 	[%r1615], {%r1531, %r1532}, %r1669;
	bar.sync 	0;
	ld.shared.u32 	%r1990, [%r1559];
	add.s32 	%r1991, %r1670, %r1990;
	ld.global.nc.u32 	%r1992, [%rd18+98304];
	mul.wide.s32 	%rd164, %r1992, 1886303204;
	add.s64 	%rd165, %rd164, 1073741824;
	shr.u64 	%rd166, %rd165, 31;
	cvt.u32.u64 	%r1993, %rd166;
	add.s32 	%r1994, %r1991, %r1993;
	max.s32 	%r1995, %r1994, 0;
	st.global.u32 	[%rd22+98304], %r1995;
	ld.shared.u32 	%r1996, [%r1559+128];
	add.s32 	%r1997, %r1670, %r1996;
	ld.global.nc.u32 	%r1998, [%rd18+114688];
	mul.wide.s32 	%rd167, %r1998, 1886303204;
	add.s64 	%rd168, %rd167, 1073741824;
	shr.u64 	%rd169, %rd168, 31;
	cvt.u32.u64 	%r1999, %rd169;
	add.s32 	%r2000, %r1997, %r1999;
	max.s32 	%r2001, %r2000, 0;
	st.global.u32 	[%rd22+114688], %r2001;
	ld.shared.u32 	%r2002, [%r1559+256];
	add.s32 	%r2003, %r1683, %r2002;
	ld.global.nc.u32 	%r2004, [%rd18+98336];
	mul.wide.s32 	%rd170, %r2004, 1886303204;
	add.s64 	%rd171, %rd170, 1073741824;
	shr.u64 	%rd172, %rd171, 31;
	cvt.u32.u64 	%r2005, %rd172;
	add.s32 	%r2006, %r2003, %r2005;
	max.s32 	%r2007, %r2006, 0;
	st.global.u32 	[%rd22+98336], %r2007;
	ld.shared.u32 	%r2008, [%r1559+384];
	add.s32 	%r2009, %r1683, %r2008;
	ld.global.nc.u32 	%r2010, [%rd18+114720];
	mul.wide.s32 	%rd173, %r2010, 1886303204;
	add.s64 	%rd174, %rd173, 1073741824;
	shr.u64 	%rd175, %rd174, 31;
	cvt.u32.u64 	%r2011, %rd175;
	add.s32 	%r2012, %r2009, %r2011;
	max.s32 	%r2013, %r2012, 0;
	st.global.u32 	[%rd22+114720], %r2013;
	ld.shared.u32 	%r2014, [%r1559+512];
	add.s32 	%r2015, %r1696, %r2014;
	ld.global.nc.u32 	%r2016, [%rd18+98368];
	mul.wide.s32 	%rd176, %r2016, 1886303204;
	add.s64 	%rd177, %rd176, 1073741824;
	shr.u64 	%rd178, %rd177, 31;
	cvt.u32.u64 	%r2017, %rd178;
	add.s32 	%r2018, %r2015, %r2017;
	max.s32 	%r2019, %r2018, 0;
	st.global.u32 	[%rd22+98368], %r2019;
	ld.shared.u32 	%r2020, [%r1559+640];
	add.s32 	%r2021, %r1696, %r2020;
	ld.global.nc.u32 	%r2022, [%rd18+114752];
	mul.wide.s32 	%rd179, %r2022, 1886303204;
	add.s64 	%rd180, %rd179, 1073741824;
	shr.u64 	%rd181, %rd180, 31;
	cvt.u32.u64 	%r2023, %rd181;
	add.s32 	%r2024, %r2021, %r2023;
	max.s32 	%r2025, %r2024, 0;
	st.global.u32 	[%rd22+114752], %r2025;
	ld.shared.u32 	%r2026, [%r1559+768];
	add.s32 	%r2027, %r1709, %r2026;
	ld.global.nc.u32 	%r2028, [%rd18+98400];
	mul.wide.s32 	%rd182, %r2028, 1886303204;
	add.s64 	%rd183, %rd182, 1073741824;
	shr.u64 	%rd184, %rd183, 31;
	cvt.u32.u64 	%r2029, %rd184;
	add.s32 	%r2030, %r2027, %r2029;
	max.s32 	%r2031, %r2030, 0;
	st.global.u32 	[%rd22+98400], %r2031;
	ld.shared.u32 	%r2032, [%r1559+896];
	add.s32 	%r2033, %r1709, %r2032;
	ld.global.nc.u32 	%r2034, [%rd18+114784];
	mul.wide.s32 	%rd185, %r2034, 1886303204;
	add.s64 	%rd186, %rd185, 1073741824;
	shr.u64 	%rd187, %rd186, 31;
	cvt.u32.u64 	%r2035, %rd187;
	add.s32 	%r2036, %r2033, %r2035;
	max.s32 	%r2037, %r2036, 0;
	st.global.u32 	[%rd22+114784], %r2037;
	ld.shared.u32 	%r2038, [%r1559+1024];
	add.s32 	%r2039, %r1722, %r2038;
	ld.global.nc.u32 	%r2040, [%rd18+98432];
	mul.wide.s32 	%rd188, %r2040, 1886303204;
	add.s64 	%rd189, %rd188, 1073741824;
	shr.u64 	%rd190, %rd189, 31;
	cvt.u32.u64 	%r2041, %rd190;
	add.s32 	%r2042, %r2039, %r2041;
	max.s32 	%r2043, %r2042, 0;
	st.global.u32 	[%rd22+98432], %r2043;
	ld.shared.u32 	%r2044, [%r1559+1152];
	add.s32 	%r2045, %r1722, %r2044;
	ld.global.nc.u32 	%r2046, [%rd18+114816];
	mul.wide.s32 	%rd191, %r2046, 1886303204;
	add.s64 	%rd192, %rd191, 1073741824;
	shr.u64 	%rd193, %rd192, 31;
	cvt.u32.u64 	%r2047, %rd193;
	add.s32 	%r2048, %r2045, %r2047;
	max.s32 	%r2049, %r2048, 0;
	st.global.u32 	[%rd22+114816], %r2049;
	ld.shared.u32 	%r2050, [%r1559+1280];
	add.s32 	%r2051, %r1735, %r2050;
	ld.global.nc.u32 	%r2052, [%rd18+98464];
	mul.wide.s32 	%rd194, %r2052, 1886303204;
	add.s64 	%rd195, %rd194, 1073741824;
	shr.u64 	%rd196, %rd195, 31;
	cvt.u32.u64 	%r2053, %rd196;
	add.s32 	%r2054, %r2051, %r2053;
	max.s32 	%r2055, %r2054, 0;
	st.global.u32 	[%rd22+98464], %r2055;
	ld.shared.u32 	%r2056, [%r1559+1408];
	add.s32 	%r2057, %r1735, %r2056;
	ld.global.nc.u32 	%r2058, [%rd18+114848];
	mul.wide.s32 	%rd197, %r2058, 1886303204;
	add.s64 	%rd198, %rd197, 1073741824;
	shr.u64 	%rd199, %rd198, 31;
	cvt.u32.u64 	%r2059, %rd199;
	add.s32 	%r2060, %r2057, %r2059;
	max.s32 	%r2061, %r2060, 0;
	st.global.u32 	[%rd22+114848], %r2061;
	ld.shared.u32 	%r2062, [%r1559+1536];
	add.s32 	%r2063, %r1748, %r2062;
	ld.global.nc.u32 	%r2064, [%rd18+98496];
	mul.wide.s32 	%rd200, %r2064, 1886303204;
	add.s64 	%rd201, %rd200, 1073741824;
	shr.u64 	%rd202, %rd201, 31;
	cvt.u32.u64 	%r2065, %rd202;
	add.s32 	%r2066, %r2063, %r2065;
	max.s32 	%r2067, %r2066, 0;
	st.global.u32 	[%rd22+98496], %r2067;
	ld.shared.u32 	%r2068, [%r1559+1664];
	add.s32 	%r2069, %r1748, %r2068;
	ld.global.nc.u32 	%r2070, [%rd18+114880];
	mul.wide.s32 	%rd203, %r2070, 1886303204;
	add.s64 	%rd204, %rd203, 1073741824;
	shr.u64 	%rd205, %rd204, 31;
	cvt.u32.u64 	%r2071, %rd205;
	add.s32 	%r2072, %r2069, %r2071;
	max.s32 	%r2073, %r2072, 0;
	st.global.u32 	[%rd22+114880], %r2073;
	ld.shared.u32 	%r2074, [%r1559+1792];
	add.s32 	%r2075, %r1761, %r2074;
	ld.global.nc.u32 	%r2076, [%rd18+98528];
	mul.wide.s32 	%rd206, %r2076, 1886303204;
	add.s64 	%rd207, %rd206, 1073741824;
	shr.u64 	%rd208, %rd207, 31;
	cvt.u32.u64 	%r2077, %rd208;
	add.s32 	%r2078, %r2075, %r2077;
	max.s32 	%r2079, %r2078, 0;
	st.global.u32 	[%rd22+98528], %r2079;
	ld.shared.u32 	%r2080, [%r1559+1920];
	add.s32 	%r2081, %r1761, %r2080;
	ld.global.nc.u32 	%r2082, [%rd18+114912];
	mul.wide.s32 	%rd209, %r2082, 1886303204;
	add.s64 	%rd210, %rd209, 1073741824;
	shr.u64 	%rd211, %rd210, 31;
	cvt.u32.u64 	%r2083, %rd211;
	add.s32 	%r2084, %r2081, %r2083;
	max.s32 	%r2085, %r2084, 0;
	st.global.u32 	[%rd22+114912], %r2085;
	ret;

}
	// .globl	fused_nn_conv2d_add_nn_relu_cast_cast_left_shift_multiply_add_right_shift_cast_c_3441552496575213188__8_kernel0
.visible .entry fused_nn_conv2d_add_nn_relu_cast_cast_left_shift_multiply_add_right_shift_cast_c_3441552496575213188__8_kernel0(
	.param .u64 .ptr .align 1 fused_nn_conv2d_add_nn_relu_cast_cast_left_shift_multiply_add_right_shift_cast_c_3441552496575213188__8_kernel0_param_0,
	.param .u64 .ptr .align 1 fused_nn_conv2d_add_nn_relu_cast_cast_left_shift_multiply_add_right_shift_cast_c_3441552496575213188__8_kernel0_param_1,
	.param .u64 .ptr .align 1 fused_nn_conv2d_add_nn_relu_cast_cast_left_shift_multiply_add_right_shift_cast_c_3441552496575213188__8_kernel0_param_2,
	.param .u64 .ptr .align 1 fused_nn_conv2d_add_nn_relu_cast_cast_left_shift_multiply_add_right_shift_cast_c_3441552496575213188__8_kernel0_param_3
)
{
	.reg .pred 	%p<5>;
	.reg .b16 	%rs<5>;
	.reg .b32 	%r<3192>;
	.reg .b64 	%rd<804>;
	// demoted variable
	.shared .align 4 .b8 _ZZ111fused_nn_conv2d_add_nn_relu_cast_cast_left_shift_multiply_add_right_shift_cast_c_3441552496575213188__8_kernel0E14compute_shared[512];
	// demoted variable
	.shared .align 4 .b8 _ZZ111fused_nn_conv2d_add_nn_relu_cast_cast_left_shift_multiply_add_right_shift_cast_c_3441552496575213188__8_kernel0E18placeholder_shared[8192];
	ld.param.u64 	%rd3, [fused_nn_conv2d_add_nn_relu_cast_cast_left_shift_multiply_add_right_shift_cast_c_3441552496575213188__8_kernel0_param_0];
	cvta.to.global.u64 	%rd1, %rd3;
	mov.u32 	%r1, %tid.z;
	setp.ne.s32 	%p1, %r1, 0;
	mov.u32 	%r167, %ctaid.z;
	shl.b32 	%r168, %r167, 1;
	mov.u32 	%r2, %tid.x;
	shl.b32 	%r3, %r2, 3;
	and.b32  	%r169, %r2, 3;
	cvt.u16.u32 	%rs1, %r167;
	shr.u16 	%rs2, %rs1, 1;
	mul.hi.u16 	%rs3, %rs2, 18725;
	shr.u16 	%rs4, %rs3, 1;
	mul.wide.u16 	%r170, %rs4, 28672;
	mul.hi.u32 	%r171, %r168, 153391690;
	mul.lo.s32 	%r172, %r171, 28;
	sub.s32 	%r173, %r168, %r172;
	shl.b32 	%r174, %r173, 9;
	or.b32  	%r175, %r174, %r169;
	add.s32 	%r4, %r175, %r170;
	shl.b32 	%r176, %r2, 2;
	mov.u32 	%r177, _ZZ111fused_nn_conv2d_add_nn_relu_cast_cast_left_shift_multiply_add_right_shift_cast_c_3441552496575213188__8_kernel0E14compute_shared;
	add.s32 	%r5, %r177, %r176;
	@%p1 bra 	$L__BB23_2;
	add.s32 	%r178, %r3, 7;
	and.b32  	%r179, %r178, 8160;
	add.s32 	%r180, %r4, %r179;
	mul.wide.u32 	%rd7, %r180, 4;
	add.s64 	%rd8, %rd1, %rd7;
	ld.global.nc.u32 	%r181, [%rd8];
	st.shared.u32 	[%r5], %r181;
	ld.global.nc.u32 	%r182, [%rd8+16];
	st.shared.u32 	[%r5+128], %r182;
	ld.global.nc.u32 	%r183, [%rd8+32];
	st.shared.u32 	[%r5+256], %r183;
	ld.global.nc.u32 	%r184, [%rd8+48];
	st.shared.u32 	[%r5+384], %r184;
$L__BB23_2:
	ld.param.u64 	%rd800, [fused_nn_conv2d_add_nn_relu_cast_cast_left_shift_multiply_add_right_shift_cast_c_3441552496575213188__8_kernel0_param_1];
	shl.b32 	%r377, %r1, 6;
	add.s32 	%r378, %r377, %r2;
	setp.ne.s32 	%p2, %r1, 0;
	bar.sync 	0;
	mov.b32 	%r380, 32;
	wmma.load.a.sync.aligned.row.m8n8k32.shared.u4 	{%r187}, [%r177], %r380;
	add.s32 	%r381, %r177, 128;
	wmma.load.a.sync.aligned.row.m8n8k32.shared.u4 	{%r235}, [%r381], %r380;
	add.s32 	%r382, %r177, 256;
	wmma.load.a.sync.aligned.row.m8n8k32.shared.u4 	{%r283}, [%r382], %r380;
	add.s32 	%r383, %r177, 384;
	wmma.load.a.sync.aligned.row.m8n8k32.shared.u4 	{%r331}, [%r383], %r380;
	cvta.to.global.u64 	%rd9, %rd800;
	mul.wide.u32 	%rd10, %r378, 4;
	add.s64 	%rd11, %rd9, %rd10;
	ld.global.nc.u32 	%r6, [%rd11];
	shl.b32 	%r384, %r378, 2;
	mov.u32 	%r385, _ZZ111fused_nn_conv2d_add_nn_relu_cast_cast_left_shift_multiply_add_right_shift_cast_c_3441552496575213188__8_kernel0E18placeholder_shared;
	add.s32 	%r386, %r385, %r384;
	st.shared.u32 	[%r386], %r6;
	ld.global.nc.u32 	%r7, [%rd11+128];
	st.shared.u32 	[%r386+128], %r7;
	ld.global.nc.u32 	%r8, [%rd11+1024];
	st.shared.u32 	[%r386+512], %r8;
	ld.global.nc.u32 	%r9, [%rd11+1152];
	st.shared.u32 	[%r386+640], %r9;
	ld.global.nc.u32 	%r10, [%rd11+2048];
	st.shared.u32 	[%r386+1024], %r10;
	ld.global.nc.u32 	%r11, [%rd11+2176];
	st.shared.u32 	[%r386+1152], %r11;
	ld.global.nc.u32 	%r12, [%rd11+3072];
	st.shared.u32 	[%r386+1536], %r12;
	ld.global.nc.u32 	%r13, [%rd11+3200];
	st.shared.u32 	[%r386+1664], %r13;
	ld.global.nc.u32 	%r14, [%rd11+4096];
	st.shared.u32 	[%r386+2048], %r14;
	ld.global.nc.u32 	%r15, [%rd11+4224];
	st.shared.u32 	[%r386+2176], %r15;
	ld.global.nc.u32 	%r16, [%rd11+5120];
	st.shared.u32 	[%r386+2560], %r16;
	ld.global.nc.u32 	%r17, [%rd11+5248];
	st.shared.u32 	[%r386+2688], %r17;
	ld.global.nc.u32 	%r18, [%rd11+6144];
	st.shared.u32 	[%r386+3072], %r18;
	ld.global.nc.u32 	%r19, [%rd11+6272];
	st.shared.u32 	[%r386+3200], %r19;
	ld.global.nc.u32 	%r20, [%rd11+7168];
	st.shared.u32 	[%r386+3584], %r20;
	ld.global.nc.u32 	%r21, [%rd11+7296];
	st.shared.u32 	[%r386+3712], %r21;
	ld.global.nc.u32 	%r22, [%rd11+8192];
	st.shared.u32 	[%r386+4096], %r22;
	ld.global.nc.u32 	%r23, [%rd11+8320];
	st.shared.u32 	[%r386+4224], %r23;
	ld.global.nc.u32 	%r24, [%rd11+9216];
	st.shared.u32 	[%r386+4608], %r24;
	ld.global.nc.u32 	%r25, [%rd11+9344];
	st.shared.u32 	[%r386+4736], %r25;
	ld.global.nc.u32 	%r26, [%rd11+10240];
	st.shared.u32 	[%r386+5120], %r26;
	ld.global.nc.u32 	%r27, [%rd11+10368];
	st.shared.u32 	[%r386+5248], %r27;
	ld.global.nc.u32 	%r28, [%rd11+11264];
	st.shared.u32 	[%r386+5632], %r28;
	ld.global.nc.u32 	%r29, [%rd11+11392];
	st.shared.u32 	[%r386+5760], %r29;
	ld.global.nc.u32 	%r30, [%rd11+12288];
	st.shared.u32 	[%r386+6144], %r30;
	ld.global.nc.u32 	%r31, [%rd11+12416];
	st.shared.u32 	[%r386+6272], %r31;
	ld.global.nc.u32 	%r32, [%rd11+13312];
	st.shared.u32 	[%r386+6656], %r32;
	ld.global.nc.u32 	%r33, [%rd11+13440];
	st.shared.u32 	[%r386+6784], %r33;
	ld.global.nc.u32 	%r34, [%rd11+14336];
	st.shared.u32 	[%r386+7168], %r34;
	ld.global.nc.u32 	%r35, [%rd11+14464];
	st.shared.u32 	[%r386+7296], %r35;
	ld.global.nc.u32 	%r36, [%rd11+15360];
	st.shared.u32 	[%r386+7680], %r36;
	ld.global.nc.u32 	%r37, [%rd11+15488];
	st.shared.u32 	[%r386+7808], %r37;
	bar.sync 	0;
	shl.b32 	%r387, %r1, 12;
	add.s32 	%r388, %r385, %r387;
	wmma.load.b.sync.aligned.col.m8n8k32.shared.s4 	{%r188}, [%r388], %r380;
	add.s32 	%r389, %r388, 128;
	wmma.load.b.sync.aligned.col.m8n8k32.shared.s4 	{%r236}, [%r389], %r380;
	add.s32 	%r390, %r388, 256;
	wmma.load.b.sync.aligned.col.m8n8k32.shared.s4 	{%r284}, [%r390], %r380;
	add.s32 	%r391, %r388, 384;
	wmma.load.b.sync.aligned.col.m8n8k32.shared.s4 	{%r332}, [%r391], %r380;
	add.s32 	%r392, %r388, 512;
	wmma.load.b.sync.aligned.col.m8n8k32.shared.s4 	{%r194}, [%r392], %r380;
	add.s32 	%r393, %r388, 640;
	wmma.load.b.sync.aligned.col.m8n8k32.shared.s4 	{%r242}, [%r393], %r380;
	add.s32 	%r394, %r388, 768;
	wmma.load.b.sync.aligned.col.m8n8k32.shared.s4 	{%r290}, [%r394], %r380;
	add.s32 	%r395, %r388, 896;
	wmma.load.b.sync.aligned.col.m8n8k32.shared.s4 	{%r338}, [%r395], %r380;
	add.s32 	%r396, %r388, 1024;
	wmma.load.b.sync.aligned.col.m8n8k32.shared.s4 	{%r200}, [%r396], %r380;
	add.s32 	%r397, %r388, 1152;
	wmma.load.b.sync.aligned.col.m8n8k32.shared.s4 	{%r248}, [%r397], %r380;
	add.s32 	%r398, %r388, 1280;
	wmma.load.b.sync.aligned.col.m8n8k32.shared.s4 	{%r296}, [%r398], %r380;
	add.s32 	%r399, %r388, 1408;
	wmma.load.b.sync.aligned.col.m8n8k32.shared.s4 	{%r344}, [%r399], %r380;
	add.s32 	%r400, %r388, 1536;
	wmma.load.b.sync.aligned.col.m8n8k32.shared.s4 	{%r206}, [%r400], %r380;
	add.s32 	%r401, %r388, 1664;
	wmma.load.b.sync.aligned.col.m8n8k32.shared.s4 	{%r254}, [%r401], %r380;
	add.s32 	%r402, %r388, 1792;
	wmma.load.b.sync.aligned.col.m8n8k32.shared.s4 	{%r302}, [%r402], %r380;
	add.s32 	%r403, %r388, 1920;
	wmma.load.b.sync.aligned.col.m8n8k32.shared.s4 	{%r350}, [%r403], %r380;
	add.s32 	%r404, %r388, 2048;
	wmma.load.b.sync.aligned.col.m8n8k32.shared.s4 	{%r212}, [%r404], %r380;
	add.s32 	%r405, %r388, 2176;
	wmma.load.b.sync.aligned.col.m8n8k32.shared.s4 	{%r260}, [%r405], %r380;
	add.s32 	%r406, %r388, 2304;
	wmma.load.b.sync.aligned.col.m8n8k32.shared.s4 	{%r308}, [%r406], %r380;
	add.s32 	%r407, %r388, 2432;
	wmma.load.b.sync.aligned.col.m8n8k32.shared.s4 	{%r356}, [%r407], %r380;
	add.s32 	%r408, %r388, 2560;
	wmma.load.b.sync.aligned.col.m8n8k32.shared.s4 	{%r218}, [%r408], %r380;
	add.s32 	%r409, %r388, 2688;
	wmma.load.b.sync.aligned.col.m8n8k32.shared.s4 	{%r266}, [%r409], %r380;
	add.s32 	%r410, %r388, 2816;
	wmma.load.b.sync.aligned.col.m8n8k32.shared.s4 	{%r314}, [%r410], %r380;
	add.s32 	%r411, %r388, 2944;
	wmma.load.b.sync.aligned.col.m8n8k32.shared.s4 	{%r362}, [%r411], %r380;
	add.s32 	%r412, %r388, 3072;
	wmma.load.b.sync.aligned.col.m8n8k32.shared.s4 	{%r224}, [%r412], %r380;
	add.s32 	%r413, %r388, 3200;
	wmma.load.b.sync.aligned.col.m8n8k32.shared.s4 	{%r272}, [%r413], %r380;
	add.s32 	%r414, %r388, 3328;
	wmma.load.b.sync.aligned.col.m8n8k32.shared.s4 	{%r320}, [%r414], %r380;
	add.s32 	%r415, %r388, 3456;
	wmma.load.b.sync.aligned.col.m8n8k32.shared.s4 	{%r368}, [%r415], %r380;
	add.s32 	%r416, %r388, 3584;
	wmma.load.b.sync.aligned.col.m8n8k32.shared.s4 	{%r230}, [%r416], %r380;
	add.s32 	%r417, %r388, 3712;
	wmma.load.b.sync.aligned.col.m8n8k32.shared.s4 	{%r278}, [%r417], %r380;
	add.s32 	%r418, %r388, 3840;
	wmma.load.b.sync.aligned.col.m8n8k32.shared.s4 	{%r326}, [%r418], %r380;
	add.s32 	%r419, %r388, 3968;
	wmma.load.b.sync.aligned.col.m8n8k32.shared.s4 	{%r374}, [%r419], %r380;
	mov.b32 	%r232, 0;
	// begin inline asm
	mma.sync.aligned.m8n8k32.row.col.s32.u4.s4.s32 {%r185,%r186}, {%r187}, {%r188}, {%r232,%r232};

	// end inline asm
	// begin inline asm
	mma.sync.aligned.m8n8k32.row.col.s32.u4.s4.s32 {%r191,%r192}, {%r187}, {%r194}, {%r232,%r232};

	// end inline asm
	// begin inline asm
	mma.sync.aligned.m8n8k32.row.col.s32.u4.s4.s32 {%r197,%r198}, {%r187}, {%r200}, {%r232,%r232};

	// end inline asm
	// begin inline asm
	mma.sync.aligned.m8n8k32.row.col.s32.u4.s4.s32 {%r203,%r204}, {%r187}, {%r206}, {%r232,%r232};

	// end inline asm
	// begin inline asm
	mma.sync.aligned.m8n8k32.row.col.s32.u4.s4.s32 {%r209,%r210}, {%r187}, {%r212}, {%r232,%r232};

	// end inline asm
	// begin inline asm
	mma.sync.aligned.m8n8k32.row.col.s32.u4.s4.s32 {%r215,%r216}, {%r187}, {%r218}, {%r232,%r232};

	// end inline asm
	// begin inline asm
	mma.sync.aligned.m8n8k32.row.col.s32.u4.s4.s32 {%r221,%r222}, {%r187}, {%r224}, {%r232,%r232};

	// end inline asm
	// begin inline asm
	mma.sync.aligned.m8n8k32.row.col.s32.u4.s4.s32 {%r227,%r228}, {%r187}, {%r230}, {%r232,%r232};

	// end inline asm
	// begin inline asm
	mma.sync.aligned.m8n8k32.row.col.s32.u4.s4.s32 {%r233,%r234}, {%r235}, {%r236}, {%r185,%r186};

	// end inline asm
	// begin inline asm
	mma.sync.aligned.m8n8k32.row.col.s32.u4.s4.s32 {%r239,%r240}, {%r235}, {%r242}, {%r191,%r192};

	// end inline asm
	// begin inline asm
	mma.sync.aligned.m8n8k32.row.col.s32.u4.s4.s32 {%r245,%r246}, {%r235}, {%r248}, {%r197,%r198};

	// end inline asm
	// begin inline asm
	mma.sync.aligned.m8n8k32.row.col.s32.u4.s4.s32 {%r251,%r252}, {%r235}, {%r254}, {%r203,%r204};

	// end inline asm
	// begin inline asm
	mma.sync.aligned.m8n8k32.row.col.s32.u4.s4.s32 {%r257,%r258}, {%r235}, {%r260}, {%r209,%r210};

	// end inline asm
	// begin inline asm
	mma.sync.aligned.m8n8k32.row.col.s32.u4.s4.s32 {%r263,%r264}, {%r235}, {%r266}, {%r215,%r216};

	// end inline asm
	// begin inline asm
	mma.sync.aligned.m8n8k32.row.col.s32.u4.s4.s32 {%r269,%r270}, {%r235}, {%r272}, {%r221,%r222};

	// end inline asm
	// begin inline asm
	mma.sync.aligned.m8n8k32.row.col.s32.u4.s4.s32 {%r275,%r276}, {%r235}, {%r278}, {%r227,%r228};

	// end inline asm
	// begin inline asm
	mma.sync.aligned.m8n8k32.row.col.s32.u4.s4.s32 {%r281,%r282}, {%r283}, {%r284}, {%r233,%r234};

	// end inline asm
	// begin inline asm
	mma.sync.aligned.m8n8k32.row.col.s32.u4.s4.s32 {%r287,%r288}, {%r283}, {%r290}, {%r239,%r240};

	// end inline asm
	// begin inline asm
	mma.sync.aligned.m8n8k32.row.col.s32.u4.s4.s32 {%r293,%r294}, {%r283}, {%r296}, {%r245,%r246};

	// end inline asm
	// begin inline asm
	mma.sync.aligned.m8n8k32.row.col.s32.u4.s4.s32 {%r299,%r300}, {%r283}, {%r302}, {%r251,%r252};

	// end inline asm
	// begin inline asm
	mma.sync.aligned.m8n8k32.row.col.s32.u4.s4.s32 {%r305,%r306}, {%r283}, {%r308}, {%r257,%r258};

	// end inline asm
	// begin inline asm
	mma.sync.aligned.m8n8k32.row.col.s32.u4.s4.s32 {%r311,%r312}, {%r283}, {%r314}, {%r263,%r264};

	// end inline asm
	// begin inline asm
	mma.sync.aligned.m8n8k32.row.col.s32.u4.s4.s32 {%r317,%r318}, {%r283}, {%r320}, {%r269,%r270};

	// end inline asm
	// begin inline asm
	mma.sync.aligned.m8n8k32.row.col.s32.u4.s4.s32 {%r323,%r324}, {%r283}, {%r326}, {%r275,%r276};

	// end inline asm
	// begin inline asm
	mma.sync.aligned.m8n8k32.row.col.s32.u4.s4.s32 {%r329,%r330}, {%r331}, {%r332}, {%r281,%r282};

	// end inline asm
	// begin inline asm
	mma.sync.aligned.m8n8k32.row.col.s32.u4.s4.s32 {%r335,%r336}, {%r331}, {%r338}, {%r287,%r288};

	// end inline asm
	// begin inline asm
	mma.sync.aligned.m8n8k32.row.col.s32.u4.s4.s32 {%r341,%r342}, {%r331}, {%r344}, {%r293,%r294};

	// end inline asm
	// begin inline asm
	mma.sync.aligned.m8n8k32.row.col.s32.u4.s4.s32 {%r347,%r348}, {%r331}, {%r350}, {%r299,%r300};

	// end inline asm
	// begin inline asm
	mma.sync.aligned.m8n8k32.row.col.s32.u4.s4.s32 {%r353,%r354}, {%r331}, {%r356}, {%r305,%r306};

	// end inline asm
	// begin inline asm
	mma.sync.aligned.m8n8k32.row.col.s32.u4.s4.s32 {%r359,%r360}, {%r331}, {%r362}, {%r311,%r312};

	// end inline asm
	// begin inline asm
	mma.sync.aligned.m8n8k32.row.col.s32.u4.s4.s32 {%r365,%r366}, {%r331}, {%r368}, {%r317,%r318};

	// end inline asm
	// begin inline asm
	mma.sync.aligned.m8n8k32.row.col.s32.u4.s4.s32 {%r371,%r372}, {%r331}, {%r374}, {%r323,%r324};

	// end inline asm
	@%p2 bra 	$L__BB23_4;
	ld.param.u64 	%rd797, [fused_nn_conv2d_add_nn_relu_cast_cast_left_shift_multiply_add_right_shift_cast_c_3441552496575213188__8_kernel0_param_0];
	and.b32  	%r421, %r3, 8160;
	add.s32 	%r422, %r4, %r421;
	cvta.to.global.u64 	%rd12, %rd797;
	mul.wide.u32 	%rd13, %r422, 4;
	add.s64 	%rd14, %rd12, %rd13;
	ld.global.nc.u32 	%r423, [%rd14+64];
	st.shared.u32 	[%r5], %r423;
	ld.global.nc.u32 	%r427, [%rd14+80];
	st.shared.u32 	[%r5+128], %r427;
	ld.global.nc.u32 	%r428, [%rd14+96];
	st.shared.u32 	[%r5+256], %r428;
	ld.global.nc.u32 	%r429, [%rd14+112];
	st.shared.u32 	[%r5+384], %r429;
$L__BB23_4:
	ld.param.u64 	%rd803, [fused_nn_conv2d_add_nn_relu_cast_cast_left_shift_multiply_add_right_shift_cast_c_3441552496575213188__8_kernel0_param_3];
	ld.param.u64 	%rd802, [fused_nn_conv2d_add_nn_relu_cast_cast_left_shift_multiply_add_right_shift_cast_c_3441552496575213188__8_kernel0_param_2];
	ld.param.u64 	%rd801, [fused_nn_conv2d_add_nn_relu_cast_cast_left_shift_multiply_add_right_shift_cast_c_3441552496575213188__8_kernel0_param_1];
	and.b32  	%r623, %r2, 1016;
	mov.u32 	%r624, %tid.z;
	shl.b32 	%r625, %r624, 9;
	add.s32 	%r626, %r623, %r625;
	shl.b32 	%r627, %r626, 2;
	mov.u32 	%r628, _ZZ111fused_nn_conv2d_add_nn_relu_cast_cast_left_shift_multiply_add_right_shift_cast_c_3441552496575213188__8_kernel0E18placeholder_shared;
	add.s32 	%r629, %r628, %r627;
	setp.ne.s32 	%p3, %r624, 0;
	bar.sync 	0;
	mov.u32 	%r630, _ZZ111fused_nn_conv2d_add_nn_relu_cast_cast_left_shift_multiply_add_right_shift_cast_c_3441552496575213188__8_kernel0E14compute_shared;
	mov.b32 	%r631, 32;
	wmma.load.a.sync.aligned.row.m8n8k32.shared.u4 	{%r432}, [%r630], %r631;
	add.s32 	%r632, %r630, 128;
	wmma.load.a.sync.aligned.row.m8n8k32.shared.u4 	{%r480}, [%r632], %r631;
	add.s32 	%r633, %r630, 256;
	wmma.load.a.sync.aligned.row.m8n8k32.shared.u4 	{%r528}, [%r633], %r631;
	add.s32 	%r634, %r630, 384;
	wmma.load.a.sync.aligned.row.m8n8k32.shared.u4 	{%r576}, [%r634], %r631;
	cvta.to.global.u64 	%rd15, %rd801;
	shl.b32 	%r635, %r624, 6;
	add.s32 	%r636, %r635, %r2;
	mul.wide.u32 	%rd16, %r636, 4;
	add.s64 	%rd17, %rd15, %rd16;
	ld.global.nc.u32 	%r54, [%rd17+512];
	shl.b32 	%r637, %r636, 2;
	add.s32 	%r638, %r628, %r637;
	st.shared.u32 	[%r638], %r54;
	ld.global.nc.u32 	%r55, [%rd17+640];
	st.shared.u32 	[%r638+128], %r55;
	ld.global.nc.u32 	%r56, [%rd17+1536];
	st.shared.u32 	[%r638+512], %r56;
	ld.global.nc.u32 	%r57, [%rd17+1664];
	st.shared.u32 	[%r638+640], %r57;
	ld.global.nc.u32 	%r58, [%rd17+2560];
	st.shared.u32 	[%r638+1024], %r58;
	ld.global.nc.u32 	%r59, [%rd17+2688];
	st.shared.u32 	[%r638+1152], %r59;
	ld.global.nc.u32 	%r60, [%rd17+3584];
	st.shared.u32 	[%r638+1536], %r60;
	ld.global.nc.u32 	%r61, [%rd17+3712];
	st.shared.u32 	[%r638+1664], %r61;
	ld.global.nc.u32 	%r62, [%rd17+4608];
	st.shared.u32 	[%r638+2048], %r62;
	ld.global.nc.u32 	%r63, [%rd17+4736];
	st.shared.u32 	[%r638+2176], %r63;
	ld.global.nc.u32 	%r64, [%rd17+5632];
	st.shared.u32 	[%r638+2560], %r64;
	ld.global.nc.u32 	%r65, [%rd17+5760];
	st.shared.u32 	[%r638+2688], %r65;
	ld.global.nc.u32 	%r66, [%rd17+6656];
	st.shared.u32 	[%r638+3072], %r66;
	ld.global.nc.u32 	%r67, [%rd17+6784];
	st.shared.u32 	[%r638+3200], %r67;
	ld.global.nc.u32 	%r68, [%rd17+7680];
	st.shared.u32 	[%r638+3584], %r68;
	ld.global.nc.u32 	%r69, [%rd17+7808];
	st.shared.u32 	[%r638+3712], %r69;
	ld.global.nc.u32 	%r70, [%rd17+8704];
	st.shared.u32 	[%r638+4096], %r70;
	ld.global.nc.u32 	%r71, [%rd17+8832];
	st.shared.u32 	[%r638+4224], %r71;
	ld.global.nc.u32 	%r72, [%rd17+9728];
	st.shared.u32 	[%r638+4608], %r72;
	ld.global.nc.u32 	%r73, [%rd17+9856];
	st.shared.u32 	[%r638+4736], %r73;
	ld.global.nc.u32 	%r74, [%rd17+10752];
	st.shared.u32 	[%r638+5120], %r74;
	ld.global.nc.u32 	%r75, [%rd17+10880];
	st.shared.u32 	[%r638+5248], %r75;
	ld.global.nc.u32 	%r76, [%rd17+11776];
	st.shared.u32 	[%r638+5632], %r76;
	ld.global.nc.u32 	%r77, [%rd17+11904];
	st.shared.u32 	[%r638+5760], %r77;
	ld.global.nc.u32 	%r78, [%rd17+12800];
	st.shared.u32 	[%r638+6144], %r78;
	ld.global.nc.u32 	%r79, [%rd17+12928];
	st.shared.u32 	[%r638+6272], %r79;
	ld.global.nc.u32 	%r80, [%rd17+13824];
	st.shared.u32 	[%r638+6656], %r80;
	ld.global.nc.u32 	%r81, [%rd17+13952];
	st.shared.u32 	[%r638+6784], %r81;
	ld.global.nc.u32 	%r82, [%rd17+14848];
	st.shared.u32 	[%r638+7168], %r82;
	ld.global.nc.u32 	%r83, [%rd17+14976];
	st.shared.u32 	[%r638+7296], %r83;
	ld.global.nc.u32 	%r84, [%rd17+15872];
	st.shared.u32 	[%r638+7680], %r84;
	ld.global.nc.u32 	%r85, [%rd17+16000];
	st.shared.u32 	[%r638+7808], %r85;
	bar.sync 	0;
	shl.b32 	%r639, %r624, 12;
	add.s32 	%r640, %r628, %r639;
	wmma.load.b.sync.aligned.col.m8n8k32.shared.s4 	{%r433}, [%r640], %r631;
	add.s32 	%r641, %r640, 128;
	wmma.load.b.sync.aligned.col.m8n8k32.shared.s4 	{%r481}, [%r641], %r631;
	add.s32 	%r642, %r640, 256;
	wmma.load.b.sync.aligned.col.m8n8k32.shared.s4 	{%r529}, [%r642], %r631;
	add.s32 	%r643, %r640, 384;
	wmma.load.b.sync.aligned.col.m8n8k32.shared.s4 	{%r577}, [%r643], %r631;
	add.s32 	%r644, %r640, 512;
	wmma.load.b.sync.aligned.col.m8n8k32.shared.s4 	{%r439}, [%r644], %r631;
	add.s32 	%r645, %r640, 640;
	wmma.load.b.sync.aligned.col.m8n8k32.shared.s4 	{%r487}, [%r645], %r631;
	add.s32 	%r646, %r640, 768;
	wmma.load.b.sync.aligned.col.m8n8k32.shared.s4 	{%r535}, [%r646], %r631;
	add.s32 	%r647, %r640, 896;
	wmma.load.b.sync.aligned.col.m8n8k32.shared.s4 	{%r583}, [%r647], %r631;
	add.s32 	%r648, %r640, 1024;
	wmma.load.b.sync.aligned.col.m8n8k32.shared.s4 	{%r445}, [%r648], %r631;
	add.s32 	%r649, %r640, 1152;
	wmma.load.b.sync.aligned.col.m8n8k32.shared.s4 	{%r493}, [%r649], %r631;
	add.s32 	%r650, %r640, 1280;
	wmma.load.b.sync.aligned.col.m8n8k32.shared.s4 	{%r541}, [%r650], %r631;
	add.s32 	%r651, %r640, 1408;
	wmma.load.b.sync.aligned.col.m8n8k32.shared.s4 	{%r589}, [%r651], %r631;
	add.s32 	%r652, %r640, 1536;
	wmma.load.b.sync.aligned.col.m8n8k32.shared.s4 	{%r451}, [%r652], %r631;
	add.s32 	%r653, %r640, 1664;
	wmma.load.b.sync.aligned.col.m8n8k32.shared.s4 	{%r499}, [%r653], %r631;
	add.s32 	%r654, %r640, 1792;
	wmma.load.b.sync.aligned.col.m8n8k32.shared.s4 	{%r547}, [%r654], %r631;
	add.s32 	%r655, %r640, 1920;
	wmma.load.b.sync.aligned.col.m8n8k32.shared.s4 	{%r595}, [%r655], %r631;
	add.s32 	%r656, %r640, 2048;
	wmma.load.b.sync.aligned.col.m8n8k32.shared.s4 	{%r457}, [%r656], %r631;
	add.s32 	%r657, %r640, 2176;
	wmma.load.b.sync.aligned.col.m8n8k32.shared.s4 	{%r505}, [%r657], %r631;
	add.s32 	%r658, %r640, 2304;
	wmma.load.b.sync.aligned.col.m8n8k32.shared.s4 	{%r553}, [%r658], %r631;
	add.s32 	%r659, %r640, 2432;
	wmma.load.b.sync.aligned.col.m8n8k32.shared.s4 	{%r601}, [%r659], %r631;
	add.s32 	%r660, %r640, 2560;
	wmma.load.b.sync.aligned.col.m8n8k32.shared.s4 	{%r463}, [%r660], %r631;
	add.s32 	%r661, %r640, 2688;
	wmma.load.b.sync.aligned.col.m8n8k32.shared.s4 	{%r511}, [%r661], %r631;
	add.s32 	%r662, %r640, 2816;
	wmma.load.b.sync.aligned.col.m8n8k32.shared.s4 	{%r559}, [%r662], %r631;
	add.s32 	%r663, %r640, 2944;
	wmma.load.b.sync.aligned.col.m8n8k32.shared.s4 	{%r607}, [%r663], %r631;
	add.s32 	%r664, %r640, 3072;
	wmma.load.b.sync.aligned.col.m8n8k32.shared.s4 	{%r469}, [%r664], %r631;
	add.s32 	%r665, %r640, 3200;
	wmma.load.b.sync.aligned.col.m8n8k32.shared.s4 	{%r517}, [%r665], %r631;
	add.s32 	%r666, %r640, 3328;
	wmma.load.b.sync.aligned.col.m8n8k32.shared.s4 	{%r565}, [%r666], %r631;
	add.s32 	%r667, %r640, 3456;
	wmma.load.b.sync.aligned.col.m8n8k32.shared.s4 	{%r613}, [%r667], %r631;
	add.s32 	%r668, %r640, 3584;
	wmma.load.b.sync.aligned.col.m8n8k32.shared.s4 	{%r475}, [%r668], %r631;
	add.s32 	%r669, %r640, 3712;
	wmma.load.b.sync.aligned.col.m8n8k32.shared.s4 	{%r523}, [%r669], %r631;
	add.s32 	%r670, %r640, 3840;
	wmma.load.b.sync.aligned.col.m8n8k32.shared.s4 	{%r571}, [%r670], %r631;
	add.s32 	%r671, %r640, 3968;
	wmma.load.b.sync.aligned.col.m8n8k32.shared.s4 	{%r619}, [%r671], %r631;
	// begin inline asm
	mma.sync.aligned.m8n8k32.row.col.s32.u4.s4.s32 {%r430,%r431}, {%r432}, {%r433}, {%r329,%r330};

	// end inline asm
	// begin inline asm
	mma.sync.aligned.m8n8k32.row.col.s32.u4.s4.s32 {%r436,%r437}, {%r432}, {%r439}, {%r335,%r336};

	// end inline asm
	// begin inline asm
	mma.sync.aligned.m8n8k32.row.col.s32.u4.s4.s32 {%r442,%r443}, {%r432}, {%r445}, {%r341,%r342};

	// end inline asm
	// begin inline asm
	mma.sync.aligned.m8n8k32.row.col.s32.u4.s4.s32 {%r448,%r449}, {%r432}, {%r451}, {%r347,%r348};

	// end inline asm
	// begin inline asm
	mma.sync.aligned.m8n8k32.row.col.s32.u4.s4.s32 {%r454,%r455}, {%r432}, {%r457}, {%r353,%r354};

	// end inline asm
	// begin inline asm
	mma.sync.aligned.m8n8k32.row.col.s32.u4.s4.s32 {%r460,%r461}, {%r432}, {%r463}, {%r359,%r360};

	// end inline asm
	// begin inline asm
	mma.sync.aligned.m8n8k32.row.col.s32.u4.s4.s32 {%r466,%r467}, {%r432}, {%r469}, {%r365,%r366};

	// end inline asm
	// begin inline asm
	mma.sync.aligned.m8n8k32.row.col.s32.u4.s4.s32 {%r472,%r473}, {%r432}, {%r475}, {%r371,%r372};

	// end inline asm
	// begin inline asm
	mma.sync.aligned.m8n8k32.row.col.s32.u4.s4.s32 {%r478,%r479}, {%r480}, {%r481}, {%r430,%r431};

	// end inline asm
	// begin inline asm
	mma.sync.aligned.m8n8k32.row.col.s32.u4.s4.s32 {%r484,%r485}, {%r480}, {%r487}, {%r436,%r437};

	// end inline asm
	// begin inline asm
	mma.sync.aligned.m8n8k32.row.col.s32.u4.s4.s32 {%r490,%r491}, {%r480}, {%r493}, {%r442,%r443};

	// end inline asm
	// begin inline asm
	mma.sync.aligned.m8n8k32.row.col.s32.u4.s4.s32 {%r496,%r497}, {%r480}, {%r499}, {%r448,%r449};

	// end inline asm
	// begin inline asm
	mma.sync.aligned.m8n8k32.row.col.s32.u4.s4.s32 {%r502,%r503}, {%r480}, {%r505}, {%r454,%r455};

	// end inline asm
	// begin inline asm
	mma.sync.aligned.m8n8k32.row.col.s32.u4.s4.s32 {%r508,%r509}, {%r480}, {%r511}, {%r460,%r461};

	// end inline asm
	// begin inline asm
	mma.sync.aligned.m8n8k32.row.col.s32.u4.s4.s32 {%r514,%r515}, {%r480}, {%r517}, {%r466,%r467};

	// end inline asm
	// begin inline asm
	mma.sync.aligned.m8n8k32.row.col.s32.u4.s4.s32 {%r520,%r521}, {%r480}, {%r523}, {%r472,%r473};

	// end inline asm
	// begin inline asm
	mma.sync.aligned.m8n8k32.row.col.s32.u4.s4.s32 {%r526,%r527}, {%r528}, {%r529}, {%r478,%r479};

	// end inline asm
	// begin inline asm
	mma.sync.aligned.m8n8k32.row.col.s32.u4.s4.s32 {%r532,%r533}, {%r528}, {%r535}, {%r484,%r485};

	// end inline asm
	// begin inline asm
	mma.sync.aligned.m8n8k32.row.col.s32.u4.s4.s32 {%r538,%r539}, {%r528}, {%r541}, {%r490,%r491};

	// end inline asm
	// begin inline asm
	mma.sync.aligned.m8n8k32.row.col.s32.u4.s4.s32 {%r544,%r545}, {%r528}, {%r547}, {%r496,%r497};

	// end inline asm
	// begin inline asm
	mma.sync.aligned.m8n8k32.row.col.s32.u4.s4.s32 {%r550,%r551}, {%r528}, {%r553}, {%r502,%r503};

	// end inline asm
	// begin inline asm
	mma.sync.aligned.m8n8k32.row.col.s32.u4.s4.s32 {%r556,%r557}, {%r528}, {%r559}, {%r508,%r509};

	// end inline asm
	// begin inline asm
	mma.sync.aligned.m8n8k32.row.col.s32.u4.s4.s32 {%r562,%r563}, {%r528}, {%r565}, {%r514,%r515};

	// end inline asm
	// begin inline asm
	mma.sync.aligned.m8n8k32.row.col.s32.u4.s4.s32 {%r568,%r569}, {%r528}, {%r571}, {%r520,%r521};

	// end inline asm
	// begin inline asm
	mma.sync.aligned.m8n8k32.row.col.s32.u4.s4.s32 {%r574,%r575}, {%r576}, {%r577}, {%r526,%r527};

	// end inline asm
	// begin inline asm
	mma.sync.aligned.m8n8k32.row.col.s32.u4.s4.s32 {%r580,%r581}, {%r576}, {%r583}, {%r532,%r533};

	// end inline asm
	// begin inline asm
	mma.sync.aligned.m8n8k32.row.col.s32.u4.s4.s32 {%r586,%r587}, {%r576}, {%r589}, {%r538,%r539};

	// end inline asm
	// begin inline asm
	mma.sync.aligned.m8n8k32.row.col.s32.u4.s4.s32 {%r592,%r593}, {%r576}, {%r595}, {%r544,%r545};

	// end inline asm
	// begin inline asm
	mma.sync.aligned.m8n8k32.row.col.s32.u4.s4.s32 {%r598,%r599}, {%r576}, {%r601}, {%r550,%r551};

	// end inline asm
	// begin inline asm
	mma.sync.aligned.m8n8k32.row.col.s32.u4.s4.s32 {%r604,%r605}, {%r576}, {%r607}, {%r556,%r557};

	// end inline asm
	// begin inline asm
	mma.sync.aligned.m8n8k32.row.col.s32.u4.s4.s32 {%r610,%r611}, {%r576}, {%r613}, {%r562,%r563};

	// end inline asm
	// begin inline asm
	mma.sync.aligned.m8n8k32.row.col.s32.u4.s4.s32 {%r616,%r617}, {%r576}, {%r619}, {%r568,%r569};

	// end inline asm
	bar.sync 	0;
	shl.b32 	%r672, %r624, 11;
	sub.s32 	%r673, %r640, %r672;
	mov.b32 	%r674, 8;
	wmma.store.d.sync.aligned.row.m8n8k32.shared.s32 	[%r673], {%r574, %r575}, %r674;
	add.s32 	%r675, %r673, 256;
	wmma.store.d.sync.aligned.row.m8n8k32.shared.s32 	[%r675], {%r580, %r581}, %r674;
	add.s32 	%r676, %r673, 512;
	wmma.store.d.sync.aligned.row.m8n8k32.shared.s32 	[%r676], {%r586, %r587}, %r674;
	add.s32 	%r677, %r673, 768;
	wmma.store.d.sync.aligned.row.m8n8k32.shared.s32 	[%r677], {%r592, %r593}, %r674;
	add.s32 	%r678, %r673, 1024;
	wmma.store.d.sync.aligned.row.m8n8k32.shared.s32 	[%r678], {%r598, %r599}, %r674;
	add.s32 	%r679, %r673, 1280;
	wmma.store.d.sync.aligned.row.m8n8k32.shared.s32 	[%r679], {%r604, %r605}, %r674;
	add.s32 	%r680, %r673, 1536;
	wmma.store.d.sync.aligned.row.m8n8k32.shared.s32 	[%r680], {%r610, %r611}, %r674;
	add.s32 	%r681, %r673, 1792;
	wmma.store.d.sync.aligned.row.m8n8k32.shared.s32 	[%r681], {%r616, %r617}, %r674;
	bar.sync 	0;
	cvta.to.global.u64 	%rd18, %rd803;
	mul.wide.u32 	%rd19, %r635, 4;
	add.s64 	%rd20, %rd18, %rd19;
	ld.global.nc.u32 	%r86, [%rd20+28];
	ld.global.nc.u32 	%r87, [%rd20+24];
	ld.global.nc.u32 	%r88, [%rd20+20];
	ld.global.nc.u32 	%r89, [%rd20+16];
	ld.global.nc.u32 	%r90, [%rd20+12];
	ld.global.nc.u32 	%r91, [%rd20+8];
	ld.global.nc.u32 	%r92, [%rd20+4];
	ld.global.nc.u32 	%r93, [%rd20];
	ld.shared.u32 	%r682, [%r629];
	add.s32 	%r683, %r93, %r682;
	max.s32 	%r684, %r683, 0;
	cvt.u64.u32 	%rd21, %r684;
	mad.lo.s64 	%rd22, %rd21, 19864223744, 1073741824;
	shr.u64 	%rd23, %rd22, 31;
	cvt.u32.u64 	%r685, %rd23;
	min.s32 	%r686, %r685, 15;
	max.s32 	%r687, %r686, 0;
	shl.b32 	%r688, %r687, 28;
	ld.shared.u32 	%r689, [%r629+4];
	add.s32 	%r690, %r92, %r689;
	max.s32 	%r691, %r690, 0;
	cvt.u64.u32 	%rd24, %r691;
	mad.lo.s64 	%rd25, %rd24, 19864223744, 1073741824;
	shr.u64 	%rd26, %rd25, 31;
	cvt.u32.u64 	%r692, %rd26;
	min.s32 	%r693, %r692, 15;
	max.s32 	%r694, %r693, 0;
	shl.b32 	%r695, %r694, 24;
	or.b32  	%r696, %r695, %r688;
	ld.shared.u32 	%r697, [%r629+8];
	add.s32 	%r698, %r91, %r697;
	max.s32 	%r699, %r698, 0;
	cvt.u64.u32 	%rd27, %r699;
	mad.lo.s64 	%rd28, %rd27, 19864223744, 1073741824;
	shr.u64 	%rd29, %rd28, 31;
	cvt.u32.u64 	%r700, %rd29;
	min.s32 	%r701, %r700, 15;
	max.s32 	%r702, %r701, 0;
	shl.b32 	%r703, %r702, 20;
	or.b32  	%r704, %r703, %r696;
	ld.shared.u32 	%r705, [%r629+12];
	add.s32 	%r706, %r90, %r705;
	max.s32 	%r707, %r706, 0;
	cvt.u64.u32 	%rd30, %r707;
	mad.lo.s64 	%rd31, %rd30, 19864223744, 1073741824;
	shr.u64 	%rd32, %rd31, 31;
	cvt.u32.u64 	%r708, %rd32;
	min.s32 	%r709, %r708, 15;
	max.s32 	%r710, %r709, 0;
	shl.b32 	%r711, %r710, 16;
	or.b32  	%r712, %r711, %r704;
	ld.shared.u32 	%r713, [%r629+16];
	add.s32 	%r714, %r89, %r713;
	max.s32 	%r715, %r714, 0;
	cvt.u64.u32 	%rd33, %r715;
	mad.lo.s64 	%rd34, %rd33, 19864223744, 1073741824;
	shr.u64 	%rd35, %rd34, 31;
	cvt.u32.u64 	%r716, %rd35;
	min.s32 	%r717, %r716, 15;
	max.s32 	%r718, %r717, 0;
	shl.b32 	%r719, %r718, 12;
	or.b32  	%r720, %r719, %r712;
	ld.shared.u32 	%r721, [%r629+20];
	add.s32 	%r722, %r88, %r721;
	max.s32 	%r723, %r722, 0;
	cvt.u64.u32 	%rd36, %r723;
	mad.lo.s64 	%rd37, %rd36, 19864223744, 1073741824;
	shr.u64 	%rd38, %rd37, 31;
	cvt.u32.u64 	%r724, %rd38;
	min.s32 	%r725, %r724, 15;
	max.s32 	%r726, %r725, 0;
	shl.b32 	%r727, %r726, 8;
	or.b32  	%r728, %r727, %r720;
	ld.shared.u32 	%r729, [%r629+24];
	add.s32 	%r730, %r87, %r729;
	max.s32 	%r731, %r730, 0;
	cvt.u64.u32 	%rd39, %r731;
	mad.lo.s64 	%rd40, %rd39, 19864223744, 1073741824;
	shr.u64 	%rd41, %rd40, 31;
	cvt.u32.u64 	%r732, %rd41;
	min.s32 	%r733, %r732, 15;
	max.s32 	%r734, %r733, 0;
	shl.b32 	%r735, %r734, 4;
	or.b32  	%r736, %r735, %r728;
	ld.shared.u32 	%r737, [%r629+28];
	add.s32 	%r738, %r86, %r737;
	max.s32 	%r739, %r738, 0;
	cvt.u64.u32 	%rd42, %r739;
	mad.lo.s64 	%rd43, %rd42, 19864223744, 1073741824;
	shr.u64 	%rd44, %rd43, 31;
	cvt.u32.u64 	%r740, %rd44;
	min.s32 	%r741, %r740, 15;
	max.s32 	%r742, %r741, 0;
	or.b32  	%r743, %r736, %r742;
	shl.b32 	%r744, %r624, 3;
	mov.u32 	%r745, %ctaid.z;
	shl.b32 	%r746, %r745, 8;
	add.s32 	%r747, %r744, %r746;
	shl.b32 	%r748, %r2, 1;
	and.b32  	%r749, %r748, 2032;
	add.s32 	%r750, %r747, %r749;
	cvta.to.global.u64 	%rd45, %rd802;
	mul.wide.u32 	%rd46, %r750, 4;
	add.s64 	%rd2, %rd45, %rd46;
	st.global.u32 	[%rd2], %r743;
	ld.shared.u32 	%r751, [%r629+128];
	add.s32 	%r752, %r93, %r751;
	max.s32 	%r753, %r752, 0;
	cvt.u64.u32 	%rd47, %r753;
	mad.lo.s64 	%rd48, %rd47, 19864223744, 1073741824;
	shr.u64 	%rd49, %rd48, 31;
	cvt.u32.u64 	%r754, %rd49;
	min.s32 	%r755, %r754, 15;
	max.s32 	%r756, %r755, 0;
	shl.b32 	%r757, %r756, 28;
	ld.shared.u32 	%r758, [%r629+132];
	add.s32 	%r759, %r92, %r758;
	max.s32 	%r760, %r759, 0;
	cvt.u64.u32 	%rd50, %r760;
	mad.lo.s64 	%rd51, %rd50, 19864223744, 1073741824;
	shr.u64 	%rd52, %rd51, 31;
	cvt.u32.u64 	%r761, %rd52;
	min.s32 	%r762, %r761, 15;
	max.s32 	%r763, %r762, 0;
	shl.b32 	%r764, %r763, 24;
	or.b32  	%r765, %r764, %r757;
	ld.shared.u32 	%r766, [%r629+136];
	add.s32 	%r767, %r91, %r766;
	max.s32 	%r768, %r767, 0;
	cvt.u64.u32 	%rd53, %r768;
	mad.lo.s64 	%rd54, %rd53, 19864223744, 1073741824;
	shr.u64 	%rd55, %rd54, 31;
	cvt.u32.u64 	%r769, %rd55;
	min.s32 	%r770, %r769, 15;
	max.s32 	%r771, %r770, 0;
	shl.b32 	%r772, %r771, 20;
	or.b32  	%r773, %r772, %r765;
	ld.shared.u32 	%r774, [%r629+140];
	add.s32 	%r775, %r90, %r774;
	max.s32 	%r776, %r775, 0;
	cvt.u64.u32 	%rd56, %r776;
	mad.lo.s64 	%rd57, %rd56, 19864223744, 1073741824;
	shr.u64 	%rd58, %rd57, 31;
	cvt.u32.u64 	%r777, %rd58;
	min.s32 	%r778, %r777, 15;
	max.s32 	%r779, %r778, 0;
	shl.b32 	%r780, %r779, 16;
	or.b32  	%r781, %r780, %r773;
	ld.shared.u32 	%r782, [%r629+144];
	add.s32 	%r783, %r89, %r782;
	max.s32 	%r784, %r783, 0;
	cvt.u64.u32 	%rd59, %r784;
	mad.lo.s64 	%rd60, %rd59, 19864223744, 1073741824;
	shr.u64 	%rd61, %rd60, 31;
	cvt.u32.u64 	%r785, %rd61;
	min.s32 	%r786, %r785, 15;
	max.s32 	%r787, %r786, 0;
	shl.b32 	%r788, %r787, 12;
	or.b32  	%r789, %r788, %r781;
	ld.shared.u32 	%r790, [%r629+148];
	add.s32 	%r791, %r88, %r790;
	max.s32 	%r792, %r791, 0;
	cvt.u64.u32 	%rd62, %r792;
	mad.lo.s64 	%rd63, %rd62, 19864223744, 1073741824;
	shr.u64 	%rd64, %rd63, 31;
	cvt.u32.u64 	%r793, %rd64;
	min.s32 	%r794, %r793, 15;
	max.s32 	%r795, %r794, 0;
	shl.b32 	%r796, %r795, 8;
	or.b32  	%r797, %r796, %r789;
	ld.shared.u32 	%r798, [%r629+152];
	add.s32 	%r799, %r87, %r798;
	max.s32 	%r800, %r799, 0;
	cvt.u64.u32 	%rd65, %r800;
	mad.lo.s64 	%rd66, %rd65, 19864223744, 1073741824;
	shr.u64 	%rd67, %rd66, 31;
	cvt.u32.u64 	%r801, %rd67;
	min.s32 	%r802, %r801, 15;
	max.s32 	%r803, %r802, 0;
	shl.b32 	%r804, %r803, 4;
	or.b32  	%r805, %r804, %r797;
	ld.shared.u32 	%r806, [%r629+156];
	add.s32 	%r807, %r86, %r806;
	max.s32 	%r808, %r807, 0;
	cvt.u64.u32 	%rd68, %r808;
	mad.lo.s64 	%rd69, %rd68, 19864223744, 1073741824;
	shr.u64 	%rd70, %rd69, 31;
	cvt.u32.u64 	%r809, %rd70;
	min.s32 	%r810, %r809, 15;
	max.s32 	%r811, %r810, 0;
	or.b32  	%r812, %r805, %r811;
	st.global.u32 	[%rd2+256], %r812;
	ld.global.nc.u32 	%r94, [%rd20+60];
	ld.global.nc.u32 	%r95, [%rd20+56];
	ld.global.nc.u32 	%r96, [%rd20+52];
	ld.global.nc.u32 	%r97, [%rd20+48];
	ld.global.nc.u32 	%r98, [%rd20+44];
	ld.global.nc.u32 	%r99, [%rd20+40];
	ld.global.nc.u32 	%r100, [%rd20+36];
	ld.global.nc.u32 	%r101, [%rd20+32];
	ld.shared.u32 	%r813, [%r629+256];
	add.s32 	%r814, %r101, %r813;
	max.s32 	%r815, %r814, 0;
	cvt.u64.u32 	%rd71, %r815;
	mad.lo.s64 	%rd72, %rd71, 19864223744, 1073741824;
	shr.u64 	%rd73, %rd72, 31;
	cvt.u32.u64 	%r816, %rd73;
	min.s32 	%r817, %r816, 15;
	max.s32 	%r818, %r817, 0;
	shl.b32 	%r819, %r818, 28;
	ld.shared.u32 	%r820, [%r629+260];
	add.s32 	%r821, %r100, %r820;
	max.s32 	%r822, %r821, 0;
	cvt.u64.u32 	%rd74, %r822;
	mad.lo.s64 	%rd75, %rd74, 19864223744, 1073741824;
	shr.u64 	%rd76, %rd75, 31;
	cvt.u32.u64 	%r823, %rd76;
	min.s32 	%r824, %r823, 15;
	max.s32 	%r825, %r824, 0;
	shl.b32 	%r826, %r825, 24;
	or.b32  	%r827, %r826, %r819;
	ld.shared.u32 	%r828, [%r629+264];
	add.s32 	%r829, %r99, %r828;
	max.s32 	%r830, %r829, 0;
	cvt.u64.u32 	%rd77, %r830;
	mad.lo.s64 	%rd78, %rd77, 19864223744, 1073741824;
	shr.u64 	%rd79, %rd78, 31;
	cvt.u32.u64 	%r831, %rd79;
	min.s32 	%r832, %r831, 15;
	max.s32 	%r833, %r832, 0;
	shl.b32 	%r834, %r833, 20;
	or.b32  	%r835, %r834, %r827;
	ld.shared.u32 	%r836, [%r629+268];
	add.s32 	%r837, %r98, %r836;
	max.s32 	%r838, %r837, 0;
	cvt.u64.u32 	%rd80, %r838;
	mad.lo.s64 	%rd81, %rd80, 19864223744, 1073741824;
	shr.u64 	%rd82, %rd81, 31;
	cvt.u32.u64 	%r839, %rd82;
	min.s32 	%r840, %r839, 15;
	max.s32 	%r841, %r840, 0;
	shl.b32 	%r842, %r841, 16;
	or.b32  	%r843, %r842, %r835;
	ld.shared.u32 	%r844, [%r629+272];
	add.s32 	%r845, %r97, %r844;
	max.s32 	%r846, %r845, 0;
	cvt.u64.u32 	%rd83, %r846;
	mad.lo.s64 	%rd84, %rd83, 19864223744, 1073741824;
	shr.u64 	%rd85, %rd84, 31;
	cvt.u32.u64 	%r847, %rd85;
	min.s32 	%r848, %r847, 15;
	max.s32 	%r849, %r848, 0;
	shl.b32 	%r850, %r849, 12;
	or.b32  	%r851, %r850, %r843;
	ld.shared.u32 	%r852, [%r629+276];
	add.s32 	%r853, %r96, %r852;
	max.s32 	%r854, %r853, 0;
	cvt.u64.u32 	%rd86, %r854;
	mad.lo.s64 	%rd87, %rd86, 19864223744, 1073741824;
	shr.u64 	%rd88, %rd87, 31;
	cvt.u32.u64 	%r855, %rd88;
	min.s32 	%r856, %r855, 15;
	max.s32 	%r857, %r856, 0;
	shl.b32 	%r858, %r857, 8;
	or.b32  	%r859, %r858, %r851;
	ld.shared.u32 	%r860, [%r629+280];
	add.s32 	%r861, %r95, %r860;
	max.s32 	%r862, %r861, 0;
	cvt.u64.u32 	%rd89, %r862;
	mad.lo.s64 	%rd90, %rd89, 19864223744, 1073741824;
	shr.u64 	%rd91, %rd90, 31;
	cvt.u32.u64 	%r863, %rd91;
	min.s32 	%r864, %r863, 15;
	max.s32 	%r865, %r864, 0;
	shl.b32 	%r866, %r865, 4;
	or.b32  	%r867, %r866, %r859;
	ld.shared.u32 	%r868, [%r629+284];
	add.s32 	%r869, %r94, %r868;
	max.s32 	%r870, %r869, 0;
	cvt.u64.u32 	%rd92, %r870;
	mad.lo.s64 	%rd93, %rd92, 19864223744, 1073741824;
	shr.u64 	%rd94, %rd93, 31;
	cvt.u32.u64 	%r871, %rd94;
	min.s32 	%r872, %r871, 15;
	max.s32 	%r873, %r872, 0;
	or.b32  	%r874, %r867, %r873;
	st.global.u32 	[%rd2+4], %r874;
	ld.shared.u32 	%r875, [%r629+384];
	add.s32 	%r876, %r101, %r875;
	max.s32 	%r877, %r876, 0;
	cvt.u64.u32 	%rd95, %r877;
	mad.lo.s64 	%rd96, %rd95, 19864223744, 1073741824;
	shr.u64 	%rd97, %rd96, 31;
	cvt.u32.u64 	%r878, %rd97;
	min.s32 	%r879, %r878, 15;
	max.s32 	%r880, %r879, 0;
	shl.b32 	%r881, %r880, 28;
	ld.shared.u32 	%r882, [%r629+388];
	add.s32 	%r883, %r100, %r882;
	max.s32 	%r884, %r883, 0;
	cvt.u64.u32 	%rd98, %r884;
	mad.lo.s64 	%rd99, %rd98, 19864223744, 1073741824;
	shr.u64 	%rd100, %rd99, 31;
	cvt.u32.u64 	%r885, %rd100;
	min.s32 	%r886, %r885, 15;
	max.s32 	%r887, %r886, 0;
	shl.b32 	%r888, %r887, 24;
	or.b32  	%r889, %r888, %r881;
	ld.shared.u32 	%r890, [%r629+392];
	add.s32 	%r891, %r99, %r890;
	max.s32 	%r892, %r891, 0;
	cvt.u64.u32 	%rd101, %r892;
	mad.lo.s64 	%rd102, %rd101, 19864223744, 1073741824;
	shr.u64 	%rd103, %rd102, 31;
	cvt.u32.u64 	%r893, %rd103;
	min.s32 	%r894, %r893, 15;
	max.s32 	%r895, %r894, 0;
	shl.b32 	%r896, %r895, 20;
	or.b32  	%r897, %r896, %r889;
	ld.shared.u32 	%r898, [%r629+396];
	add.s32 	%r899, %r98, %r898;
	max.s32 	%r900, %r899, 0;
	cvt.u64.u32 	%rd104, %r900;
	mad.lo.s64 	%rd105, %rd104, 19864223744, 1073741824;
	shr.u64 	%rd106, %rd105, 31;
	cvt.u32.u64 	%r901, %rd106;
	min.s32 	%r902, %r901, 15;
	max.s32 	%r903, %r902, 0;
	shl.b32 	%r904, %r903, 16;
	or.b32  	%r905, %r904, %r897;
	ld.shared.u32 	%r906, [%r629+400];
	add.s32 	%r907, %r97, %r906;
	max.s32 	%r908, %r907, 0;
	cvt.u64.u32 	%rd107, %r908;
	mad.lo.s64 	%rd108, %rd107, 19864223744, 1073741824;
	shr.u64 	%rd109, %rd108, 31;
	cvt.u32.u64 	%r909, %rd109;
	min.s32 	%r910, %r909, 15;
	max.s32 	%r911, %r910, 0;
	shl.b32 	%r912, %r911, 12;
	or.b32  	%r913, %r912, %r905;
	ld.shared.u32 	%r914, [%r629+404];
	add.s32 	%r915, %r96, %r914;
	max.s32 	%r916, %r915, 0;
	cvt.u64.u32 	%rd110, %r916;
	mad.lo.s64 	%rd111, %rd110, 19864223744, 1073741824;
	shr.u64 	%rd112, %rd111, 31;
	cvt.u32.u64 	%r917, %rd112;
	min.s32 	%r918, %r917, 15;
	max.s32 	%r919, %r918, 0;
	shl.b32 	%r920, %r919, 8;
	or.b32  	%r921, %r920, %r913;
	ld.shared.u32 	%r922, [%r629+408];
	add.s32 	%r923, %r95, %r922;
	max.s32 	%r924, %r923, 0;
	cvt.u64.u32 	%rd113, %r924;
	mad.lo.s64 	%rd114, %rd113, 19864223744, 1073741824;
	shr.u64 	%rd115, %rd114, 31;
	cvt.u32.u64 	%r925, %rd115;
	min.s32 	%r926, %r925, 15;
	max.s32 	%r927, %r926, 0;
	shl.b32 	%r928, %r927, 4;
	or.b32  	%r929, %r928, %r921;
	ld.shared.u32 	%r930, [%r629+412];
	add.s32 	%r931, %r94, %r930;
	max.s32 	%r932, %r931, 0;
	cvt.u64.u32 	%rd116, %r932;
	mad.lo.s64 	%rd117, %rd116, 19864223744, 1073741824;
	shr.u64 	%rd118, %rd117, 31;
	cvt.u32.u64 	%r933, %rd118;
	min.s32 	%r934, %r933, 15;
	max.s32 	%r935, %r934, 0;
	or.b32  	%r936, %r929, %r935;
	st.global.u32 	[%rd2+260], %r936;
	ld.global.nc.u32 	%r102, [%rd20+92];
	ld.global.nc.u32 	%r103, [%rd20+88];
	ld.global.nc.u32 	%r104, [%rd20+84];
	ld.global.nc.u32 	%r105, [%rd20+80];
	ld.global.nc.u32 	%r106, [%rd20+76];
	ld.global.nc.u32 	%r107, [%rd20+72];
	ld.global.nc.u32 	%r108, [%rd20+68];
	ld.global.nc.u32 	%r109, [%rd20+64];
	ld.shared.u32 	%r937, [%r629+512];
	add.s32 	%r938, %r109, %r937;
	max.s32 	%r939, %r938, 0;
	cvt.u64.u32 	%rd119, %r939;
	mad.lo.s64 	%rd120, %rd119, 19864223744, 1073741824;
	shr.u64 	%rd121, %rd120, 31;
	cvt.u32.u64 	%r940, %rd121;
	min.s32 	%r941, %r940, 15;
	max.s32 	%r942, %r941, 0;
	shl.b32 	%r943, %r942, 28;
	ld.shared.u32 	%r944, [%r629+516];
	add.s32 	%r945, %r108, %r944;
	max.s32 	%r946, %r945, 0;
	cvt.u64.u32 	%rd122, %r946;
	mad.lo.s64 	%rd123, %rd122, 19864223744, 1073741824;
	shr.u64 	%rd124, %rd123, 31;
	cvt.u32.u64 	%r947, %rd124;
	min.s32 	%r948, %r947, 15;
	max.s32 	%r949, %r948, 0;
	shl.b32 	%r950, %r949, 24;
	or.b32  	%r951, %r950, %r943;
	ld.shared.u32 	%r952, [%r629+520];
	add.s32 	%r953, %r107, %r952;
	max.s32 	%r954, %r953, 0;
	cvt.u64.u32 	%rd125, %r954;
	mad.lo.s64 	%rd126, %rd125, 19864223744, 1073741824;
	shr.u64 	%rd127, %rd126, 31;
	cvt.u32.u64 	%r955, %rd127;
	min.s32 	%r956, %r955, 15;
	max.s32 	%r957, %r956, 0;
	shl.b32 	%r958, %r957, 20;
	or.b32  	%r959, %r958, %r951;
	ld.shared.u32 	%r960, [%r629+524];
	add.s32 	%r961, %r106, %r960;
	max.s32 	%r962, %r961, 0;
	cvt.u64.u32 	%rd128, %r962;
	mad.lo.s64 	%rd129, %rd128, 19864223744, 1073741824;
	shr.u64 	%rd130, %rd129, 31;
	cvt.u32.u64 	%r963, %rd130;
	min.s32 	%r964, %r963, 15;
	max.s32 	%r965, %r964, 0;
	shl.b32 	%r966, %r965, 16;
	or.b32  	%r967, %r966, %r959;
	ld.shared.u32 	%r968, [%r629+528];
	add.s32 	%r969, %r105, %r968;
	max.s32 	%r970, %r969, 0;
	cvt.u64.u32 	%rd131, %r970;
	mad.lo.s64 	%rd132, %rd131, 19864223744, 1073741824;
	shr.u64 	%rd133, %rd132, 31;
	cvt.u32.u64 	%r971, %rd133;
	min.s32 	%r972, %r971, 15;
	max.s32 	%r973, %r972, 0;
	shl.b32 	%r974, %r973, 12;
	or.b32  	%r975, %r974, %r967;
	ld.shared.u32 	%r976, [%r629+532];
	add.s32 	%r977, %r104, %r976;
	max.s32 	%r978, %r977, 0;
	cvt.u64.u32 	%rd134, %r978;
	mad.lo.s64 	%rd135, %rd134, 19864223744, 1073741824;
	shr.u64 	%rd136, %rd135, 31;
	cvt.u32.u64 	%r979, %rd136;
	min.s32 	%r980, %r979, 15;
	max.s32 	%r981, %r980, 0;
	shl.b32 	%r982, %r981, 8;
	or.b32  	%r983, %r982, %r975;
	ld.shared.u32 	%r984, [%r629+536];
	add.s32 	%r985, %r103, %r984;
	max.s32 	%r986, %r985, 0;
	cvt.u64.u32 	%rd137, %r986;
	mad.lo.s64 	%rd138, %rd137, 19864223744, 1073741824;
	shr.u64 	%rd139, %rd138, 31;
	cvt.u32.u64 	%r987, %rd139;
	min.s32 	%r988, %r987, 15;
	max.s32 	%r989, %r988, 0;
	shl.b32 	%r990, %r989, 4;
	or.b32  	%r991, %r990, %r983;
	ld.shared.u32 	%r992, [%r629+540];
	add.s32 	%r993, %r102, %r992;
	max.s32 	%r994, %r993, 0;
	cvt.u64.u32 	%rd140, %r994;
	mad.lo.s64 	%rd141, %rd140, 19864223744, 1073741824;
	shr.u64 	%rd142, %rd141, 31;
	cvt.u32.u64 	%r995, %rd142;
	min.s32 	%r996, %r995, 15;
	max.s32 	%r997, %r996, 0;
	or.b32  	%r998, %r991, %r997;
	st.global.u32 	[%rd2+8], %r998;
	ld.shared.u32 	%r999, [%r629+640];
	add.s32 	%r1000, %r109, %r999;
	max.s32 	%r1001, %r1000, 0;
	cvt.u64.u32 	%rd143, %r1001;
	mad.lo.s64 	%rd144, %rd143, 19864223744, 1073741824;
	shr.u64 	%rd145, %rd144, 31;
	cvt.u32.u64 	%r1002, %rd145;
	min.s32 	%r1003, %r1002, 15;
	max.s32 	%r1004, %r1003, 0;
	shl.b32 	%r1005, %r1004, 28;
	ld.shared.u32 	%r1006, [%r629+644];
	add.s32 	%r1007, %r108, %r1006;
	max.s32 	%r1008, %r1007, 0;
	cvt.u64.u32 	%rd146, %r1008;
	mad.lo.s64 	%rd147, %rd146, 19864223744, 1073741824;
	shr.u64 	%rd148, %rd147, 31;
	cvt.u32.u64 	%r1009, %rd148;
	min.s32 	%r1010, %r1009, 15;
	max.s32 	%r1011, %r1010, 0;
	shl.b32 	%r1012, %r1011, 24;
	or.b32  	%r1013, %r1012, %r1005;
	ld.shared.u32 	%r1014, [%r629+648];
	add.s32 	%r1015, %r107, %r1014;
	max.s32 	%r1016, %r1015, 0;
	cvt.u64.u32 	%rd149, %r1016;
	mad.lo.s64 	%rd150, %rd149, 19864223744, 1073741824;
	shr.u64 	%rd151, %rd150, 31;
	cvt.u32.u64 	%r1017, %rd151;
	min.s32 	%r1018, %r1017, 15;
	max.s32 	%r1019, %r1018, 0;
	shl.b32 	%r1020, %r1019, 20;
	or.b32  	%r1021, %r1020, %r1013;
	ld.shared.u32 	%r1022, [%r629+652];
	add.s32 	%r1023, %r106, %r1022;
	max.s32 	%r1024, %r1023, 0;
	cvt.u64.u32 	%rd152, %r1024;
	mad.lo.s64 	%rd153, %rd152, 19864223744, 1073741824;
	shr.u64 	%rd154, %rd153, 31;
	cvt.u32.u64 	%r1025, %rd154;
	min.s32 	%r1026, %r1025, 15;
	max.s32 	%r1027, %r1026, 0;
	shl.b32 	%r1028, %r1027, 16;
	or.b32  	%r1029, %r1028, %r1021;
	ld.shared.u32 	%r1030, [%r629+656];
	add.s32 	%r1031, %r105, %r1030;
	max.s32 	%r1032, %r1031, 0;
	cvt.u64.u32 	%rd155, %r1032;
	mad.lo.s64 	%rd156, %rd155, 19864223744, 1073741824;
	shr.u64 	%rd157, %rd156, 31;
	cvt.u32.u64 	%r1033, %rd157;
	min.s32 	%r1034, %r1033, 15;
	max.s32 	%r1035, %r1034, 0;
	shl.b32 	%r1036, %r1035, 12;
	or.b32  	%r1037, %r1036, %r1029;
	ld.shared.u32 	%r1038, [%r629+660];
	add.s32 	%r1039, %r104, %r1038;
	max.s32 	%r1040, %r1039, 0;
	cvt.u64.u32 	%rd158, %r1040;
	mad.lo.s64 	%rd159, %rd158, 19864223744, 1073741824;
	shr.u64 	%rd160, %rd159, 31;
	cvt.u32.u64 	%r1041, %rd160;
	min.s32 	%r1042, %r1041, 15;
	max.s32 	%r1043, %r1042, 0;
	shl.b32 	%r1044, %r1043, 8;
	or.b32  	%r1045, %r1044, %r1037;
	ld.shared.u32 	%r1046, [%r629+664];
	add.s32 	%r1047, %r103, %r1046;
	max.s32 	%r1048, %r1047, 0;
	cvt.u64.u32 	%rd161, %r1048;
	mad.lo.s64 	%rd162, %rd161, 19864223744, 1073741824;
	shr.u64 	%rd163, %rd162, 31;
	cvt.u32.u64 	%r1049, %rd163;
	min.s32 	%r1050, %r1049, 15;
	max.s32 	%r1051, %r1050, 0;
	shl.b32 	%r1052, %r1051, 4;
	or.b32  	%r1053, %r1052, %r1045;
	ld.shared.u32 	%r1054, [%r629+668];
	add.s32 	%r1055, %r102, %r1054;
	max.s32 	%r1056, %r1055, 0;
	cvt.u64.u32 	%rd164, %r1056;
	mad.lo.s64 	%rd165, %rd164, 19864223744, 1073741824;
	shr.u64 	%rd166, %rd165, 31;
	cvt.u32.u64 	%r1057, %rd166;
	min.s32 	%r1058, %r1057, 15;
	max.s32 	%r1059, %r1058, 0;
	or.b32  	%r1060, %r1053, %r1059;
	st.global.u32 	[%rd2+264], %r1060;
	ld.global.nc.u32 	%r110, [%rd20+124];
	ld.global.nc.u32 	%r111, [%rd20+120];
	ld.global.nc.u32 	%r112, [%rd20+116];
	ld.global.nc.u32 	%r113, [%rd20+112];
	ld.global.nc.u32 	%r114, [%rd20+108];
	ld.global.nc.u32 	%r115, [%rd20+104];
	ld.global.nc.u32 	%r116, [%rd20+100];
	ld.global.nc.u32 	%r117, [%rd20+96];
	ld.shared.u32 	%r1061, [%r629+768];
	add.s32 	%r1062, %r117, %r1061;
	max.s32 	%r1063, %r1062, 0;
	cvt.u64.u32 	%rd167, %r1063;
	mad.lo.s64 	%rd168, %rd167, 19864223744, 1073741824;
	shr.u64 	%rd169, %rd168, 31;
	cvt.u32.u64 	%r1064, %rd169;
	min.s32 	%r1065, %r1064, 15;
	max.s32 	%r1066, %r1065, 0;
	shl.b32 	%r1067, %r1066, 28;
	ld.shared.u32 	%r1068, [%r629+772];
	add.s32 	%r1069, %r116, %r1068;
	max.s32 	%r1070, %r1069, 0;
	cvt.u64.u32 	%rd170, %r1070;
	mad.lo.s64 	%rd171, %rd170, 19864223744, 1073741824;
	shr.u64 	%rd172, %rd171, 31;
	cvt.u32.u64 	%r1071, %rd172;
	min.s32 	%r1072, %r1071, 15;
	max.s32 	%r1073, %r1072, 0;
	shl.b32 	%r1074, %r1073, 24;
	or.b32  	%r1075, %r1074, %r1067;
	ld.shared.u32 	%r1076, [%r629+776];
	add.s32 	%r1077, %r115, %r1076;
	max.s32 	%r1078, %r1077, 0;
	cvt.u64.u32 	%rd173, %r1078;
	mad.lo.s64 	%rd174, %rd173, 19864223744, 1073741824;
	shr.u64 	%rd175, %rd174, 31;
	cvt.u32.u64 	%r1079, %rd175;
	min.s32 	%r1080, %r1079, 15;
	max.s32 	%r1081, %r1080, 0;
	shl.b32 	%r1082, %r1081, 20;
	or.b32  	%r1083, %r1082, %r1075;
	ld.shared.u32 	%r1084, [%r629+780];
	add.s32 	%r1085, %r114, %r1084;
	max.s32 	%r1086, %r1085, 0;
	cvt.u64.u32 	%rd176, %r1086;
	mad.lo.s64 	%rd177, %rd176, 19864223744, 1073741824;
	shr.u64 	%rd178, %rd177, 31;
	cvt.u32.u64 	%r1087, %rd178;
	min.s32 	%r1088, %r1087, 15;
	max.s32 	%r1089, %r1088, 0;
	shl.b32 	%r1090, %r1089, 16;
	or.b32  	%r1091, %r1090, %r1083;
	ld.shared.u32 	%r1092, [%r629+784];
	add.s32 	%r1093, %r113, %r1092;
	max.s32 	%r1094, %r1093, 0;
	cvt.u64.u32 	%rd179, %r1094;
	mad.lo.s64 	%rd180, %rd179, 19864223744, 1073741824;
	shr.u64 	%rd181, %rd180, 31;
	cvt.u32.u64 	%r1095, %rd181;
	min.s32 	%r1096, %r1095, 15;
	max.s32 	%r1097, %r1096, 0;
	shl.b32 	%r1098, %r1097, 12;
	or.b32  	%r1099, %r1098, %r1091;
	ld.shared.u32 	%r1100, [%r629+788];
	add.s32 	%r1101, %r112, %r1100;
	max.s32 	%r1102, %r1101, 0;
	cvt.u64.u32 	%rd182, %r1102;
	mad.lo.s64 	%rd183, %rd182, 19864223744, 1073741824;
	shr.u64 	%rd184, %rd183, 31;
	cvt.u32.u64 	%r1103, %rd184;
	min.s32 	%r1104, %r1103, 15;
	max.s32 	%r1105, %r1104, 0;
	shl.b32 	%r1106, %r1105, 8;
	or.b32  	%r1107, %r1106, %r1099;
	ld.shared.u32 	%r1108, [%r629+792];
	add.s32 	%r1109, %r111, %r1108;
	max.s32 	%r1110, %r1109, 0;
	cvt.u64.u32 	%rd185, %r1110;
	mad.lo.s64 	%rd186, %rd185, 19864223744, 1073741824;
	shr.u64 	%rd187, %rd186, 31;
	cvt.u32.u64 	%r1111, %rd187;
	min.s32 	%r1112, %r1111, 15;
	max.s32 	%r1113, %r1112, 0;
	shl.b32 	%r1114, %r1113, 4;
	or.b32  	%r1115, %r1114, %r1107;
	ld.shared.u32 	%r1116, [%r629+796];
	add.s32 	%r1117, %r110, %r1116;
	max.s32 	%r1118, %r1117, 0;
	cvt.u64.u32 	%rd188, %r1118;
	mad.lo.s64 	%rd189, %rd188, 19864223744, 1073741824;
	shr.u64 	%rd190, %rd189, 31;
	cvt.u32.u64 	%r1119, %rd190;
	min.s32 	%r1120, %r1119, 15;
	max.s32 	%r1121, %r1120, 0;
	or.b32  	%r1122, %r1115, %r1121;
	st.global.u32 	[%rd2+12], %r1122;
	ld.shared.u32 	%r1123, [%r629+896];
	add.s32 	%r1124, %r117, %r1123;
	max.s32 	%r1125, %r1124, 0;
	cvt.u64.u32 	%rd191, %r1125;
	mad.lo.s64 	%rd192, %rd191, 19864223744, 1073741824;
	shr.u64 	%rd193, %rd192, 31;
	cvt.u32.u64 	%r1126, %rd193;
	min.s32 	%r1127, %r1126, 15;
	max.s32 	%r1128, %r1127, 0;
	shl.b32 	%r1129, %r1128, 28;
	ld.shared.u32 	%r1130, [%r629+900];
	add.s32 	%r1131, %r116, %r1130;
	max.s32 	%r1132, %r1131, 0;
	cvt.u64.u32 	%rd194, %r1132;
	mad.lo.s64 	%rd195, %rd194, 19864223744, 1073741824;
	shr.u64 	%rd196, %rd195, 31;
	cvt.u32.u64 	%r1133, %rd196;
	min.s32 	%r1134, %r1133, 15;
	max.s32 	%r1135, %r1134, 0;
	shl.b32 	%r1136, %r1135, 24;
	or.b32  	%r1137, %r1136, %r1129;
	ld.shared.u32 	%r1138, [%r629+904];
	add.s32 	%r1139, %r115, %r1138;
	max.s32 	%r1140, %r1139, 0;
	cvt.u64.u32 	%rd197, %r1140;
	mad.lo.s64 	%rd198, %rd197, 19864223744, 1073741824;
	shr.u64 	%rd199, %rd198, 31;
	cvt.u32.u64 	%r1141, %rd199;
	min.s32 	%r1142, %r1141, 15;
	max.s32 	%r1143, %r1142, 0;
	shl.b32 	%r1144, %r1143, 20;
	or.b32  	%r1145, %r1144, %r1137;
	ld.shared.u32 	%r1146, [%r629+908];
	add.s32 	%r1147, %r114, %r1146;
	max.s32 	%r1148, %r1147, 0;
	cvt.u64.u32 	%rd200, %r1148;
	mad.lo.s64 	%rd201, %rd200, 19864223744, 1073741824;
	shr.u64 	%rd202, %rd201, 31;
	cvt.u32.u64 	%r1149, %rd202;
	min.s32 	%r1150, %r1149, 15;
	max.s32 	%r1151, %r1150, 0;
	shl.b32 	%r1152, %r1151, 16;
	or.b32  	%r1153, %r1152, %r1145;
	ld.shared.u32 	%r1154, [%r629+912];
	add.s32 	%r1155, %r113, %r1154;
	max.s32 	%r1156, %r1155, 0;
	cvt.u64.u32 	%rd203, %r1156;
	mad.lo.s64 	%rd204, %rd203, 19864223744, 1073741824;
	shr.u64 	%rd205, %rd204, 31;
	cvt.u32.u64 	%r1157, %rd205;
	min.s32 	%r1158, %r1157, 15;
	max.s32 	%r1159, %r1158, 0;
	shl.b32 	%r1160, %r1159, 12;
	or.b32  	%r1161, %r1160, %r1153;
	ld.shared.u32 	%r1162, [%r629+916];
	add.s32 	%r1163, %r112, %r1162;
	max.s32 	%r1164, %r1163, 0;
	cvt.u64.u32 	%rd206, %r1164;
	mad.lo.s64 	%rd207, %rd206, 19864223744, 1073741824;
	shr.u64 	%rd208, %rd207, 31;
	cvt.u32.u64 	%r1165, %rd208;
	min.s32 	%r1166, %r1165, 15;
	max.s32 	%r1167, %r1166, 0;
	shl.b32 	%r1168, %r1167, 8;
	or.b32  	%r1169, %r1168, %r1161;
	ld.shared.u32 	%r1170, [%r629+920];
	add.s32 	%r1171, %r111, %r1170;
	max.s32 	%r1172, %r1171, 0;
	cvt.u64.u32 	%rd209, %r1172;
	mad.lo.s64 	%rd210, %rd209, 19864223744, 1073741824;
	shr.u64 	%rd211, %rd210, 31;
	cvt.u32.u64 	%r1173, %rd211;
	min.s32 	%r1174, %r1173, 15;
	max.s32 	%r1175, %r1174, 0;
	shl.b32 	%r1176, %r1175, 4;
	or.b32  	%r1177, %r1176, %r1169;
	ld.shared.u32 	%r1178, [%r629+924];
	add.s32 	%r1179, %r110, %r1178;
	max.s32 	%r1180, %r1179, 0;
	cvt.u64.u32 	%rd212, %r1180;
	mad.lo.s64 	%rd213, %rd212, 19864223744, 1073741824;
	shr.u64 	%rd214, %rd213, 31;
	cvt.u32.u64 	%r1181, %rd214;
	min.s32 	%r1182, %r1181, 15;
	max.s32 	%r1183, %r1182, 0;
	or.b32  	%r1184, %r1177, %r1183;
	st.global.u32 	[%rd2+268], %r1184;
	ld.global.nc.u32 	%r118, [%rd20+156];
	ld.global.nc.u32 	%r119, [%rd20+152];
	ld.global.nc.u32 	%r120, [%rd20+148];
	ld.global.nc.u32 	%r121, [%rd20+144];
	ld.global.nc.u32 	%r122, [%rd20+140];
	ld.global.nc.u32 	%r123, [%rd20+136];
	ld.global.nc.u32 	%r124, [%rd20+132];
	ld.global.nc.u32 	%r125, [%rd20+128];
	ld.shared.u32 	%r1185, [%r629+1024];
	add.s32 	%r1186, %r125, %r1185;
	max.s32 	%r1187, %r1186, 0;
	cvt.u64.u32 	%rd215, %r1187;
	mad.lo.s64 	%rd216, %rd215, 19864223744, 1073741824;
	shr.u64 	%rd217, %rd216, 31;
	cvt.u32.u64 	%r1188, %rd217;
	min.s32 	%r1189, %r1188, 15;
	max.s32 	%r1190, %r1189, 0;
	shl.b32 	%r1191, %r1190, 28;
	ld.shared.u32 	%r1192, [%r629+1028];
	add.s32 	%r1193, %r124, %r1192;
	max.s32 	%r1194, %r1193, 0;
	cvt.u64.u32 	%rd218, %r1194;
	mad.lo.s64 	%rd219, %rd218, 19864223744, 1073741824;
	shr.u64 	%rd220, %rd219, 31;
	cvt.u32.u64 	%r1195, %rd220;
	min.s32 	%r1196, %r1195, 15;
	max.s32 	%r1197, %r1196, 0;
	shl.b32 	%r1198, %r1197, 24;
	or.b32  	%r1199, %r1198, %r1191;
	ld.shared.u32 	%r1200, [%r629+1032];
	add.s32 	%r1201, %r123, %r1200;
	max.s32 	%r1202, %r1201, 0;
	cvt.u64.u32 	%rd221, %r1202;
	mad.lo.s64 	%rd222, %rd221, 19864223744, 1073741824;
	shr.u64 	%rd223, %rd222, 31;
	cvt.u32.u64 	%r1203, %rd223;
	min.s32 	%r1204, %r1203, 15;
	max.s32 	%r1205, %r1204, 0;
	shl.b32 	%r1206, %r1205, 20;
	or.b32  	%r1207, %r1206, %r1199;
	ld.shared.u32 	%r1208, [%r629+1036];
	add.s32 	%r1209, %r122, %r1208;
	max.s32 	%r1210, %r1209, 0;
	cvt.u64.u32 	%rd224, %r1210;
	mad.lo.s64 	%rd225, %rd224, 19864223744, 1073741824;
	shr.u64 	%rd226, %rd225, 31;
	cvt.u32.u64 	%r1211, %rd226;
	min.s32 	%r1212, %r1211, 15;
	max.s32 	%r1213, %r1212, 0;
	shl.b32 	%r1214, %r1213, 16;
	or.b32  	%r1215, %r1214, %r1207;
	ld.shared.u32 	%r1216, [%r629+1040];
	add.s32 	%r1217, %r121, %r1216;
	max.s32 	%r1218, %r1217, 0;
	cvt.u64.u32 	%rd227, %r1218;
	mad.lo.s64 	%rd228, %rd227, 19864223744, 1073741824;
	shr.u64 	%rd229, %rd228, 31;
	cvt.u32.u64 	%r1219, %rd229;
	min.s32 	%r1220, %r1219, 15;
	max.s32 	%r1221, %r1220, 0;
	shl.b32 	%r1222, %r1221, 12;
	or.b32  	%r1223, %r1222, %r1215;
	ld.shared.u32 	%r1224, [%r629+1044];
	add.s32 	%r1225, %r120, %r1224;
	max.s32 	%r1226, %r1225, 0;
	cvt.u64.u32 	%rd230, %r1226;
	mad.lo.s64 	%rd231, %rd230, 19864223744, 1073741824;
	shr.u64 	%rd232, %rd231, 31;
	cvt.u32.u64 	%r1227, %rd232;
	min.s32 	%r1228, %r1227, 15;
	max.s32 	%r1229, %r1228, 0;
	shl.b32 	%r1230, %r1229, 8;
	or.b32  	%r1231, %r1230, %r1223;
	ld.shared.u32 	%r1232, [%r629+1048];
	add.s32 	%r1233, %r119, %r1232;
	max.s32 	%r1234, %r1233, 0;
	cvt.u64.u32 	%rd233, %r1234;
	mad.lo.s64 	%rd234, %rd233, 19864223744, 1073741824;
	shr.u64 	%rd235, %rd234, 31;
	cvt.u32.u64 	%r1235, %rd235;
	min.s32 	%r1236, %r1235, 15;
	max.s32 	%r1237, %r1236, 0;
	shl.b32 	%r1238, %r1237, 4;
	or.b32  	%r1239, %r1238, %r1231;
	ld.shared.u32 	%r1240, [%r629+1052];
	add.s32 	%r1241, %r118, %r1240;
	max.s32 	%r1242, %r1241, 0;
	cvt.u64.u32 	%rd236, %r1242;
	mad.lo.s64 	%rd237, %rd236, 19864223744, 1073741824;
	shr.u64 	%rd238, %rd237, 31;
	cvt.u32.u64 	%r1243, %rd238;
	min.s32 	%r1244, %r1243, 15;
	max.s32 	%r1245, %r1244, 0;
	or.b32  	%r1246, %r1239, %r1245;
	st.global.u32 	[%rd2+16], %r1246;
	ld.shared.u32 	%r1247, [%r629+1152];
	add.s32 	%r1248, %r125, %r1247;
	max.s32 	%r1249, %r1248, 0;
	cvt.u64.u32 	%rd239, %r1249;
	mad.lo.s64 	%rd240, %rd239, 19864223744, 1073741824;
	shr.u64 	%rd241, %rd240, 31;
	cvt.u32.u64 	%r1250, %rd241;
	min.s32 	%r1251, %r1250, 15;
	max.s32 	%r1252, %r1251, 0;
	shl.b32 	%r1253, %r1252, 28;
	ld.shared.u32 	%r1254, [%r629+1156];
	add.s32 	%r1255, %r124, %r1254;
	max.s32 	%r1256, %r1255, 0;
	cvt.u64.u32 	%rd242, %r1256;
	mad.lo.s64 	%rd243, %rd242, 19864223744, 1073741824;
	shr.u64 	%rd244, %rd243, 31;
	cvt.u32.u64 	%r1257, %rd244;
	min.s32 	%r1258, %r1257, 15;
	max.s32 	%r1259, %r1258, 0;
	shl.b32 	%r1260, %r1259, 24;
	or.b32  	%r1261, %r1260, %r1253;
	ld.shared.u32 	%r1262, [%r629+1160];
	add.s32 	%r1263, %r123, %r1262;
	max.s32 	%r1264, %r1263, 0;
	cvt.u64.u32 	%rd245, %r1264;
	mad.lo.s64 	%rd246, %rd245, 19864223744, 1073741824;
	shr.u64 	%rd247, %rd246, 31;
	cvt.u32.u64 	%r1265, %rd247;
	min.s32 	%r1266, %r1265, 15;
	max.s32 	%r1267, %r1266, 0;
	shl.b32 	%r1268, %r1267, 20;
	or.b32  	%r1269, %r1268, %r1261;
	ld.shared.u32 	%r1270, [%r629+1164];
	add.s32 	%r1271, %r122, %r1270;
	max.s32 	%r1272, %r1271, 0;
	cvt.u64.u32 	%rd248, %r1272;
	mad.lo.s64 	%rd249, %rd248, 19864223744, 1073741824;
	shr.u64 	%rd250, %rd249, 31;
	cvt.u32.u64 	%r1273, %rd250;
	min.s32 	%r1274, %r1273, 15;
	max.s32 	%r1275, %r1274, 0;
	shl.b32 	%r1276, %r1275, 16;
	or.b32  	%r1277, %r1276, %r1269;
	ld.shared.u32 	%r1278, [%r629+1168];
	add.s32 	%r1279, %r121, %r1278;
	max.s32 	%r1280, %r1279, 0;
	cvt.u64.u32 	%rd251, %r1280;
	mad.lo.s64 	%rd252, %rd251, 19864223744, 1073741824;
	shr.u64 	%rd253, %rd252, 31;
	cvt.u32.u64 	%r1281, %rd253;
	min.s32 	%r1282, %r1281, 15;
	max.s32 	%r1283, %r1282, 0;
	shl.b32 	%r1284, %r1283, 12;
	or.b32  	%r1285, %r1284, %r1277;
	ld.shared.u32 	%r1286, [%r629+1172];
	add.s32 	%r1287, %r120, %r1286;
	max.s32 	%r1288, %r1287, 0;
	cvt.u64.u32 	%rd254, %r1288;
	mad.lo.s64 	%rd255, %rd254, 19864223744, 1073741824;
	shr.u64 	%rd256, %rd255, 31;
	cvt.u32.u64 	%r1289, %rd256;
	min.s32 	%r1290, %r1289, 15;
	max.s32 	%r1291, %r1290, 0;
	shl.b32 	%r1292, %r1291, 8;
	or.b32  	%r1293, %r1292, %r1285;
	ld.shared.u32 	%r1294, [%r629+1176];
	add.s32 	%r1295, %r119, %r1294;
	max.s32 	%r1296, %r1295, 0;
	cvt.u64.u32 	%rd257, %r1296;
	mad.lo.s64 	%rd258, %rd257, 19864223744, 1073741824;
	shr.u64 	%rd259, %rd258, 31;
	cvt.u32.u64 	%r1297, %rd259;
	min.s32 	%r1298, %r1297, 15;
	max.s32 	%r1299, %r1298, 0;
	shl.b32 	%r1300, %r1299, 4;
	or.b32  	%r1301, %r1300, %r1293;
	ld.shared.u32 	%r1302, [%r629+1180];
	add.s32 	%r1303, %r118, %r1302;
	max.s32 	%r1304, %r1303, 0;
	cvt.u64.u32 	%rd260, %r1304;
	mad.lo.s64 	%rd261, %rd260, 19864223744, 1073741824;
	shr.u64 	%rd262, %rd261, 31;
	cvt.u32.u64 	%r1305, %rd262;
	min.s32 	%r1306, %r1305, 15;
	max.s32 	%r1307, %r1306, 0;
	or.b32  	%r1308, %r1301, %r1307;
	st.global.u32 	[%rd2+272], %r1308;
	ld.global.nc.u32 	%r126, [%rd20+188];
	ld.global.nc.u32 	%r127, [%rd20+184];
	ld.global.nc.u32 	%r128, [%rd20+180];
	ld.global.nc.u32 	%r129, [%rd20+176];
	ld.global.nc.u32 	%r130, [%rd20+172];
	ld.global.nc.u32 	%r131, [%rd20+168];
	ld.global.nc.u32 	%r132, [%rd20+164];
	ld.global.nc.u32 	%r133, [%rd20+160];
	ld.shared.u32 	%r1309, [%r629+1280];
	add.s32 	%r1310, %r133, %r1309;
	max.s32 	%r1311, %r1310, 0;
	cvt.u64.u32 	%rd263, %r1311;
	mad.lo.s64 	%rd264, %rd263, 19864223744, 1073741824;
	shr.u64 	%rd265, %rd264, 31;
	cvt.u32.u64 	%r1312, %rd265;
	min.s32 	%r1313, %r1312, 15;
	max.s32 	%r1314, %r1313, 0;
	shl.b32 	%r1315, %r1314, 28;
	ld.shared.u32 	%r1316, [%r629+1284];
	add.s32 	%r1317, %r132, %r1316;
	max.s32 	%r1318, %r1317, 0;
	cvt.u64.u32 	%rd266, %r1318;
	mad.lo.s64 	%rd267, %rd266, 19864223744, 1073741824;
	shr.u64 	%rd268, %rd267, 31;
	cvt.u32.u64 	%r1319, %rd268;
	min.s32 	%r1320, %r1319, 15;
	max.s32 	%r1321, %r1320, 0;
	shl.b32 	%r1322, %r1321, 24;
	or.b32  	%r1323, %r1322, %r1315;
	ld.shared.u32 	%r1324, [%r629+1288];
	add.s32 	%r1325, %r131, %r1324;
	max.s32 	%r1326, %r1325, 0;
	cvt.u64.u32 	%rd269, %r1326;
	mad.lo.s64 	%rd270, %rd269, 19864223744, 1073741824;
	shr.u64 	%rd271, %rd270, 31;
	cvt.u32.u64 	%r1327, %rd271;
	min.s32 	%r1328, %r1327, 15;
	max.s32 	%r1329, %r1328, 0;
	shl.b32 	%r1330, %r1329, 20;
	or.b32  	%r1331, %r1330, %r1323;
	ld.shared.u32 	%r1332, [%r629+1292];
	add.s32 	%r1333, %r130, %r1332;
	max.s32 	%r1334, %r1333, 0;
	cvt.u64.u32 	%rd272, %r1334;
	mad.lo.s64 	%rd273, %rd272, 19864223744, 1073741824;
	shr.u64 	%rd274, %rd273, 31;
	cvt.u32.u64 	%r1335, %rd274;
	min.s32 	%r1336, %r1335, 15;
	max.s32 	%r1337, %r1336, 0;
	shl.b32 	%r1338, %r1337, 16;
	or.b32  	%r1339, %r1338, %r1331;
	ld.shared.u32 	%r1340, [%r629+1296];
	add.s32 	%r1341, %r129, %r1340;
	max.s32 	%r1342, %r1341, 0;
	cvt.u64.u32 	%rd275, %r1342;
	mad.lo.s64 	%rd276, %rd275, 19864223744, 1073741824;
	shr.u64 	%rd277, %rd276, 31;
	cvt.u32.u64 	%r1343, %rd277;
	min.s32 	%r1344, %r1343, 15;
	max.s32 	%r1345, %r1344, 0;
	shl.b32 	%r1346, %r1345, 12;
	or.b32  	%r1347, %r1346, %r1339;
	ld.shared.u32 	%r1348, [%r629+1300];
	add.s32 	%r1349, %r128, %r1348;
	max.s32 	%r1350, %r1349, 0;
	cvt.u64.u32 	%rd278, %r1350;
	mad.lo.s64 	%rd279, %rd278, 19864223744, 1073741824;
	shr.u64 	%rd280, %rd279, 31;
	cvt.u32.u64 	%r1351, %rd280;
	min.s32 	%r1352, %r1351, 15;
	max.s32 	%r1353, %r1352, 0;
	shl.b32 	%r1354, %r1353, 8;
	or.b32  	%r1355, %r1354, %r1347;
	ld.shared.u32 	%r1356, [%r629+1304];
	add.s32 	%r1357, %r127, %r1356;
	max.s32 	%r1358, %r1357, 0;
	cvt.u64.u32 	%rd281, %r1358;
	mad.lo.s64 	%rd282, %rd281, 19864223744, 1073741824;
	shr.u64 	%rd283, %rd282, 31;
	cvt.u32.u64 	%r1359, %rd283;
	min.s32 	%r1360, %r1359, 15;
	max.s32 	%r1361, %r1360, 0;
	shl.b32 	%r1362, %r1361, 4;
	or.b32  	%r1363, %r1362, %r1355;
	ld.shared.u32 	%r1364, [%r629+1308];
	add.s32 	%r1365, %r126, %r1364;
	max.s32 	%r1366, %r1365, 0;
	cvt.u64.u32 	%rd284, %r1366;
	mad.lo.s64 	%rd285, %rd284, 19864223744, 1073741824;
	shr.u64 	%rd286, %rd285, 31;
	cvt.u32.u64 	%r1367, %rd286;
	min.s32 	%r1368, %r1367, 15;
	max.s32 	%r1369, %r1368, 0;
	or.b32  	%r1370, %r1363, %r1369;
	st.global.u32 	[%rd2+20], %r1370;
	ld.shared.u32 	%r1371, [%r629+1408];
	add.s32 	%r1372, %r133, %r1371;
	max.s32 	%r1373, %r1372, 0;
	cvt.u64.u32 	%rd287, %r1373;
	mad.lo.s64 	%rd288, %rd287, 19864223744, 1073741824;
	shr.u64 	%rd289, %rd288, 31;
	cvt.u32.u64 	%r1374, %rd289;
	min.s32 	%r1375, %r1374, 15;
	max.s32 	%r1376, %r1375, 0;
	shl.b32 	%r1377, %r1376, 28;
	ld.shared.u32 	%r1378, [%r629+1412];
	add.s32 	%r1379, %r132, %r1378;
	max.s32 	%r1380, %r1379, 0;
	cvt.u64.u32 	%rd290, %r1380;
	mad.lo.s64 	%rd291, %rd290, 19864223744, 1073741824;
	shr.u64 	%rd292, %rd291, 31;
	cvt.u32.u64 	%r1381, %rd292;
	min.s32 	%r1382, %r1381, 15;
	max.s32 	%r1383, %r1382, 0;
	shl.b32 	%r1384, %r1383, 24;
	or.b32  	%r1385, %r1384, %r1377;
	ld.shared.u32 	%r1386, [%r629+1416];
	add.s32 	%r1387, %r131, %r1386;
	max.s32 	%r1388, %r1387, 0;
	cvt.u64.u32 	%rd293, %r1388;
	mad.lo.s64 	%rd294, %rd293, 19864223744, 1073741824;
	shr.u64 	%rd295, %rd294, 31;
	cvt.u32.u64 	%r1389, %rd295;
	min.s32 	%r1390, %r1389, 15;
	max.s32 	%r1391, %r1390, 0;
	shl.b32 	%r1392, %r1391, 20;
	or.b32  	%r1393, %r1392, %r1385;
	ld.shared.u32 	%r1394, [%r629+1420];
	add.s32 	%r1395, %r130, %r1394;
	max.s32 	%r1396, %r1395, 0;
	cvt.u64.u32 	%rd296, %r1396;
	mad.lo.s64 	%rd297, %rd296, 19864223744, 1073741824;
	shr.u64 	%rd298, %rd297, 31;
	cvt.u32.u64 	%r1397, %rd298;
	min.s32 	%r1398, %r1397, 15;
	max.s32 	%r1399, %r1398, 0;
	shl.b32 	%r1400, %r1399, 16;
	or.b32  	%r1401, %r1400, %r1393;
	ld.shared.u32 	%r1402, [%r629+1424];
	add.s32 	%r1403, %r129, %r1402;
	max.s32 	%r1404, %r1403, 0;
	cvt.u64.u32 	%rd299, %r1404;
	mad.lo.s64 	%rd300, %rd299, 19864223744, 1073741824;
	shr.u64 	%rd301, %rd300, 31;
	cvt.u32.u64 	%r1405, %rd301;
	min.s32 	%r1406, %r1405, 15;
	max.s32 	%r1407, %r1406, 0;
	shl.b32 	%r1408, %r1407, 12;
	or.b32  	%r1409, %r1408, %r1401;
	ld.shared.u32 	%r1410, [%r629+1428];
	add.s32 	%r1411, %r128, %r1410;
	max.s32 	%r1412, %r1411, 0;
	cvt.u64.u32 	%rd302, %r1412;
	mad.lo.s64 	%rd303, %rd302, 19864223744, 1073741824;
	shr.u64 	%rd304, %rd303, 31;
	cvt.u32.u64 	%r1413, %rd304;
	min.s32 	%r1414, %r1413, 15;
	max.s32 	%r1415, %r1414, 0;
	shl.b32 	%r1416, %r1415, 8;
	or.b32  	%r1417, %r1416, %r1409;
	ld.shared.u32 	%r1418, [%r629+1432];
	add.s32 	%r1419, %r127, %r1418;
	max.s32 	%r1420, %r1419, 0;
	cvt.u64.u32 	%rd305, %r1420;
	mad.lo.s64 	%rd306, %rd305, 19864223744, 1073741824;
	shr.u64 	%rd307, %rd306, 31;
	cvt.u32.u64 	%r1421, %rd307;
	min.s32 	%r1422, %r1421, 15;
	max.s32 	%r1423, %r1422, 0;
	shl.b32 	%r1424, %r1423, 4;
	or.b32  	%r1425, %r1424, %r1417;
	ld.shared.u32 	%r1426, [%r629+1436];
	add.s32 	%r1427, %r126, %r1426;
	max.s32 	%r1428, %r1427, 0;
	cvt.u64.u32 	%rd308, %r1428;
	mad.lo.s64 	%rd309, %rd308, 19864223744, 1073741824;
	shr.u64 	%rd310, %rd309, 31;
	cvt.u32.u64 	%r1429, %rd310;
	min.s32 	%r1430, %r1429, 15;
	max.s32 	%r1431, %r1430, 0;
	or.b32  	%r1432, %r1425, %r1431;
	st.global.u32 	[%rd2+276], %r1432;
	ld.global.nc.u32 	%r134, [%rd20+220];
	ld.global.nc.u32 	%r135, [%rd20+216];
	ld.global.nc.u32 	%r136, [%rd20+212];
	ld.global.nc.u32 	%r137, [%rd20+208];
	ld.global.nc.u32 	%r138, [%rd20+204];
	ld.global.nc.u32 	%r139, [%rd20+200];
	ld.global.nc.u32 	%r140, [%rd20+196];
	ld.global.nc.u32 	%r141, [%rd20+192];
	ld.shared.u32 	%r1433, [%r629+1536];
	add.s32 	%r1434, %r141, %r1433;
	max.s32 	%r1435, %r1434, 0;
	cvt.u64.u32 	%rd311, %r1435;
	mad.lo.s64 	%rd312, %rd311, 19864223744, 1073741824;
	shr.u64 	%rd313, %rd312, 31;
	cvt.u32.u64 	%r1436, %rd313;
	min.s32 	%r1437, %r1436, 15;
	max.s32 	%r1438, %r1437, 0;
	shl.b32 	%r1439, %r1438, 28;
	ld.shared.u32 	%r1440, [%r629+1540];
	add.s32 	%r1441, %r140, %r1440;
	max.s32 	%r1442, %r1441, 0;
	cvt.u64.u32 	%rd314, %r1442;
	mad.lo.s64 	%rd315, %rd314, 19864223744, 1073741824;
	shr.u64 	%rd316, %rd315, 31;
	cvt.u32.u64 	%r1443, %rd316;
	min.s32 	%r1444, %r1443, 15;
	max.s32 	%r1445, %r1444, 0;
	shl.b32 	%r1446, %r1445, 24;
	or.b32  	%r1447, %r1446, %r1439;
	ld.shared.u32 	%r1448, [%r629+1544];
	add.s32 	%r1449, %r139, %r1448;
	max.s32 	%r1450, %r1449, 0;
	cvt.u64.u32 	%rd317, %r1450;
	mad.lo.s64 	%rd318, %rd317, 19864223744, 1073741824;
	shr.u64 	%rd319, %rd318, 31;
	cvt.u32.u64 	%r1451, %rd319;
	min.s32 	%r1452, %r1451, 15;
	max.s32 	%r1453, %r1452, 0;
	shl.b32 	%r1454, %r1453, 20;
	or.b32  	%r1455, %r1454, %r1447;
	ld.shared.u32 	%r1456, [%r629+1548];
	add.s32 	%r1457, %r138, %r1456;
	max.s32 	%r1458, %r1457, 0;
	cvt.u64.u32 	%rd320, %r1458;
	mad.lo.s64 	%rd321, %rd320, 19864223744, 1073741824;
	shr.u64 	%rd322, %rd321, 31;
	cvt.u32.u64 	%r1459, %rd322;
	min.s32 	%r1460, %r1459, 15;
	max.s32 	%r1461, %r1460, 0;
	shl.b32 	%r1462, %r1461, 16;
	or.b32  	%r1463, %r1462, %r1455;
	ld.shared.u32 	%r1464, [%r629+1552];
	add.s32 	%r1465, %r137, %r1464;
	max.s32 	%r1466, %r1465, 0;
	cvt.u64.u32 	%rd323, %r1466;
	mad.lo.s64 	%rd324, %rd323, 19864223744, 1073741824;
	shr.u64 	%rd325, %rd324, 31;
	cvt.u32.u64 	%r1467, %rd325;
	min.s32 	%r1468, %r1467, 15;
	max.s32 	%r1469, %r1468, 0;
	shl.b32 	%r1470, %r1469, 12;
	or.b32  	%r1471, %r1470, %r1463;
	ld.shared.u32 	%r1472, [%r629+1556];
	add.s32 	%r1473, %r136, %r1472;
	max.s32 	%r1474, %r1473, 0;
	cvt.u64.u32 	%rd326, %r1474;
	mad.lo.s64 	%rd327, %rd326, 19864223744, 1073741824;
	shr.u64 	%rd328, %rd327, 31;
	cvt.u32.u64 	%r1475, %rd328;
	min.s32 	%r1476, %r1475, 15;
	max.s32 	%r1477, %r1476, 0;
	shl.b32 	%r1478, %r1477, 8;
	or.b32  	%r1479, %r1478, %r1471;
	ld.shared.u32 	%r1480, [%r629+1560];
	add.s32 	%r1481, %r135, %r1480;
	max.s32 	%r1482, %r1481, 0;
	cvt.u64.u32 	%rd329, %r1482;
	mad.lo.s64 	%rd330, %rd329, 19864223744, 1073741824;
	shr.u64 	%rd331, %rd330, 31;
	cvt.u32.u64 	%r1483, %rd331;
	min.s32 	%r1484, %r1483, 15;
	max.s32 	%r1485, %r1484, 0;
	shl.b32 	%r1486, %r1485, 4;
	or.b32  	%r1487, %r1486, %r1479;
	ld.shared.u32 	%r1488, [%r629+1564];
	add.s32 	%r1489, %r134, %r1488;
	max.s32 	%r1490, %r1489, 0;
	cvt.u64.u32 	%rd332, %r1490;
	mad.lo.s64 	%rd333, %rd332, 19864223744, 1073741824;
	shr.u64 	%rd334, %rd333, 31;
	cvt.u32.u64 	%r1491, %rd334;
	min.s32 	%r1492, %r1491, 15;
	max.s32 	%r1493, %r1492, 0;
	or.b32  	%r1494, %r1487, %r1493;
	st.global.u32 	[%rd2+24], %r1494;
	ld.shared.u32 	%r1495, [%r629+1664];
	add.s32 	%r1496, %r141, %r1495;
	max.s32 	%r1497, %r1496, 0;
	cvt.u64.u32 	%rd335, %r1497;
	mad.lo.s64 	%rd336, %rd335, 19864223744, 1073741824;
	shr.u64 	%rd337, %rd336, 31;
	cvt.u32.u64 	%r1498, %rd337;
	min.s32 	%r1499, %r1498, 15;
	max.s32 	%r1500, %r1499, 0;
	shl.b32 	%r1501, %r1500, 28;
	ld.shared.u32 	%r1502, [%r629+1668];
	add.s32 	%r1503, %r140, %r1502;
	max.s32 	%r1504, %r1503, 0;
	cvt.u64.u32 	%rd338, %r1504;
	mad.lo.s64 	%rd339, %rd338, 19864223744, 1073741824;
	shr.u64 	%rd340, %rd339, 31;
	cvt.u32.u64 	%r1505, %rd340;
	min.s32 	%r1506, %r1505, 15;
	max.s32 	%r1507, %r1506, 0;
	shl.b32 	%r1508, %r1507, 24;
	or.b32  	%r1509, %r1508, %r1501;
	ld.shared.u32 	%r1510, [%r629+1672];
	add.s32 	%r1511, %r139, %r1510;
	max.s32 	%r1512, %r1511, 0;
	cvt.u64.u32 	%rd341, %r1512;
	mad.lo.s64 	%rd342, %rd341, 19864223744, 1073741824;
	shr.u64 	%rd343, %rd342, 31;
	cvt.u32.u64 	%r1513, %rd343;
	min.s32 	%r1514, %r1513, 15;
	max.s32 	%r1515, %r1514, 0;
	shl.b32 	%r1516, %r1515, 20;
	or.b32  	%r1517, %r1516, %r1509;
	ld.shared.u32 	%r1518, [%r629+1676];
	add.s32 	%r1519, %r138, %r1518;
	max.s32 	%r1520, %r1519, 0;
	cvt.u64.u32 	%rd344, %r1520;
	mad.lo.s64 	%rd345, %rd344, 19864223744, 1073741824;
	shr.u64 	%rd346, %rd345, 31;
	cvt.u32.u64 	%r1521, %rd346;
	min.s32 	%r1522, %r1521, 15;
	max.s32 	%r1523, %r1522, 0;
	shl.b32 	%r1524, %r1523, 16;
	or.b32  	%r1525, %r1524, %r1517;
	ld.shared.u32 	%r1526, [%r629+1680];
	add.s32 	%r1527, %r137, %r1526;
	max.s32 	%r1528, %r1527, 0;
	cvt.u64.u32 	%rd347, %r1528;
	mad.lo.s64 	%rd348, %rd347, 19864223744, 1073741824;
	shr.u64 	%rd349, %rd348, 31;
	cvt.u32.u64 	%r1529, %rd349;
	min.s32 	%r1530, %r1529, 15;
	max.s32 	%r1531, %r1530, 0;
	shl.b32 	%r1532, %r1531, 12;
	or.b32  	%r1533, %r1532, %r1525;
	ld.shared.u32 	%r1534, [%r629+1684];
	add.s32 	%r1535, %r136, %r1534;
	max.s32 	%r1536, %r1535, 0;
	cvt.u64.u32 	%rd350, %r1536;
	mad.lo.s64 	%rd351, %rd350, 19864223744, 1073741824;
	shr.u64 	%rd352, %rd351, 31;
	cvt.u32.u64 	%r1537, %rd352;
	min.s32 	%r1538, %r1537, 15;
	max.s32 	%r1539, %r1538, 0;
	shl.b32 	%r1540, %r1539, 8;
	or.b32  	%r1541, %r1540, %r1533;
	ld.shared.u32 	%r1542, [%r629+1688];
	add.s32 	%r1543, %r135, %r1542;
	max.s32 	%r1544, %r1543, 0;
	cvt.u64.u32 	%rd353, %r1544;
	mad.lo.s64 	%rd354, %rd353, 19864223744, 1073741824;
	shr.u64 	%rd355, %rd354, 31;
	cvt.u32.u64 	%r1545, %rd355;
	min.s32 	%r1546, %r1545, 15;
	max.s32 	%r1547, %r1546, 0;
	shl.b32 	%r1548, %r1547, 4;
	or.b32  	%r1549, %r1548, %r1541;
	ld.shared.u32 	%r1550, [%r629+1692];
	add.s32 	%r1551, %r134, %r1550;
	max.s32 	%r1552, %r1551, 0;
	cvt.u64.u32 	%rd356, %r1552;
	mad.lo.s64 	%rd357, %rd356, 19864223744, 1073741824;
	shr.u64 	%rd358, %rd357, 31;
	cvt.u32.u64 	%r1553, %rd358;
	min.s32 	%r1554, %r1553, 15;
	max.s32 	%r1555, %r1554, 0;
	or.b32  	%r1556, %r1549, %r1555;
	st.global.u32 	[%rd2+280], %r1556;
	ld.global.nc.u32 	%r142, [%rd20+252];
	ld.global.nc.u32 	%r143, [%rd20+248];
	ld.global.nc.u32 	%r144, [%rd20+244];
	ld.global.nc.u32 	%r145, [%rd20+240];
	ld.global.nc.u32 	%r146, [%rd20+236];
	ld.global.nc.u32 	%r147, [%rd20+232];
	ld.global.nc.u32 	%r148, [%rd20+228];
	ld.global.nc.u32 	%r149, [%rd20+224];
	ld.shared.u32 	%r1557, [%r629+1792];
	add.s32 	%r1558, %r149, %r1557;
	max.s32 	%r1559, %r1558, 0;
	cvt.u64.u32 	%rd359, %r1559;
	mad.lo.s64 	%rd360, %rd359, 19864223744, 1073741824;
	shr.u64 	%rd361, %rd360, 31;
	cvt.u32.u64 	%r1560, %rd361;
	min.s32 	%r1561, %r1560, 15;
	max.s32 	%r1562, %r1561, 0;
	shl.b32 	%r1563, %r1562, 28;
	ld.shared.u32 	%r1564, [%r629+1796];
	add.s32 	%r1565, %r148, %r1564;
	max.s32 	%r1566, %r1565, 0;
	cvt.u64.u32 	%rd362, %r1566;
	mad.lo.s64 	%rd363, %rd362, 19864223744, 1073741824;
	shr.u64 	%rd364, %rd363, 31;
	cvt.u32.u64 	%r1567, %rd364;
	min.s32 	%r1568, %r1567, 15;
	max.s32 	%r1569, %r1568, 0;
	shl.b32 	%r1570, %r1569, 24;
	or.b32  	%r1571, %r1570, %r1563;
	ld.shared.u32 	%r1572, [%r629+1800];
	add.s32 	%r1573, %r147, %r1572;
	max.s32 	%r1574, %r1573, 0;
	cvt.u64.u32 	%rd365, %r1574;
	mad.lo.s64 	%rd366, %rd365, 19864223744, 1073741824;
	shr.u64 	%rd367, %rd366, 31;
	cvt.u32.u64 	%r1575, %rd367;
	min.s32 	%r1576, %r1575, 15;
	max.s32 	%r1577, %r1576, 0;
	shl.b32 	%r1578, %r1577, 20;
	or.b32  	%r1579, %r1578, %r1571;
	ld.shared.u32 	%r1580, [%r629+1804];
	add.s32 	%r1581, %r146, %r1580;
	max.s32 	%r1582, %r1581, 0;
	cvt.u64.u32 	%rd368, %r1582;
	mad.lo.s64 	%rd369, %rd368, 19864223744, 1073741824;
	shr.u64 	%rd370, %rd369, 31;
	cvt.u32.u64 	%r1583, %rd370;
	min.s32 	%r1584, %r1583, 15;
	max.s32 	%r1585, %r1584, 0;
	shl.b32 	%r1586, %r1585, 16;
	or.b32  	%r1587, %r1586, %r1579;
	ld.shared.u32 	%r1588, [%r629+1808];
	add.s32 	%r1589, %r145, %r1588;
	max.s32 	%r1590, %r1589, 0;
	cvt.u64.u32 	%rd371, %r1590;
	mad.lo.s64 	%rd372, %rd371, 19864223744, 1073741824;
	shr.u64 	%rd373, %rd372, 31;
	cvt.u32.u64 	%r1591, %rd373;
	min.s32 	%r1592, %r1591, 15;
	max.s32 	%r1593, %r1592, 0;
	shl.b32 	%r1594, %r1593, 12;
	or.b32  	%r1595, %r1594, %r1587;
	ld.shared.u32 	%r1596, [%r629+1812];
	add.s32 	%r1597, %r144, %r1596;
	max.s32 	%r1598, %r1597, 0;
	cvt.u64.u32 	%rd374, %r1598;
	mad.lo.s64 	%rd375, %rd374, 19864223744, 1073741824;
	shr.u64 	%rd376, %rd375, 31;
	cvt.u32.u64 	%r1599, %rd376;
	min.s32 	%r1600, %r1599, 15;
	max.s32 	%r1601, %r1600, 0;
	shl.b32 	%r1602, %r1601, 8;
	or.b32  	%r1603, %r1602, %r1595;
	ld.shared.u32 	%r1604, [%r629+1816];
	add.s32 	%r1605, %r143, %r1604;
	max.s32 	%r1606, %r1605, 0;
	cvt.u64.u32 	%rd377, %r1606;
	mad.lo.s64 	%rd378, %rd377, 19864223744, 1073741824;
	shr.u64 	%rd379, %rd378, 31;
	cvt.u32.u64 	%r1607, %rd379;
	min.s32 	%r1608, %r1607, 15;
	max.s32 	%r1609, %r1608, 0;
	shl.b32 	%r1610, %r1609, 4;
	or.b32  	%r1611, %r1610, %r1603;
	ld.shared.u32 	%r1612, [%r629+1820];
	add.s32 	%r1613, %r142, %r1612;
	max.s32 	%r1614, %r1613, 0;
	cvt.u64.u32 	%rd380, %r1614;
	mad.lo.s64 	%rd381, %rd380, 19864223744, 1073741824;
	shr.u64 	%rd382, %rd381, 31;
	cvt.u32.u64 	%r1615, %rd382;
	min.s32 	%r1616, %r1615, 15;
	max.s32 	%r1617, %r1616, 0;
	or.b32  	%r1618, %r1611, %r1617;
	st.global.u32 	[%rd2+28], %r1618;
	ld.shared.u32 	%r1619, [%r629+1920];
	add.s32 	%r1620, %r149, %r1619;
	max.s32 	%r1621, %r1620, 0;
	cvt.u64.u32 	%rd383, %r1621;
	mad.lo.s64 	%rd384, %rd383, 19864223744, 1073741824;
	shr.u64 	%rd385, %rd384, 31;
	cvt.u32.u64 	%r1622, %rd385;
	min.s32 	%r1623, %r1622, 15;
	max.s32 	%r1624, %r1623, 0;
	shl.b32 	%r1625, %r1624, 28;
	ld.shared.u32 	%r1626, [%r629+1924];
	add.s32 	%r1627, %r148, %r1626;
	max.s32 	%r1628, %r1627, 0;
	cvt.u64.u32 	%rd386, %r1628;
	mad.lo.s64 	%rd387, %rd386, 19864223744, 1073741824;
	shr.u64 	%rd388, %rd387, 31;
	cvt.u32.u64 	%r1629, %rd388;
	min.s32 	%r1630, %r1629, 15;
	max.s32 	%r1631, %r1630, 0;
	shl.b32 	%r1632, %r1631, 24;
	or.b32  	%r1633, %r1632, %r1625;
	ld.shared.u32 	%r1634, [%r629+1928];
	add.s32 	%r1635, %r147, %r1634;
	max.s32 	%r1636, %r1635, 0;
	cvt.u64.u32 	%rd389, %r1636;
	mad.lo.s64 	%rd390, %rd389, 19864223744, 1073741824;
	shr.u64 	%rd391, %rd390, 31;
	cvt.u32.u64 	%r1637, %rd391;
	min.s32 	%r1638, %r1637, 15;
	max.s32 	%r1639, %r1638, 0;
	shl.b32 	%r1640, %r1639, 20;
	or.b32  	%r1641, %r1640, %r1633;
	ld.shared.u32 	%r1642, [%r629+1932];
	add.s32 	%r1643, %r146, %r1642;
	max.s32 	%r1644, %r1643, 0;
	cvt.u64.u32 	%rd392, %r1644;
	mad.lo.s64 	%rd393, %rd392, 19864223744, 1073741824;
	shr.u64 	%rd394, %rd393, 31;
	cvt.u32.u64 	%r1645, %rd394;
	min.s32 	%r1646, %r1645, 15;
	max.s32 	%r1647, %r1646, 0;
	shl.b32 	%r1648, %r1647, 16;
	or.b32  	%r1649, %r1648, %r1641;
	ld.shared.u32 	%r1650, [%r629+1936];
	add.s32 	%r1651, %r145, %r1650;
	max.s32 	%r1652, %r1651, 0;
	cvt.u64.u32 	%rd395, %r1652;
	mad.lo.s64 	%rd396, %rd395, 19864223744, 1073741824;
	shr.u64 	%rd397, %rd396, 31;
	cvt.u32.u64 	%r1653, %rd397;
	min.s32 	%r1654, %r1653, 15;
	max.s32 	%r1655, %r1654, 0;
	shl.b32 	%r1656, %r1655, 12;
	or.b32  	%r1657, %r1656, %r1649;
	ld.shared.u32 	%r1658, [%r629+1940];
	add.s32 	%r1659, %r144, %r1658;
	max.s32 	%r1660, %r1659, 0;
	cvt.u64.u32 	%rd398, %r1660;
	mad.lo.s64 	%rd399, %rd398, 19864223744, 1073741824;
	shr.u64 	%rd400, %rd399, 31;
	cvt.u32.u64 	%r1661, %rd400;
	min.s32 	%r1662, %r1661, 15;
	max.s32 	%r1663, %r1662, 0;
	shl.b32 	%r1664, %r1663, 8;
	or.b32  	%r1665, %r1664, %r1657;
	ld.shared.u32 	%r1666, [%r629+1944];
	add.s32 	%r1667, %r143, %r1666;
	max.s32 	%r1668, %r1667, 0;
	cvt.u64.u32 	%rd401, %r1668;
	mad.lo.s64 	%rd402, %rd401, 19864223744, 1073741824;
	shr.u64 	%rd403, %rd402, 31;
	cvt.u32.u64 	%r1669, %rd403;
	min.s32 	%r1670, %r1669, 15;
	max.s32 	%r1671, %r1670, 0;
	shl.b32 	%r1672, %r1671, 4;
	or.b32  	%r1673, %r1672, %r1665;
	ld.shared.u32 	%r1674, [%r629+1948];
	add.s32 	%r1675, %r142, %r1674;
	max.s32 	%r1676, %r1675, 0;
	cvt.u64.u32 	%rd404, %r1676;
	mad.lo.s64 	%rd405, %rd404, 19864223744, 1073741824;
	shr.u64 	%rd406, %rd405, 31;
	cvt.u32.u64 	%r1677, %rd406;
	min.s32 	%r1678, %r1677, 15;
	max.s32 	%r1679, %r1678, 0;
	or.b32  	%r1680, %r1673, %r1679;
	st.global.u32 	[%rd2+284], %r1680;
	shl.b32 	%r1681, %r745, 1;
	or.b32  	%r1682, %r1681, 1;
	mul.hi.u32 	%r1683, %r1682, 153391690;
	mul.lo.s32 	%r1684, %r1683, 28;
	sub.s32 	%r1685, %r1682, %r1684;
	shl.b32 	%r1686, %r1685, 9;
	and.b32  	%r1687, %r2, 3;
	or.b32  	%r1688, %r1686, %r1687;
	mad.lo.s32 	%r150, %r1683, 28672, %r1688;
	@%p3 bra 	$L__BB23_6;
	ld.param.u64 	%rd798, [fused_nn_conv2d_add_nn_relu_cast_cast_left_shift_multiply_add_right_shift_cast_c_3441552496575213188__8_kernel0_param_0];
	mov.u32 	%r1689, %tid.x;
	shl.b32 	%r1690, %r1689, 3;
	and.b32  	%r1691, %r1690, 8160;
	add.s32 	%r1692, %r150, %r1691;
	cvta.to.global.u64 	%rd407, %rd798;
	mul.wide.u32 	%rd408, %r1692, 4;
	add.s64 	%rd409, %rd407, %rd408;
	ld.global.nc.u32 	%r1693, [%rd409];
	shl.b32 	%r1694, %r1689, 2;
	mov.u32 	%r1695, _ZZ111fused_nn_conv2d_add_nn_relu_cast_cast_left_shift_multiply_add_right_shift_cast_c_3441552496575213188__8_kernel0E14compute_shared;
	add.s32 	%r1696, %r1695, %r1694;
	st.shared.u32 	[%r1696], %r1693;
	ld.global.nc.u32 	%r1697, [%rd409+16];
	st.shared.u32 	[%r1696+128], %r1697;
	ld.global.nc.u32 	%r1698, [%rd409+32];
	st.shared.u32 	[%r1696+256], %r1698;
	ld.global.nc.u32 	%r1699, [%rd409+48];
	st.shared.u32 	[%r1696+384], %r1699;
$L__BB23_6:
	mov.u32 	%r1892, %tid.z;
	setp.ne.s32 	%p4, %r1892, 0;
	bar.sync 	0;
	mov.u32 	%r1893, _ZZ111fused_nn_conv2d_add_nn_relu_cast_cast_left_shift_multiply_add_right_shift_cast_c_3441552496575213188__8_kernel0E14compute_shared;
	mov.b32 	%r1894, 32;
	wmma.load.a.sync.aligned.row.m8n8k32.shared.u4 	{%r1702}, [%r1893], %r1894;
	add.s32 	%r1895, %r1893, 128;
	wmma.load.a.sync.aligned.row.m8n8k32.shared.u4 	{%r1750}, [%r1895], %r1894;
	add.s32 	%r1896, %r1893, 256;
	wmma.load.a.sync.aligned.row.m8n8k32.shared.u4 	{%r1798}, [%r1896], %r1894;
	add.s32 	%r1897, %r1893, 384;
	wmma.load.a.sync.aligned.row.m8n8k32.shared.u4 	{%r1846}, [%r1897], %r1894;
	shl.b32 	%r1898, %r1892, 6;
	mov.u32 	%r1899, %tid.x;
	add.s32 	%r1900, %r1898, %r1899;
	shl.b32 	%r1901, %r1900, 2;
	mov.u32 	%r1902, _ZZ111fused_nn_conv2d_add_nn_relu_cast_cast_left_shift_multiply_add_right_shift_cast_c_3441552496575213188__8_kernel0E18placeholder_shared;
	add.s32 	%r1903, %r1902, %r1901;
	st.shared.u32 	[%r1903], %r6;
	st.shared.u32 	[%r1903+128], %r7;
	st.shared.u32 	[%r1903+512], %r8;
	st.shared.u32 	[%r1903+640], %r9;
	st.shared.u32 	[%r1903+1024], %r10;
	st.shared.u32 	[%r1903+1152], %r11;
	st.shared.u32 	[%r1903+1536], %r12;
	st.shared.u32 	[%r1903+1664], %r13;
	st.shared.u32 	[%r1903+2048], %r14;
	st.shared.u32 	[%r1903+2176], %r15;
	st.shared.u32 	[%r1903+2560], %r16;
	st.shared.u32 	[%r1903+2688], %r17;
	st.shared.u32 	[%r1903+3072], %r18;
	st.shared.u32 	[%r1903+3200], %r19;
	st.shared.u32 	[%r1903+3584], %r20;
	st.shared.u32 	[%r1903+3712], %r21;
	st.shared.u32 	[%r1903+4096], %r22;
	st.shared.u32 	[%r1903+4224], %r23;
	st.shared.u32 	[%r1903+4608], %r24;
	st.shared.u32 	[%r1903+4736], %r25;
	st.shared.u32 	[%r1903+5120], %r26;
	st.shared.u32 	[%r1903+5248], %r27;
	st.shared.u32 	[%r1903+5632], %r28;
	st.shared.u32 	[%r1903+5760], %r29;
	st.shared.u32 	[%r1903+6144], %r30;
	st.shared.u32 	[%r1903+6272], %r31;
	st.shared.u32 	[%r1903+6656], %r32;
	st.shared.u32 	[%r1903+6784], %r33;
	st.shared.u32 	[%r1903+7168], %r34;
	st.shared.u32 	[%r1903+7296], %r35;
	st.shared.u32 	[%r1903+7680], %r36;
	st.shared.u32 	[%r1903+7808], %r37;
	bar.sync 	0;
	shl.b32 	%r1904, %r1892, 12;
	add.s32 	%r1905, %r1902, %r1904;
	wmma.load.b.sync.aligned.col.m8n8k32.shared.s4 	{%r1703}, [%r1905], %r1894;
	add.s32 	%r1906, %r1905, 128;
	wmma.load.b.sync.aligned.col.m8n8k32.shared.s4 	{%r1751}, [%r1906], %r1894;
	add.s32 	%r1907, %r1905, 256;
	wmma.load.b.sync.aligned.col.m8n8k32.shared.s4 	{%r1799}, [%r1907], %r1894;
	add.s32 	%r1908, %r1905, 384;
	wmma.load.b.sync.aligned.col.m8n8k32.shared.s4 	{%r1847}, [%r1908], %r1894;
	add.s32 	%r1909, %r1905, 512;
	wmma.load.b.sync.aligned.col.m8n8k32.shared.s4 	{%r1709}, [%r1909], %r1894;
	add.s32 	%r1910, %r1905, 640;
	wmma.load.b.sync.aligned.col.m8n8k32.shared.s4 	{%r1757}, [%r1910], %r1894;
	add.s32 	%r1911, %r1905, 768;
	wmma.load.b.sync.aligned.col.m8n8k32.shared.s4 	{%r1805}, [%r1911], %r1894;
	add.s32 	%r1912, %r1905, 896;
	wmma.load.b.sync.aligned.col.m8n8k32.shared.s4 	{%r1853}, [%r1912], %r1894;
	add.s32 	%r1913, %r1905, 1024;
	wmma.load.b.sync.aligned.col.m8n8k32.shared.s4 	{%r1715}, [%r1913], %r1894;
	add.s32 	%r1914, %r1905, 1152;
	wmma.load.b.sync.aligned.col.m8n8k32.shared.s4 	{%r1763}, [%r1914], %r1894;
	add.s32 	%r1915, %r1905, 1280;
	wmma.load.b.sync.aligned.col.m8n8k32.shared.s4 	{%r1811}, [%r1915], %r1894;
	add.s32 	%r1916, %r1905, 1408;
	wmma.load.b.sync.aligned.col.m8n8k32.shared.s4 	{%r1859}, [%r1916], %r1894;
	add.s32 	%r1917, %r1905, 1536;
	wmma.load.b.sync.aligned.col.m8n8k32.shared.s4 	{%r1721}, [%r1917], %r1894;
	add.s32 	%r1918, %r1905, 1664;
	wmma.load.b.sync.aligned.col.m8n8k32.shared.s4 	{%r1769}, [%r1918], %r1894;
	add.s32 	%r1919, %r1905, 1792;
	wmma.load.b.sync.aligned.col.m8n8k32.shared.s4 	{%r1817}, [%r1919], %r1894;
	add.s32 	%r1920, %r1905, 1920;
	wmma.load.b.sync.aligned.col.m8n8k32.shared.s4 	{%r1865}, [%r1920], %r1894;
	add.s32 	%r1921, %r1905, 2048;
	wmma.load.b.sync.aligned.col.m8n8k32.shared.s4 	{%r1727}, [%r1921], %r1894;
	add.s32 	%r1922, %r1905, 2176;
	wmma.load.b.sync.aligned.col.m8n8k32.shared.s4 	{%r1775}, [%r1922], %r1894;
	add.s32 	%r1923, %r1905, 2304;
	wmma.load.b.sync.aligned.col.m8n8k32.shared.s4 	{%r1823}, [%r1923], %r1894;
	add.s32 	%r1924, %r1905, 2432;
	wmma.load.b.sync.aligned.col.m8n8k32.shared.s4 	{%r1871}, [%r1924], %r1894;
	add.s32 	%r1925, %r1905, 2560;
	wmma.load.b.sync.aligned.col.m8n8k32.shared.s4 	{%r1733}, [%r1925], %r1894;
	add.s32 	%r1926, %r1905, 2688;
	wmma.load.b.sync.aligned.col.m8n8k32.shared.s4 	{%r1781}, [%r1926], %r1894;
	add.s32 	%r1927, %r1905, 2816;
	wmma.load.b.sync.aligned.col.m8n8k32.shared.s4 	{%r1829}, [%r1927], %r1894;
	add.s32 	%r1928, %r1905, 2944;
	wmma.load.b.sync.aligned.col.m8n8k32.shared.s4 	{%r1877}, [%r1928], %r1894;
	add.s32 	%r1929, %r1905, 3072;
	wmma.load.b.sync.aligned.col.m8n8k32.shared.s4 	{%r1739}, [%r1929], %r1894;
	add.s32 	%r1930, %r1905, 3200;
	wmma.load.b.sync.aligned.col.m8n8k32.shared.s4 	{%r1787}, [%r1930], %r1894;
	add.s32 	%r1931, %r1905, 3328;
	wmma.load.b.sync.aligned.col.m8n8k32.shared.s4 	{%r1835}, [%r1931], %r1894;
	add.s32 	%r1932, %r1905, 3456;
	wmma.load.b.sync.aligned.col.m8n8k32.shared.s4 	{%r1883}, [%r1932], %r1894;
	add.s32 	%r1933, %r1905, 3584;
	wmma.load.b.sync.aligned.col.m8n8k32.shared.s4 	{%r1745}, [%r1933], %r1894;
	add.s32 	%r1934, %r1905, 3712;
	wmma.load.b.sync.aligned.col.m8n8k32.shared.s4 	{%r1793}, [%r1934], %r1894;
	add.s32 	%r1935, %r1905, 3840;
	wmma.load.b.sync.aligned.col.m8n8k32.shared.s4 	{%r1841}, [%r1935], %r1894;
	add.s32 	%r1936, %r1905, 3968;
	wmma.load.b.sync.aligned.col.m8n8k32.shared.s4 	{%r1889}, [%r1936], %r1894;
	mov.b32 	%r1747, 0;
	// begin inline asm
	mma.sync.aligned.m8n8k32.row.col.s32.u4.s4.s32 {%r1700,%r1701}, {%r1702}, {%r1703}, {%r1747,%r1747};

	// end inline asm
	// begin inline asm
	mma.sync.aligned.m8n8k32.row.col.s32.u4.s4.s32 {%r1706,%r1707}, {%r1702}, {%r1709}, {%r1747,%r1747};

	// end inline asm
	// begin inline asm
	mma.sync.aligned.m8n8k32.row.col.s32.u4.s4.s32 {%r1712,%r1713}, {%r1702}, {%r1715}, {%r1747,%r1747};

	// end inline asm
	// begin inline asm
	mma.sync.aligned.m8n8k32.row.col.s32.u4.s4.s32 {%r1718,%r1719}, {%r1702}, {%r1721}, {%r1747,%r1747};

	// end inline asm
	// begin inline asm
	mma.sync.aligned.m8n8k32.row.col.s32.u4.s4.s32 {%r1724,%r1725}, {%r1702}, {%r1727}, {%r1747,%r1747};

	// end inline asm
	// begin inline asm
	mma.sync.aligned.m8n8k32.row.col.s32.u4.s4.s32 {%r1730,%r1731}, {%r1702}, {%r1733}, {%r1747,%r1747};

	// end inline asm
	// begin inline asm
	mma.sync.aligned.m8n8k32.row.col.s32.u4.s4.s32 {%r1736,%r1737}, {%r1702}, {%r1739}, {%r1747,%r1747};

	// end inline asm
	// begin inline asm
	mma.sync.aligned.m8n8k32.row.col.s32.u4.s4.s32 {%r1742,%r1743}, {%r1702}, {%r1745}, {%r1747,%r1747};

	// end inline asm
	// begin inline asm
	mma.sync.aligned.m8n8k32.row.col.s32.u4.s4.s32 {%r1748,%r1749}, {%r1750}, {%r1751}, {%r1700,%r1701};

	// end inline asm
	// begin inline asm
	mma.sync.aligned.m8n8k32.row.col.s32.u4.s4.s32 {%r1754,%r1755}, {%r1750}, {%r1757}, {%r1706,%r1707};

	// end inline asm
	// begin inline asm
	mma.sync.aligned.m8n8k32.row.col.s32.u4.s4.s32 {%r1760,%r1761}, {%r1750}, {%r1763}, {%r1712,%r1713};

	// end inline asm
	// begin inline asm
	mma.sync.aligned.m8n8k32.row.col.s32.u4.s4.s32 {%r1766,%r1767}, {%r1750}, {%r1769}, {%r1718,%r1719};

	// end inline asm
	// begin inline asm
	mma.sync.aligned.m8n8k32.row.col.s32.u4.s4.s32 {%r1772,%r1773}, {%r1750}, {%r1775}, {%r1724,%r1725};

	// end inline asm
	// begin inline asm
	mma.sync.aligned.m8n8k32.row.col.s32.u4.s4.s32 {%r1778,%r1779}, {%r1750}, {%r1781}, {%r1730,%r1731};

	// end inline asm
	// begin inline asm
	mma.sync.aligned.m8n8k32.row.col.s32.u4.s4.s32 {%r1784,%r1785}, {%r1750}, {%r1787}, {%r1736,%r1737};

	// end inline asm
	// begin inline asm
	mma.sync.aligned.m8n8k32.row.col.s32.u4.s4.s32 {%r1790,%r1791}, {%r1750}, {%r1793}, {%r1742,%r1743};

	// end inline asm
	// begin inline asm
	mma.sync.aligned.m8n8k32.row.col.s32.u4.s4.s32 {%r1796,%r1797}, {%r1798}, {%r1799}, {%r1748,%r1749};

	// end inline asm
	// begin inline asm
	mma.sync.aligned.m8n8k32.row.col.s32.u4.s4.s32 {%r1802,%r1803}, {%r1798}, {%r1805}, {%r1754,%r1755};

	// end inline asm
	// begin inline asm
	mma.sync.aligned.m8n8k32.row.col.s32.u4.s4.s32 {%r1808,%r1809}, {%r1798}, {%r1811}, {%r1760,%r1761};

	// end inline asm
	// begin inline asm
	mma.sync.aligned.m8n8k32.row.col.s32.u4.s4.s32 {%r1814,%r1815}, {%r1798}, {%r1817}, {%r1766,%r1767};

	// end inline asm
	// begin inline asm
	mma.sync.aligned.m8n8k32.row.col.s32.u4.s4.s32 {%r1820,%r1821}, {%r1798}, {%r1823}, {%r1772,%r1773};

	// end inline asm
	// begin inline asm
	mma.sync.aligned.m8n8k32.row.col.s32.u4.s4.s32 {%r1826,%r1827}, {%r1798}, {%r1829}, {%r1778,%r1779};

	// end inline asm
	// begin inline asm
	mma.sync.aligned.m8n8k32.row.col.s32.u4.s4.s32 {%r1832,%r1833}, {%r1798}, {%r1835}, {%r1784,%r1785};

	// end inline asm
	// begin inline asm
	mma.sync.aligned.m8n8k32.row.col.s32.u4.s4.s32 {%r1838,%r1839}, {%r1798}, {%r1841}, {%r1790,%r1791};

	// end inline asm
	// begin inline asm
	mma.sync.aligned.m8n8k32.row.col.s32.u4.s4.s32 {%r1844,%r1845}, {%r1846}, {%r1847}, {%r1796,%r1797};

	// end inline asm
	// begin inline asm
	mma.sync.aligned.m8n8k32.row.col.s32.u4.s4.s32 {%r1850,%r1851}, {%r1846}, {%r1853}, {%r1802,%r1803};

	// end inline asm
	// begin inline asm
	mma.sync.aligned.m8n8k32.row.col.s32.u4.s4.s32 {%r1856,%r1857}, {%r1846}, {%r1859}, {%r1808,%r1809};

	// end inline asm
	// begin inline asm
	mma.sync.aligned.m8n8k32.row.col.s32.u4.s4.s32 {%r1862,%r1863}, {%r1846}, {%r1865}, {%r1814,%r1815};

	// end inline asm
	// begin inline asm
	mma.sync.aligned.m8n8k32.row.col.s32.u4.s4.s32 {%r1868,%r1869}, {%r1846}, {%r1871}, {%r1820,%r1821};

	// end inline asm
	// begin inline asm
	mma.sync.aligned.m8n8k32.row.col.s32.u4.s4.s32 {%r1874,%r1875}, {%r1846}, {%r1877}, {%r1826,%r1827};

	// end inline asm
	// begin inline asm
	mma.sync.aligned.m8n8k32.row.col.s32.u4.s4.s32 {%r1880,%r1881}, {%r1846}, {%r1883}, {%r1832,%r1833};

	// end inline asm
	// begin inline asm
	mma.sync.aligned.m8n8k32.row.col.s32.u4.s4.s32 {%r1886,%r1887}, {%r1846}, {%r1889}, {%r1838,%r1839};

	// end inline asm
	@%p4 bra 	$L__BB23_8;
	ld.param.u64 	%rd799, [fused_nn_conv2d_add_nn_relu_cast_cast_left_shift_multiply_add_right_shift_cast_c_3441552496575213188__8_kernel0_param_0];
	shl.b32 	%r1938, %r1899, 3;
	and.b32  	%r1939, %r1938, 8160;
	add.s32 	%r1940, %r150, %r1939;
	cvta.to.global.u64 	%rd410, %rd799;
	mul.wide.u32 	%rd411, %r1940, 4;
	add.s64 	%rd412, %rd410, %rd411;
	ld.global.nc.u32 	%r1941, [%rd412+64];
	shl.b32 	%r1942, %r1899, 2;
	add.s32 	%r1944, %r1893, %r1942;
	st.shared.u32 	[%r1944], %r1941;
	ld.global.nc.u32 	%r1945, [%rd412+80];
	st.shared.u32 	[%r1944+128], %r1945;
	ld.global.nc.u32 	%r1946, [%rd412+96];
	st.shared.u32 	[%r1944+256], %r1946;
	ld.global.nc.u32 	%r1947, [%rd412+112];
	st.shared.u32 	[%r1944+384], %r1947;
$L__BB23_8:
	bar.sync 	0;
	mov.b32 	%r2141, 32;
	wmma.load.a.sync.aligned.row.m8n8k32.shared.u4 	{%r1950}, [%r1893], %r2141;
	wmma.load.a.sync.aligned.row.m8n8k32.shared.u4 	{%r1998}, [%r1895], %r2141;
	wmma.load.a.sync.aligned.row.m8n8k32.shared.u4 	{%r2046}, [%r1896], %r2141;
	wmma.load.a.sync.aligned.row.m8n8k32.shared.u4 	{%r2094}, [%r1897], %r2141;
	mov.u32 	%r2145, %tid.z;
	shl.b32 	%r2146, %r2145, 6;
	mov.u32 	%r2147, %tid.x;
	add.s32 	%r2148, %r2146, %r2147;
	shl.b32 	%r2149, %r2148, 2;
	mov.u32 	%r2150, _ZZ111fused_nn_conv2d_add_nn_relu_cast_cast_left_shift_multiply_add_right_shift_cast_c_3441552496575213188__8_kernel0E18placeholder_shared;
	add.s32 	%r2151, %r2150, %r2149;
	st.shared.u32 	[%r2151], %r54;
	st.shared.u32 	[%r2151+128], %r55;
	st.shared.u32 	[%r2151+512], %r56;
	st.shared.u32 	[%r2151+640], %r57;
	st.shared.u32 	[%r2151+1024], %r58;
	st.shared.u32 	[%r2151+1152], %r59;
	st.shared.u32 	[%r2151+1536], %r60;
	st.shared.u32 	[%r2151+1664], %r61;
	st.shared.u32 	[%r2151+2048], %r62;
	st.shared.u32 	[%r2151+2176], %r63;
	st.shared.u32 	[%r2151+2560], %r64;
	st.shared.u32 	[%r2151+2688], %r65;
	st.shared.u32 	[%r2151+3072], %r66;
	st.shared.u32 	[%r2151+3200], %r67;
	st.shared.u32 	[%r2151+3584], %r68;
	st.shared.u32 	[%r2151+3712], %r69;
	st.shared.u32 	[%r2151+4096], %r70;
	st.shared.u32 	[%r2151+4224], %r71;
	st.shared.u32 	[%r2151+4608], %r72;
	st.shared.u32 	[%r2151+4736], %r73;
	st.shared.u32 	[%r2151+5120], %r74;
	st.shared.u32 	[%r2151+5248], %r75;
	st.shared.u32 	[%r2151+5632], %r76;
	st.shared.u32 	[%r2151+5760], %r77;
	st.shared.u32 	[%r2151+6144], %r78;
	st.shared.u32 	[%r2151+6272], %r79;
	st.shared.u32 	[%r2151+6656], %r80;
	st.shared.u32 	[%r2151+6784], %r81;
	st.shared.u32 	[%r2151+7168], %r82;
	st.shared.u32 	[%r2151+7296], %r83;
	st.shared.u32 	[%r2151+7680], %r84;
	st.shared.u32 	[%r2151+7808], %r85;
	bar.sync 	0;
	shl.b32 	%r2152, %r2145, 12;
	add.s32 	%r2153, %r2150, %r2152;
	wmma.load.b.sync.aligned.col.m8n8k32.shared.s4 	{%r1951}, [%r2153], %r2141;
	add.s32 	%r2154, %r2153, 128;
	wmma.load.b.sync.aligned.col.m8n8k32.shared.s4 	{%r1999}, [%r2154], %r2141;
	add.s32 	%r2155, %r2153, 256;
	wmma.load.b.sync.aligned.col.m8n8k32.shared.s4 	{%r2047}, [%r2155], %r2141;
	add.s32 	%r2156, %r2153, 384;
	wmma.load.b.sync.aligned.col.m8n8k32.shared.s4 	{%r2095}, [%r2156], %r2141;
	add.s32 	%r2157, %r2153, 512;
	wmma.load.b.sync.aligned.col.m8n8k32.shared.s4 	{%r1957}, [%r2157], %r2141;
	add.s32 	%r2158, %r2153, 640;
	wmma.load.b.sync.aligned.col.m8n8k32.shared.s4 	{%r2005}, [%r2158], %r2141;
	add.s32 	%r2159, %r2153, 768;
	wmma.load.b.sync.aligned.col.m8n8k32.shared.s4 	{%r2053}, [%r2159], %r2141;
	add.s32 	%r2160, %r2153, 896;
	wmma.load.b.sync.aligned.col.m8n8k32.shared.s4 	{%r2101}, [%r2160], %r2141;
	add.s32 	%r2161, %r2153, 1024;
	wmma.load.b.sync.aligned.col.m8n8k32.shared.s4 	{%r1963}, [%r2161], %r2141;
	add.s32 	%r2162, %r2153, 1152;
	wmma.load.b.sync.aligned.col.m8n8k32.shared.s4 	{%r2011}, [%r2162], %r2141;
	add.s32 	%r2163, %r2153, 1280;
	wmma.load.b.sync.aligned.col.m8n8k32.shared.s4 	{%r2059}, [%r2163], %r2141;
	add.s32 	%r2164, %r2153, 1408;
	wmma.load.b.sync.aligned.col.m8n8k32.shared.s4 	{%r2107}, [%r2164], %r2141;
	add.s32 	%r2165, %r2153, 1536;
	wmma.load.b.sync.aligned.col.m8n8k32.shared.s4 	{%r1969}, [%r2165], %r2141;
	add.s32 	%r2166, %r2153, 1664;
	wmma.load.b.sync.aligned.col.m8n8k32.shared.s4 	{%r2017}, [%r2166], %r2141;
	add.s32 	%r2167, %r2153, 1792;
	wmma.load.b.sync.aligned.col.m8n8k32.shared.s4 	{%r2065}, [%r2167], %r2141;
	add.s32 	%r2168, %r2153, 1920;
	wmma.load.b.sync.aligned.col.m8n8k32.shared.s4 	{%r2113}, [%r2168], %r2141;
	add.s32 	%r2169, %r2153, 2048;
	wmma.load.b.sync.aligned.col.m8n8k32.shared.s4 	{%r1975}, [%r2169], %r2141;
	add.s32 	%r2170, %r2153, 2176;
	wmma.load.b.sync.aligned.col.m8n8k32.shared.s4 	{%r2023}, [%r2170], %r2141;
	add.s32 	%r2171, %r2153, 2304;
	wmma.load.b.sync.aligned.col.m8n8k32.shared.s4 	{%r2071}, [%r2171], %r2141;
	add.s32 	%r2172, %r2153, 2432;
	wmma.load.b.sync.aligned.col.m8n8k32.shared.s4 	{%r2119}, [%r2172], %r2141;
	add.s32 	%r2173, %r2153, 2560;
	wmma.load.b.sync.aligned.col.m8n8k32.shared.s4 	{%r1981}, [%r2173], %r2141;
	add.s32 	%r2174, %r2153, 2688;
	wmma.load.b.sync.aligned.col.m8n8k32.shared.s4 	{%r2029}, [%r2174], %r2141;
	add.s32 	%r2175, %r2153, 2816;
	wmma.load.b.sync.aligned.col.m8n8k32.shared.s4 	{%r2077}, [%r2175], %r2141;
	add.s32 	%r2176, %r2153, 2944;
	wmma.load.b.sync.aligned.col.m8n8k32.shared.s4 	{%r2125}, [%r2176], %r2141;
	add.s32 	%r2177, %r2153, 3072;
	wmma.load.b.sync.aligned.col.m8n8k32.shared.s4 	{%r1987}, [%r2177], %r2141;
	add.s32 	%r2178, %r2153, 3200;
	wmma.load.b.sync.aligned.col.m8n8k32.shared.s4 	{%r2035}, [%r2178], %r2141;
	add.s32 	%r2179, %r2153, 3328;
	wmma.load.b.sync.aligned.col.m8n8k32.shared.s4 	{%r2083}, [%r2179], %r2141;
	add.s32 	%r2180, %r2153, 3456;
	wmma.load.b.sync.aligned.col.m8n8k32.shared.s4 	{%r2131}, [%r2180], %r2141;
	add.s32 	%r2181, %r2153, 3584;
	wmma.load.b.sync.aligned.col.m8n8k32.shared.s4 	{%r1993}, [%r2181], %r2141;
	add.s32 	%r2182, %r2153, 3712;
	wmma.load.b.sync.aligned.col.m8n8k32.shared.s4 	{%r2041}, [%r2182], %r2141;
	add.s32 	%r2183, %r2153, 3840;
	wmma.load.b.sync.aligned.col.m8n8k32.shared.s4 	{%r2089}, [%r2183], %r2141;
	add.s32 	%r2184, %r2153, 3968;
	wmma.load.b.sync.aligned.col.m8n8k32.shared.s4 	{%r2137}, [%r2184], %r2141;
	// begin inline asm
	mma.sync.aligned.m8n8k32.row.col.s32.u4.s4.s32 {%r1948,%r1949}, {%r1950}, {%r1951}, {%r1844,%r1845};

	// end inline asm
	// begin inline asm
	mma.sync.aligned.m8n8k32.row.col.s32.u4.s4.s32 {%r1954,%r1955}, {%r1950}, {%r1957}, {%r1850,%r1851};

	// end inline asm
	// begin inline asm
	mma.sync.aligned.m8n8k32.row.col.s32.u4.s4.s32 {%r1960,%r1961}, {%r1950}, {%r1963}, {%r1856,%r1857};

	// end inline asm
	// begin inline asm
	mma.sync.aligned.m8n8k32.row.col.s32.u4.s4.s32 {%r1966,%r1967}, {%r1950}, {%r1969}, {%r1862,%r1863};

	// end inline asm
	// begin inline asm
	mma.sync.aligned.m8n8k32.row.col.s32.u4.s4.s32 {%r1972,%r1973}, {%r1950}, {%r1975}, {%r1868,%r1869};

	// end inline asm
	// begin inline asm
	mma.sync.aligned.m8n8k32.row.col.s32.u4.s4.s32 {%r1978,%r1979}, {%r1950}, {%r1981}, {%r1874,%r1875};

	// end inline asm
	// begin inline asm
	mma.sync.aligned.m8n8k32.row.col.s32.u4.s4.s32 {%r1984,%r1985}, {%r1950}, {%r1987}, {%r1880,%r1881};

	// end inline asm
	// begin inline asm
	mma.sync.aligned.m8n8k32.row.col.s32.u4.s4.s32 {%r1990,%r1991}, {%r1950}, {%r1993}, {%r1886,%r1887};

	// end inline asm
	// begin inline asm
	mma.sync.aligned.m8n8k32.row.col.s32.u4.s4.s32 {%r1996,%r1997}, {%r1998}, {%r1999}, {%r1948,%r1949};

	// end inline asm
	// begin inline asm
	mma.sync.aligned.m8n8k32.row.col.s32.u4.s4.s32 {%r2002,%r2003}, {%r1998}, {%r2005}, {%r1954,%r1955};

	// end inline asm
	// begin inline asm
	mma.sync.aligned.m8n8k32.row.col.s32.u4.s4.s32 {%r2008,%r2009}, {%r1998}, {%r2011}, {%r1960,%r1961};

	// end inline asm
	// begin inline asm
	mma.sync.aligned.m8n8k32.row.col.s32.u4.s4.s32 {%r2014,%r2015}, {%r1998}, {%r2017}, {%r1966,%r1967};

	// end inline asm
	// begin inline asm
	mma.sync.aligned.m8n8k32.row.col.s32.u4.s4.s32 {%r2020,%r2021}, {%r1998}, {%r2023}, {%r1972,%r1973};

	// end inline asm
	// begin inline asm
	mma.sync.aligned.m8n8k32.row.col.s32.u4.s4.s32 {%r2026,%r2027}, {%r1998}, {%r2029}, {%r1978,%r1979};

	// end inline asm
	// begin inline asm
	mma.sync.aligned.m8n8k32.row.col.s32.u4.s4.s32 {%r2032,%r2033}, {%r1998}, {%r2035}, {%r1984,%r1985};

	// end inline asm
	// begin inline asm
	mma.sync.aligned.m8n8k32.row.col.s32.u4.s4.s32 {%r2038,%r2039}, {%r1998}, {%r2041}, {%r1990,%r1991};

	// end inline asm
	// begin inline asm
	mma.sync.aligned.m8n8k32.row.col.s32.u4.s4.s32 {%r2044,%r2045}, {%r2046}, {%r2047}, {%r1996,%r1997};

	// end inline asm
	// begin inline asm
	mma.sync.aligned.m8n8k32.row.col.s32.u4.s4.s32 {%r2050,%r2051}, {%r2046}, {%r2053}, {%r2002,%r2003};

	// end inline asm
	// begin inline asm
	mma.sync.aligned.m8n8k32.row.col.s32.u4.s4.s32 {%r2056,%r2057}, {%r2046}, {%r2059}, {%r2008,%r2009};

	// end inline asm
	// begin inline asm
	mma.sync.aligned.m8n8k32.row.col.s32.u4.s4.s32 {%r2062,%r2063}, {%r2046}, {%r2065}, {%r2014,%r2015};

	// end inline asm
	// begin inline asm
	mma.sync.aligned.m8n8k32.row.col.s32.u4.s4.s32 {%r2068,%r2069}, {%r2046}, {%r2071}, {%r2020,%r2021};

	// end inline asm
	// begin inline asm
	mma.sync.aligned.m8n8k32.row.col.s32.u4.s4.s32 {%r2074,%r2075}, {%r2046}, {%r2077}, {%r2026,%r2027};

	// end inline asm
	// begin inline asm
	mma.sync.aligned.m8n8k32.row.col.s32.u4.s4.s32 {%r2080,%r2081}, {%r2046}, {%r2083}, {%r2032,%r2033};

	// end inline asm
	// begin inline asm
	mma.sync.aligned.m8n8k32.row.col.s32.u4.s4.s32 {%r2086,%r2087}, {%r2046}, {%r2089}, {%r2038,%r2039};

	// end inline asm
	// begin inline asm
	mma.sync.aligned.m8n8k32.row.col.s32.u4.s4.s32 {%r2092,%r2093}, {%r2094}, {%r2095}, {%r2044,%r2045};

	// end inline asm
	// begin inline asm
	mma.sync.aligned.m8n8k32.row.col.s32.u4.s4.s32 {%r2098,%r2099}, {%r2094}, {%r2101}, {%r2050,%r2051};

	// end inline asm
	// begin inline asm
	mma.sync.aligned.m8n8k32.row.col.s32.u4.s4.s32 {%r2104,%r2105}, {%r2094}, {%r2107}, {%r2056,%r2057};

	// end inline asm
	// begin inline asm
	mma.sync.aligned.m8n8k32.row.col.s32.u4.s4.s32 {%r2110,%r2111}, {%r2094}, {%r2113}, {%r2062,%r2063};

	// end inline asm
	// begin inline asm
	mma.sync.aligned.m8n8k32.row.col.s32.u4.s4.s32 {%r2116,%r2117}, {%r2094}, {%r2119}, {%r2068,%r2069};

	// end inline asm
	// begin inline asm
	mma.sync.aligned.m8n8k32.row.col.s32.u4.s4.s32 {%r2122,%r2123}, {%r2094}, {%r2125}, {%r2074,%r2075};

	// end inline asm
	// begin inline asm
	mma.sync.aligned.m8n8k32.row.col.s32.u4.s4.s32 {%r2128,%r2129}, {%r2094}, {%r2131}, {%r2080,%r2081};

	// end inline asm
	// begin inline asm
	mma.sync.aligned.m8n8k32.row.col.s32.u4.s4.s32 {%r2134,%r2135}, {%r2094}, {%r2137}, {%r2086,%r2087};

	// end inline asm
	bar.sync 	0;
	shl.b32 	%r2185, %r2145, 11;
	sub.s32 	%r2186, %r2153, %r2185;
	mov.b32 	%r2187, 8;
	wmma.store.d.sync.aligned.row.m8n8k32.shared.s32 	[%r2186], {%r2092, %r2093}, %r2187;
	add.s32 	%r2188, %r2186, 256;
	wmma.store.d.sync.aligned.row.m8n8k32.shared.s32 	[%r2188], {%r2098, %r2099}, %r2187;
	add.s32 	%r2189, %r2186, 512;
	wmma.store.d.sync.aligned.row.m8n8k32.shared.s32 	[%r2189], {%r2104, %r2105}, %r2187;
	add.s32 	%r2190, %r2186, 768;
	wmma.store.d.sync.aligned.row.m8n8k32.shared.s32 	[%r2190], {%r2110, %r2111}, %r2187;
	add.s32 	%r2191, %r2186, 1024;
	wmma.store.d.sync.aligned.row.m8n8k32.shared.s32 	[%r2191], {%r2116, %r2117}, %r2187;
	add.s32 	%r2192, %r2186, 1280;
	wmma.store.d.sync.aligned.row.m8n8k32.shared.s32 	[%r2192], {%r2122, %r2123}, %r2187;
	add.s32 	%r2193, %r2186, 1536;
	wmma.store.d.sync.aligned.row.m8n8k32.shared.s32 	[%r2193], {%r2128, %r2129}, %r2187;
	add.s32 	%r2194, %r2186, 1792;
	wmma.store.d.sync.aligned.row.m8n8k32.shared.s32 	[%r2194], {%r2134, %r2135}, %r2187;
	bar.sync 	0;
	and.b32  	%r2195, %r2147, 1016;
	shl.b32 	%r2196, %r2145, 9;
	add.s32 	%r2197, %r2195, %r2196;
	shl.b32 	%r2198, %r2197, 2;
	add.s32 	%r2199, %r2150, %r2198;
	ld.shared.u32 	%r2200, [%r2199];
	add.s32 	%r2201, %r93, %r2200;
	max.s32 	%r2202, %r2201, 0;
	cvt.u64.u32 	%rd413, %r2202;
	mad.lo.s64 	%rd414, %rd413, 19864223744, 1073741824;
	shr.u64 	%rd415, %rd414, 31;
	cvt.u32.u64 	%r2203, %rd415;
	min.s32 	%r2204, %r2203, 15;
	max.s32 	%r2205, %r2204, 0;
	shl.b32 	%r2206, %r2205, 28;
	ld.shared.u32 	%r2207, [%r2199+4];
	add.s32 	%r2208, %r92, %r2207;
	max.s32 	%r2209, %r2208, 0;
	cvt.u64.u32 	%rd416, %r2209;
	mad.lo.s64 	%rd417, %rd416, 19864223744, 1073741824;
	shr.u64 	%rd418, %rd417, 31;
	cvt.u32.u64 	%r2210, %rd418;
	min.s32 	%r2211, %r2210, 15;
	max.s32 	%r2212, %r2211, 0;
	shl.b32 	%r2213, %r2212, 24;
	or.b32  	%r2214, %r2213, %r2206;
	ld.shared.u32 	%r2215, [%r2199+8];
	add.s32 	%r2216, %r91, %r2215;
	max.s32 	%r2217, %r2216, 0;
	cvt.u64.u32 	%rd419, %r2217;
	mad.lo.s64 	%rd420, %rd419, 19864223744, 1073741824;
	shr.u64 	%rd421, %rd420, 31;
	cvt.u32.u64 	%r2218, %rd421;
	min.s32 	%r2219, %r2218, 15;
	max.s32 	%r2220, %r2219, 0;
	shl.b32 	%r2221, %r2220, 20;
	or.b32  	%r2222, %r2221, %r2214;
	ld.shared.u32 	%r2223, [%r2199+12];
	add.s32 	%r2224, %r90, %r2223;
	max.s32 	%r2225, %r2224, 0;
	cvt.u64.u32 	%rd422, %r2225;
	mad.lo.s64 	%rd423, %rd422, 19864223744, 1073741824;
	shr.u64 	%rd424, %rd423, 31;
	cvt.u32.u64 	%r2226, %rd424;
	min.s32 	%r2227, %r2226, 15;
	max.s32 	%r2228, %r2227, 0;
	shl.b32 	%r2229, %r2228, 16;
	or.b32  	%r2230, %r2229, %r2222;
	ld.shared.u32 	%r2231, [%r2199+16];
	add.s32 	%r2232, %r89, %r2231;
	max.s32 	%r2233, %r2232, 0;
	cvt.u64.u32 	%rd425, %r2233;
	mad.lo.s64 	%rd426, %rd425, 19864223744, 1073741824;
	shr.u64 	%rd427, %rd426, 31;
	cvt.u32.u64 	%r2234, %rd427;
	min.s32 	%r2235, %r2234, 15;
	max.s32 	%r2236, %r2235, 0;
	shl.b32 	%r2237, %r2236, 12;
	or.b32  	%r2238, %r2237, %r2230;
	ld.shared.u32 	%r2239, [%r2199+20];
	add.s32 	%r2240, %r88, %r2239;
	max.s32 	%r2241, %r2240, 0;
	cvt.u64.u32 	%rd428, %r2241;
	mad.lo.s64 	%rd429, %rd428, 19864223744, 1073741824;
	shr.u64 	%rd430, %rd429, 31;
	cvt.u32.u64 	%r2242, %rd430;
	min.s32 	%r2243, %r2242, 15;
	max.s32 	%r2244, %r2243, 0;
	shl.b32 	%r2245, %r2244, 8;
	or.b32  	%r2246, %r2245, %r2238;
	ld.shared.u32 	%r2247, [%r2199+24];
	add.s32 	%r2248, %r87, %r2247;
	max.s32 	%r2249, %r2248, 0;
	cvt.u64.u32 	%rd431, %r2249;
	mad.lo.s64 	%rd432, %rd431, 19864223744, 1073741824;
	shr.u64 	%rd433, %rd432, 31;
	cvt.u32.u64 	%r2250, %rd433;
	min.s32 	%r2251, %r2250, 15;
	max.s32 	%r2252, %r2251, 0;
	shl.b32 	%r2253, %r2252, 4;
	or.b32  	%r2254, %r2253, %r2246;
	ld.shared.u32 	%r2255, [%r2199+28];
	add.s32 	%r2256, %r86, %r2255;
	max.s32 	%r2257, %r2256, 0;
	cvt.u64.u32 	%rd434, %r2257;
	mad.lo.s64 	%rd435, %rd434, 19864223744, 1073741824;
	shr.u64 	%rd436, %rd435, 31;
	cvt.u32.u64 	%r2258, %rd436;
	min.s32 	%r2259, %r2258, 15;
	max.s32 	%r2260, %r2259, 0;
	or.b32  	%r2261, %r2254, %r2260;
	st.global.u32 	[%rd2+512], %r2261;
	ld.shared.u32 	%r2262, [%r2199+128];
	add.s32 	%r2263, %r93, %r2262;
	max.s32 	%r2264, %r2263, 0;
	cvt.u64.u32 	%rd437, %r2264;
	mad.lo.s64 	%rd438, %rd437, 19864223744, 1073741824;
	shr.u64 	%rd439, %rd438, 31;
	cvt.u32.u64 	%r2265, %rd439;
	min.s32 	%r2266, %r2265, 15;
	max.s32 	%r2267, %r2266, 0;
	shl.b32 	%r2268, %r2267, 28;
	ld.shared.u32 	%r2269, [%r2199+132];
	add.s32 	%r2270, %r92, %r2269;
	max.s32 	%r2271, %r2270, 0;
	cvt.u64.u32 	%rd440, %r2271;
	mad.lo.s64 	%rd441, %rd440, 19864223744, 1073741824;
	shr.u64 	%rd442, %rd441, 31;
	cvt.u32.u64 	%r2272, %rd442;
	min.s32 	%r2273, %r2272, 15;
	max.s32 	%r2274, %r2273, 0;
	shl.b32 	%r2275, %r2274, 24;
	or.b32  	%r2276, %r2275, %r2268;
	ld.shared.u32 	%r2277, [%r2199+136];
	add.s32 	%r2278, %r91, %r2277;
	max.s32 	%r2279, %r2278, 0;
	cvt.u64.u32 	%rd443, %r2279;
	mad.lo.s64 	%rd444, %rd443, 19864223744, 1073741824;
	shr.u64 	%rd445, %rd444, 31;
	cvt.u32.u64 	%r2280, %rd445;
	min.s32 	%r2281, %r2280, 15;
	max.s32 	%r2282, %r2281, 0;
	shl.b32 	%r2283, %r2282, 20;
	or.b32  	%r2284, %r2283, %r2276;
	ld.shared.u32 	%r2285, [%r2199+140];
	add.s32 	%r2286, %r90, %r2285;
	max.s32 	%r2287, %r2286, 0;
	cvt.u64.u32 	%rd446, %r2287;
	mad.lo.s64 	%rd447, %rd446, 19864223744, 1073741824;
	shr.u64 	%rd448, %rd447, 31;
	cvt.u32.u64 	%r2288, %rd448;
	min.s32 	%r2289, %r2288, 15;
	max.s32 	%r2290, %r2289, 0;
	shl.b32 	%r2291, %r2290, 16;
	or.b32  	%r2292, %r2291, %r2284;
	ld.shared.u32 	%r2293, [%r2199+144];
	add.s32 	%r2294, %r89, %r2293;
	max.s32 	%r2295, %r2294, 0;
	cvt.u64.u32 	%rd449, %r2295;
	mad.lo.s64 	%rd450, %rd449, 19864223744, 1073741824;
	shr.u64 	%rd451, %rd450, 31;
	cvt.u32.u64 	%r2296, %rd451;
	min.s32 	%r2297, %r2296, 15;
	max.s32 	%r2298, %r2297, 0;
	shl.b32 	%r2299, %r2298, 12;
	or.b32  	%r2300, %r2299, %r2292;
	ld.shared.u32 	%r2301, [%r2199+148];
	add.s32 	%r2302, %r88, %r2301;
	max.s32 	%r2303, %r2302, 0;
	cvt.u64.u32 	%rd452, %r2303;
	mad.lo.s64 	%rd453, %rd452, 19864223744, 1073741824;
	shr.u64 	%rd454, %rd453, 31;
	cvt.u32.u64 	%r2304, %rd454;
	min.s32 	%r2305, %r2304, 15;
	max.s32 	%r2306, %r2305, 0;
	shl.b32 	%r2307, %r2306, 8;
	or.b32  	%r2308, %r2307, %r2300;
	ld.shared.u32 	%r2309, [%r2199+152];
	add.s32 	%r2310, %r87, %r2309;
	max.s32 	%r2311, %r2310, 0;
	cvt.u64.u32 	%rd455, %r2311;
	mad.lo.s64 	%rd456, %rd455, 19864223744, 1073741824;
	shr.u64 	%rd457, %rd456, 31;
	cvt.u32.u64 	%r2312, %rd457;
	min.s32 	%r2313, %r2312, 15;
	max.s32 	%r2314, %r2313, 0;
	shl.b32 	%r2315, %r2314, 4;
	or.b32  	%r2316, %r2315, %r2308;
	ld.shared.u32 	%r2317, [%r2199+156];
	add.s32 	%r2318, %r86, %r2317;
	max.s32 	%r2319, %r2318, 0;
	cvt.u64.u32 	%rd458, %r2319;
	mad.lo.s64 	%rd459, %rd458, 19864223744, 1073741824;
	shr.u64 	%rd460, %rd459, 31;
	cvt.u32.u64 	%r2320, %rd460;
	min.s32 	%r2321, %r2320, 15;
	max.s32 	%r2322, %r2321, 0;
	or.b32  	%r2323, %r2316, %r2322;
	st.global.u32 	[%rd2+768], %r2323;
	ld.shared.u32 	%r2324, [%r2199+256];
	add.s32 	%r2325, %r101, %r2324;
	max.s32 	%r2326, %r2325, 0;
	cvt.u64.u32 	%rd461, %r2326;
	mad.lo.s64 	%rd462, %rd461, 19864223744, 1073741824;
	shr.u64 	%rd463, %rd462, 31;
	cvt.u32.u64 	%r2327, %rd463;
	min.s32 	%r2328, %r2327, 15;
	max.s32 	%r2329, %r2328, 0;
	shl.b32 	%r2330, %r2329, 28;
	ld.shared.u32 	%r2331, [%r2199+260];
	add.s32 	%r2332, %r100, %r2331;
	max.s32 	%r2333, %r2332, 0;
	cvt.u64.u32 	%rd464, %r2333;
	mad.lo.s64 	%rd465, %rd464, 19864223744, 1073741824;
	shr.u64 	%rd466, %rd465, 31;
	cvt.u32.u64 	%r2334, %rd466;
	min.s32 	%r2335, %r2334, 15;
	max.s32 	%r2336, %r2335, 0;
	shl.b32 	%r2337, %r2336, 24;
	or.b32  	%r2338, %r2337, %r2330;
	ld.shared.u32 	%r2339, [%r2199+264];
	add.s32 	%r2340, %r99, %r2339;
	max.s32 	%r2341, %r2340, 0;
	cvt.u64.u32 	%rd467, %r2341;
	mad.lo.s64 	%rd468, %rd467, 19864223744, 1073741824;
	shr.u64 	%rd469, %rd468, 31;
	cvt.u32.u64 	%r2342, %rd469;
	min.s32 	%r2343, %r2342, 15;
	max.s32 	%r2344, %r2343, 0;
	shl.b32 	%r2345, %r2344, 20;
	or.b32  	%r2346, %r2345, %r2338;
	ld.shared.u32 	%r2347, [%r2199+268];
	add.s32 	%r2348, %r98, %r2347;
	max.s32 	%r2349, %r2348, 0;
	cvt.u64.u32 	%rd470, %r2349;
	mad.lo.s64 	%rd471, %rd470, 19864223744, 1073741824;
	shr.u64 	%rd472, %rd471, 31;
	cvt.u32.u64 	%r2350, %rd472;
	min.s32 	%r2351, %r2350, 15;
	max.s32 	%r2352, %r2351, 0;
	shl.b32 	%r2353, %r2352, 16;
	or.b32  	%r2354, %r2353, %r2346;
	ld.shared.u32 	%r2355, [%r2199+272];
	add.s32 	%r2356, %r97, %r2355;
	max.s32 	%r2357, %r2356, 0;
	cvt.u64.u32 	%rd473, %r2357;
	mad.lo.s64 	%rd474, %rd473, 19864223744, 1073741824;
	shr.u64 	%rd475, %rd474, 31;
	cvt.u32.u64 	%r2358, %rd475;
	min.s32 	%r2359, %r2358, 15;
	max.s32 	%r2360, %r2359, 0;
	shl.b32 	%r2361, %r2360, 12;
	or.b32  	%r2362, %r2361, %r2354;
	ld.shared.u32 	%r2363, [%r2199+276];
	add.s32 	%r2364, %r96, %r2363;
	max.s32 	%r2365, %r2364, 0;
	cvt.u64.u32 	%rd476, %r2365;
	mad.lo.s64 	%rd477, %rd476, 19864223744, 1073741824;
	shr.u64 	%rd478, %rd477, 31;
	cvt.u32.u64 	%r2366, %rd478;
	min.s32 	%r2367, %r2366, 15;
	max.s32 	%r2368, %r2367, 0;
	shl.b32 	%r2369, %r2368, 8;
	or.b32  	%r2370, %r2369, %r2362;
	ld.shared.u32 	%r2371, [%r2199+280];
	add.s32 	%r2372, %r95, %r2371;
	max.s32 	%r2373, %r2372, 0;
	cvt.u64.u32 	%rd479, %r2373;
	mad.lo.s64 	%rd480, %rd479, 19864223744, 1073741824;
	shr.u64 	%rd481, %rd480, 31;
	cvt.u32.u64 	%r2374, %rd481;
	min.s32 	%r2375, %r2374, 15;
	max.s32 	%r2376, %r2375, 0;
	shl.b32 	%r2377, %r2376, 4;
	or.b32  	%r2378, %r2377, %r2370;
	ld.shared.u32 	%r2379, [%r2199+284];
	add.s32 	%r2380, %r94, %r2379;
	max.s32 	%r2381, %r2380, 0;
	cvt.u64.u32 	%rd482, %r2381;
	mad.lo.s64 	%rd483, %rd482, 19864223744, 1073741824;
	shr.u64 	%rd484, %rd483, 31;
	cvt.u32.u64 	%r2382, %rd484;
	min.s32 	%r2383, %r2382, 15;
	max.s32 	%r2384, %r2383, 0;
	or.b32  	%r2385, %r2378, %r2384;
	st.global.u32 	[%rd2+516], %r2385;
	ld.shared.u32 	%r2386, [%r2199+384];
	add.s32 	%r2387, %r101, %r2386;
	max.s32 	%r2388, %r2387, 0;
	cvt.u64.u32 	%rd485, %r2388;
	mad.lo.s64 	%rd486, %rd485, 19864223744, 1073741824;
	shr.u64 	%rd487, %rd486, 31;
	cvt.u32.u64 	%r2389, %rd487;
	min.s32 	%r2390, %r2389, 15;
	max.s32 	%r2391, %r2390, 0;
	shl.b32 	%r2392, %r2391, 28;
	ld.shared.u32 	%r2393, [%r2199+388];
	add.s32 	%r2394, %r100, %r2393;
	max.s32 	%r2395, %r2394, 0;
	cvt.u64.u32 	%rd488, %r2395;
	mad.lo.s64 	%rd489, %rd488, 19864223744, 1073741824;
	shr.u64 	%rd490, %rd489, 31;
	cvt.u32.u64 	%r2396, %rd490;
	min.s32 	%r2397, %r2396, 15;
	max.s32 	%r2398, %r2397, 0;
	shl.b32 	%r2399, %r2398, 24;
	or.b32  	%r2400, %r2399, %r2392;
	ld.shared.u32 	%r2401, [%r2199+392];
	add.s32 	%r2402, %r99, %r2401;
	max.s32 	%r2403, %r2402, 0;
	cvt.u64.u32 	%rd491, %r2403;
	mad.lo.s64 	%rd492, %rd491, 19864223744, 1073741824;
	shr.u64 	%rd493, %rd492, 31;
	cvt.u32.u64 	%r2404, %rd493;
	min.s32 	%r2405, %r2404, 15;
	max.s32 	%r2406, %r2405, 0;
	shl.b32 	%r2407, %r2406, 20;
	or.b32  	%r2408, %r2407, %r2400;
	ld.shared.u32 	%r2409, [%r2199+396];
	add.s32 	%r2410, %r98, %r2409;
	max.s32 	%r2411, %r2410, 0;
	cvt.u64.u32 	%rd494, %r2411;
	mad.lo.s64 	%rd495, %rd494, 19864223744, 1073741824;
	shr.u64 	%rd496, %rd495, 31;
	cvt.u32.u64 	%r2412, %rd496;
	min.s32 	%r2413, %r2412, 15;
	max.s32 	%r2414, %r2413, 0;
	shl.b32 	%r2415, %r2414, 16;
	or.b32  	%r2416, %r2415, %r2408;
	ld.shared.u32 	%r2417, [%r2199+400];
	add.s32 	%r2418, %r97, %r2417;
	max.s32 	%r2419, %r2418, 0;
	cvt.u64.u32 	%rd497, %r2419;
	mad.lo.s64 	%rd498, %rd497, 19864223744, 1073741824;
	shr.u64 	%rd499, %rd498, 31;
	cvt.u32.u64 	%r2420, %rd499;
	min.s32 	%r2421, %r2420, 15;
	max.s32 	%r2422, %r2421, 0;
	shl.b32 	%r2423, %r2422, 12;
	or.b32  	%r2424, %r2423, %r2416;
	ld.shared.u32 	%r2425, [%r2199+404];
	add.s32 	%r2426, %r96, %r2425;
	max.s32 	%r2427, %r2426, 0;
	cvt.u64.u32 	%rd500, %r2427;
	mad.lo.s64 	%rd501, %rd500, 19864223744, 1073741824;
	shr.u64 	%rd502, %rd501, 31;
	cvt.u32.u64 	%r2428, %rd502;
	min.s32 	%r2429, %r2428, 15;
	max.s32 	%r2430, %r2429, 0;
	shl.b32 	%r2431, %r2430, 8;
	or.b32  	%r2432, %r2431, %r2424;
	ld.shared.u32 	%r2433, [%r2199+408];
	add.s32 	%r2434, %r95, %r2433;
	max.s32 	%r2435, %r2434, 0;
	cvt.u64.u32 	%rd503, %r2435;
	mad.lo.s64 	%rd504, %rd503, 19864223744, 1073741824;
	shr.u64 	%rd505, %rd504, 31;
	cvt.u32.u64 	%r2436, %rd505;
	min.s32 	%r2437, %r2436, 15;
	max.s32 	%r2438, %r2437, 0;
	shl.b32 	%r2439, %r2438, 4;
	or.b32  	%r2440, %r2439, %r2432;
	ld.shared.u32 	%r2441, [%r2199+412];
	add.s32 	%r2442, %r94, %r2441;
	max.s32 	%r2443, %r2442, 0;
	cvt.u64.u32 	%rd506, %r2443;
	mad.lo.s64 	%rd507, %rd506, 19864223744, 1073741824;
	shr.u64 	%rd508, %rd507, 31;
	cvt.u32.u64 	%r2444, %rd508;
	min.s32 	%r2445, %r2444, 15;
	max.s32 	%r2446, %r2445, 0;
	or.b32  	%r2447, %r2440, %r2446;
	st.global.u32 	[%rd2+772], %r2447;
	ld.shared.u32 	%r2448, [%r2199+512];
	add.s32 	%r2449, %r109, %r2448;
	max.s32 	%r2450, %r2449, 0;
	cvt.u64.u32 	%rd509, %r2450;
	mad.lo.s64 	%rd510, %rd509, 19864223744, 1073741824;
	shr.u64 	%rd511, %rd510, 31;
	cvt.u32.u64 	%r2451, %rd511;
	min.s32 	%r2452, %r2451, 15;
	max.s32 	%r2453, %r2452, 0;
	shl.b32 	%r2454, %r2453, 28;
	ld.shared.u32 	%r2455, [%r2199+516];
	add.s32 	%r2456, %r108, %r2455;
	max.s32 	%r2457, %r2456, 0;
	cvt.u64.u32 	%rd512, %r2457;
	mad.lo.s64 	%rd513, %rd512, 19864223744, 1073741824;
	shr.u64 	%rd514, %rd513, 31;
	cvt.u32.u64 	%r2458, %rd514;
	min.s32 	%r2459, %r2458, 15;
	max.s32 	%r2460, %r2459, 0;
	shl.b32 	%r2461, %r2460, 24;
	or.b32  	%r2462, %r2461, %r2454;
	ld.shared.u32 	%r2463, [%r2199+520];
	add.s32 	%r2464, %r107, %r2463;
	max.s32 	%r2465, %r2464, 0;
	cvt.u64.u32 	%rd515, %r2465;
	mad.lo.s64 	%rd516, %rd515, 19864223744, 1073741824;
	shr.u64 	%rd517, %rd516, 31;
	cvt.u32.u64 	%r2466, %rd517;
	min.s32 	%r2467, %r2466, 15;
	max.s32 	%r2468, %r2467, 0;
	shl.b32 	%r2469, %r2468, 20;
	or.b32  	%r2470, %r2469, %r2462;
	ld.shared.u32 	%r2471, [%r2199+524];
	add.s32 	%r2472, %r106, %r2471;
	max.s32 	%r2473, %r2472, 0;
	cvt.u64.u32 	%rd518, %r2473;
	mad.lo.s64 	%rd519, %rd518, 19864223744, 1073741824;
	shr.u64 	%rd520, %rd519, 31;
	cvt.u32.u64 	%r2474, %rd520;
	min.s32 	%r2475, %r2474, 15;
	max.s32 	%r2476, %r2475, 0;
	shl.b32 	%r2477, %r2476, 16;
	or.b32  	%r2478, %r2477, %r2470;
	ld.shared.u32 	%r2479, [%r2199+528];
	add.s32 	%r2480, %r105, %r2479;
	max.s32 	%r2481, %r2480, 0;
	cvt.u64.u32 	%rd521, %r2481;
	mad.lo.s64 	%rd522, %rd521, 19864223744, 1073741824;
	shr.u64 	%rd523, %rd522, 31;
	cvt.u32.u64 	%r2482, %rd523;
	min.s32 	%r2483, %r2482, 15;
	max.s32 	%r2484, %r2483, 0;
	shl.b32 	%r2485, %r2484, 12;
	or.b32  	%r2486, %r2485, %r2478;
	ld.shared.u32 	%r2487, [%r2199+532];
	add.s32 	%r2488, %r104, %r2487;
	max.s32 	%r2489, %r2488, 0;
	cvt.u64.u32 	%rd524, %r2489;
	mad.lo.s64 	%rd525, %rd524, 19864223744, 1073741824;
	shr.u64 	%rd526, %rd525, 31;
	cvt.u32.u64 	%r2490, %rd526;
	min.s32 	%r2491, %r2490, 15;
	max.s32 	%r2492, %r2491, 0;
	shl.b32 	%r2493, %r2492, 8;
	or.b32  	%r2494, %r2493, %r2486;
	ld.shared.u32 	%r2495, [%r2199+536];
	add.s32 	%r2496, %r103, %r2495;
	max.s32 	%r2497, %r2496, 0;
	cvt.u64.u32 	%rd527, %r2497;
	mad.lo.s64 	%rd528, %rd527, 19864223744, 1073741824;
	shr.u64 	%rd529, %rd528, 31;
	cvt.u32.u64 	%r2498, %rd529;
	min.s32 	%r2499, %r2498, 15;
	max.s32 	%r2500, %r2499, 0;
	shl.b32 	%r2501, %r2500, 4;
	or.b32  	%r2502, %r2501, %r2494;
	ld.shared.u32 	%r2503, [%r2199+540];
	add.s32 	%r2504, %r102, %r2503;
	max.s32 	%r2505, %r2504, 0;
	cvt.u64.u32 	%rd530, %r2505;
	mad.lo.s64 	%rd531, %rd530, 19864223744, 1073741824;
	shr.u64 	%rd532, %rd531, 31;
	cvt.u32.u64 	%r2506, %rd532;
	min.s32 	%r2507, %r2506, 15;
	max.s32 	%r2508, %r2507, 0;
	or.b32  	%r2509, %r2502, %r2508;
	st.global.u32 	[%rd2+520], %r2509;
	ld.shared.u32 	%r2510, [%r2199+640];
	add.s32 	%r2511, %r109, %r2510;
	max.s32 	%r2512, %r2511, 0;
	cvt.u64.u32 	%rd533, %r2512;
	mad.lo.s64 	%rd534, %rd533, 19864223744, 1073741824;
	shr.u64 	%rd535, %rd534, 31;
	cvt.u32.u64 	%r2513, %rd535;
	min.s32 	%r2514, %r2513, 15;
	max.s32 	%r2515, %r2514, 0;
	shl.b32 	%r2516, %r2515, 28;
	ld.shared.u32 	%r2517, [%r2199+644];
	add.s32 	%r2518, %r108, %r2517;
	max.s32 	%r2519, %r2518, 0;
	cvt.u64.u32 	%rd536, %r2519;
	mad.lo.s64 	%rd537, %rd536, 19864223744, 1073741824;
	shr.u64 	%rd538, %rd537, 31;
	cvt.u32.u64 	%r2520, %rd538;
	min.s32 	%r2521, %r2520, 15;
	max.s32 	%r2522, %r2521, 0;
	shl.b32 	%r2523, %r2522, 24;
	or.b32  	%r2524, %r2523, %r2516;
	ld.shared.u32 	%r2525, [%r2199+648];
	add.s32 	%r2526, %r107, %r2525;
	max.s32 	%r2527, %r2526, 0;
	cvt.u64.u32 	%rd539, %r2527;
	mad.lo.s64 	%rd540, %rd539, 19864223744, 1073741824;
	shr.u64 	%rd541, %rd540, 31;
	cvt.u32.u64 	%r2528, %rd541;
	min.s32 	%r2529, %r2528, 15;
	max.s32 	%r2530, %r2529, 0;
	shl.b32 	%r2531, %r2530, 20;
	or.b32  	%r2532, %r2531, %r2524;
	ld.shared.u32 	%r2533, [%r2199+652];
	add.s32 	%r2534, %r106, %r2533;
	max.s32 	%r2535, %r2534, 0;
	cvt.u64.u32 	%rd542, %r2535;
	mad.lo.s64 	%rd543, %rd542, 19864223744, 1073741824;
	shr.u64 	%rd544, %rd543, 31;
	cvt.u32.u64 	%r2536, %rd544;
	min.s32 	%r2537, %r2536, 15;
	max.s32 	%r2538, %r2537, 0;
	shl.b32 	%r2539, %r2538, 16;
	or.b32  	%r2540, %r2539, %r2532;
	ld.shared.u32 	%r2541, [%r2199+656];
	add.s32 	%r2542, %r105, %r2541;
	max.s32 	%r2543, %r2542, 0;
	cvt.u64.u32 	%rd545, %r2543;
	mad.lo.s64 	%rd546, %rd545, 19864223744, 1073741824;
	shr.u64 	%rd547, %rd546, 31;
	cvt.u32.u64 	%r2544, %rd547;
	min.s32 	%r2545, %r2544, 15;
	max.s32 	%r2546, %r2545, 0;
	shl.b32 	%r2547, %r2546, 12;
	or.b32  	%r2548, %r2547, %r2540;
	ld.shared.u32 	%r2549, [%r2199+660];
	add.s32 	%r2550, %r104, %r2549;
	max.s32 	%r2551, %r2550, 0;
	cvt.u64.u32 	%rd548, %r2551;
	mad.lo.s64 	%rd549, %rd548, 19864223744, 1073741824;
	shr.u64 	%rd550, %rd549, 31;
	cvt.u32.u64 	%r2552, %rd550;
	min.s32 	%r2553, %r2552, 15;
	max.s32 	%r2554, %r2553, 0;
	shl.b32 	%r2555, %r2554, 8;
	or.b32  	%r2556, %r2555, %r2548;
	ld.shared.u32 	%r2557, [%r2199+664];
	add.s32 	%r2558, %r103, %r2557;
	max.s32 	%r2559, %r2558, 0;
	cvt.u64.u32 	%rd551, %r2559;
	mad.lo.s64 	%rd552, %rd551, 19864223744, 1073741824;
	shr.u64 	%rd553, %rd552, 31;
	cvt.u32.u64 	%r2560, %rd553;
	min.s32 	%r2561, %r2560, 15;
	max.s32 	%r2562, %r2561, 0;
	shl.b32 	%r2563, %r2562, 4;
	or.b32  	%r2564, %r2563, %r2556;
	ld.shared.u32 	%r2565, [%r2199+668];
	add.s32 	%r2566, %r102, %r2565;
	max.s32 	%r2567, %r2566, 0;
	cvt.u64.u32 	%rd554, %r2567;
	mad.lo.s64 	%rd555, %rd554, 19864223744, 1073741824;
	shr.u64 	%rd556, %rd555, 31;
	cvt.u32.u64 	%r2568, %rd556;
	min.s32 	%r2569, %r2568, 15;
	max.s32 	%r2570, %r2569, 0;
	or.b32  	%r2571, %r2564, %r2570;
	st.global.u32 	[%rd2+776], %r2571;
	ld.shared.u32 	%r2572, [%r2199+768];
	add.s32 	%r2573, %r117, %r2572;
	max.s32 	%r2574, %r2573, 0;
	cvt.u64.u32 	%rd557, %r2574;
	mad.lo.s64 	%rd558, %rd557, 19864223744, 1073741824;
	shr.u64 	%rd559, %rd558, 31;
	cvt.u32.u64 	%r2575, %rd559;
	min.s32 	%r2576, %r2575, 15;
	max.s32 	%r2577, %r2576, 0;
	shl.b32 	%r2578, %r2577, 28;
	ld.shared.u32 	%r2579, [%r2199+772];
	add.s32 	%r2580, %r116, %r2579;
	max.s32 	%r2581, %r2580, 0;
	cvt.u64.u32 	%rd560, %r2581;
	mad.lo.s64 	%rd561, %rd560, 19864223744, 1073741824;
	shr.u64 	%rd562, %rd561, 31;
	cvt.u32.u64 	%r2582, %rd562;
	min.s32 	%r2583, %r2582, 15;
	max.s32 	%r2584, %r2583, 0;
	shl.b32 	%r2585, %r2584, 24;
	or.b32  	%r2586, %r2585, %r2578;
	ld.shared.u32 	%r2587, [%r2199+776];
	add.s32 	%r2588, %r115, %r2587;
	max.s32 	%r2589, %r2588, 0;
	cvt.u64.u32 	%rd563, %r2589;
	mad.lo.s64 	%rd564, %rd563, 19864223744, 1073741824;
	shr.u64 	%rd565, %rd564, 31;
	cvt.u32.u64 	%r2590, %rd565;
	min.s32 	%r2591, %r2590, 15;
	max.s32 	%r2592, %r2591, 0;
	shl.b32 	%r2593, %r2592, 20;
	or.b32  	%r2594, %r2593, %r2586;
	ld.shared.u32 	%r2595, [%r2199+780];
	add.s32 	%r2596, %r114, %r2595;
	max.s32 	%r2597, %r2596, 0;
	cvt.u64.u32 	%rd566, %r2597;
	mad.lo.s64 	%rd567, %rd566, 19864223744, 1073741824;
	shr.u64 	%rd568, %rd567, 31;
	cvt.u32.u64 	%r2598, %rd568;
	min.s32 	%r2599, %r2598, 15;
	max.s32 	%r2600, %r2599, 0;
	shl.b32 	%r2601, %r2600, 16;
	or.b32  	%r2602, %r2601, %r2594;
	ld.shared.u32 	%r2603, [%r2199+784];
	add.s32 	%r2604, %r113, %r2603;
	max.s32 	%r2605, %r2604, 0;
	cvt.u64.u32 	%rd569, %r2605;
	mad.lo.s64 	%rd570, %rd569, 19864223744, 1073741824;
	shr.u64 	%rd571, %rd570, 31;
	cvt.u32.u64 	%r2606, %rd571;
	min.s32 	%r2607, %r2606, 15;
	max.s32 	%r2608, %r2607, 0;
	shl.b32 	%r2609, %r2608, 12;
	or.b32  	%r2610, %r2609, %r2602;
	ld.shared.u32 	%r2611, [%r2199+788];
	add.s32 	%r2612, %r112, %r2611;
	max.s32 	%r2613, %r2612, 0;
	cvt.u64.u32 	%rd572, %r2613;
	mad.lo.s64 	%rd573, %rd572, 19864223744, 1073741824;
	shr.u64 	%rd574, %rd573, 31;
	cvt.u32.u64 	%r2614, %rd574;
	min.s32 	%r2615, %r2614, 15;
	max.s32 	%r2616, %r2615, 0;
	shl.b32 	%r2617, %r2616, 8;
	or.b32  	%r2618, %r2617, %r2610;
	ld.shared.u32 	%r2619, [%r2199+792];
	add.s32 	%r2620, %r111, %r2619;
	max.s32 	%r2621, %r2620, 0;
	cvt.u64.u32 	%rd575, %r2621;
	mad.lo.s64 	%rd576, %rd575, 19864223744, 1073741824;
	shr.u64 	%rd577, %rd576, 31;
	cvt.u32.u64 	%r2622, %rd577;
	min.s32 	%r2623, %r2622, 15;
	max.s32 	%r2624, %r2623, 0;
	shl.b32 	%r2625, %r2624, 4;
	or.b32  	%r2626, %r2625, %r2618;
	ld.shared.u32 	%r2627, [%r2199+796];
	add.s32 	%r2628, %r110, %r2627;
	max.s32 	%r2629, %r2628, 0;
	cvt.u64.u32 	%rd578, %r2629;
	mad.lo.s64 	%rd579, %rd578, 19864223744, 1073741824;
	shr.u64 	%rd580, %rd579, 31;
	cvt.u32.u64 	%r2630, %rd580;
	min.s32 	%r2631, %r2630, 15;
	max.s32 	%r2632, %r2631, 0;
	or.b32  	%r2633, %r2626, %r2632;
	st.global.u32 	[%rd2+524], %r2633;
	ld.shared.u32 	%r2634, [%r2199+896];
	add.s32 	%r2635, %r117, %r2634;
	max.s32 	%r2636, %r2635, 0;
	cvt.u64.u32 	%rd581, %r2636;
	mad.lo.s64 	%rd582, %rd581, 19864223744, 1073741824;
	shr.u64 	%rd583, %rd582, 31;
	cvt.u32.u64 	%r2637, %rd583;
	min.s32 	%r2638, %r2637, 15;
	max.s32 	%r2639, %r2638, 0;
	shl.b32 	%r2640, %r2639, 28;
	ld.shared.u32 	%r2641, [%r2199+900];
	add.s32 	%r2642, %r116, %r2641;
	max.s32 	%r2643, %r2642, 0;
	cvt.u64.u32 	%rd584, %r2643;
	mad.lo.s64 	%rd585, %rd584, 19864223744, 1073741824;
	shr.u64 	%rd586, %rd585, 31;
	cvt.u32.u64 	%r2644, %rd586;
	min.s32 	%r2645, %r2644, 15;
	max.s32 	%r2646, %r2645, 0;
	shl.b32 	%r2647, %r2646, 24;
	or.b32  	%r2648, %r2647, %r2640;
	ld.shared.u32 	%r2649, [%r2199+904];
	add.s32 	%r2650, %r115, %r2649;
	max.s32 	%r2651, %r2650, 0;
	cvt.u64.u32 	%rd587, %r2651;
	mad.lo.s64 	%rd588, %rd587, 19864223744, 1073741824;
	shr.u64 	%rd589, %rd588, 31;
	cvt.u32.u64 	%r2652, %rd589;
	min.s32 	%r2653, %r2652, 15;
	max.s32 	%r2654, %r2653, 0;
	shl.b32 	%r2655, %r2654, 20;
	or.b32  	%r2656, %r2655, %r2648;
	ld.shared.u32 	%r2657, [%r2199+908];
	add.s32 	%r2658, %r114, %r2657;
	max.s32 	%r2659, %r2658, 0;
	cvt.u64.u32 	%rd590, %r2659;
	mad.lo.s64 	%rd591, %rd590, 19864223744, 1073741824;
	shr.u64 	%rd592, %rd591, 31;
	cvt.u32.u64 	%r2660, %rd592;
	min.s32 	%r2661, %r2660, 15;
	max.s32 	%r2662, %r2661, 0;
	shl.b32 	%r2663, %r2662, 16;
	or.b32  	%r2664, %r2663, %r2656;
	ld.shared.u32 	%r2665, [%r2199+912];
	add.s32 	%r2666, %r113, %r2665;
	max.s32 	%r2667, %r2666, 0;
	cvt.u64.u32 	%rd593, %r2667;
	mad.lo.s64 	%rd594, %rd593, 19864223744, 1073741824;
	shr.u64 	%rd595, %rd594, 31;
	cvt.u32.u64 	%r2668, %rd595;
	min.s32 	%r2669, %r2668, 15;
	max.s32 	%r2670, %r2669, 0;
	shl.b32 	%r2671, %r2670, 12;
	or.b32  	%r2672, %r2671, %r2664;
	ld.shared.u32 	%r2673, [%r2199+916];
	add.s32 	%r2674, %r112, %r2673;
	max.s32 	%r2675, %r2674, 0;
	cvt.u64.u32 	%rd596, %r2675;
	mad.lo.s64 	%rd597, %rd596, 19864223744, 1073741824;
	shr.u64 	%rd598, %rd597, 31;
	cvt.u32.u64 	%r2676, %rd598;
	min.s32 	%r2677, %r2676, 15;
	max.s32 	%r2678, %r2677, 0;
	shl.b32 	%r2679, %r2678, 8;
	or.b32  	%r2680, %r2679, %r2672;
	ld.shared.u32 	%r2681, [%r2199+920];
	add.s32 	%r2682, %r111, %r2681;
	max.s32 	%r2683, %r2682, 0;
	cvt.u64.u32 	%rd599, %r2683;
	mad.lo.s64 	%rd600, %rd599, 19864223744, 1073741824;
	shr.u64 	%rd601, %rd600, 31;
	cvt.u32.u64 	%r2684, %rd601;
	min.s32 	%r2685, %r2684, 15;
	max.s32 	%r2686, %r2685, 0;
	shl.b32 	%r2687, %r2686, 4;
	or.b32  	%r2688, %r2687, %r2680;
	ld.shared.u32 	%r2689, [%r2199+924];
	add.s32 	%r2690, %r110, %r2689;
	max.s32 	%r2691, %r2690, 0;
	cvt.u64.u32 	%rd602, %r2691;
	mad.lo.s64 	%rd603, %rd602, 19864223744, 1073741824;
	shr.u64 	%rd604, %rd603, 31;
	cvt.u32.u64 	%r2692, %rd604;
	min.s32 	%r2693, %r2692, 15;
	max.s32 	%r2694, %r2693, 0;
	or.b32  	%r2695, %r2688, %r2694;
	st.global.u32 	[%rd2+780], %r2695;
	ld.shared.u32 	%r2696, [%r2199+1024];
	add.s32 	%r2697, %r125, %r2696;
	max.s32 	%r2698, %r2697, 0;
	cvt.u64.u32 	%rd605, %r2698;
	mad.lo.s64 	%rd606, %rd605, 19864223744, 1073741824;
	shr.u64 	%rd607, %rd606, 31;
	cvt.u32.u64 	%r2699, %rd607;
	min.s32 	%r2700, %r2699, 15;
	max.s32 	%r2701, %r2700, 0;
	shl.b32 	%r2702, %r2701, 28;
	ld.shared.u32 	%r2703, [%r2199+1028];
	add.s32 	%r2704, %r124, %r2703;
	max.s32 	%r2705, %r2704, 0;
	cvt.u64.u32 	%rd608, %r2705;
	mad.lo.s64 	%rd609, %rd608, 19864223744, 1073741824;
	shr.u64 	%rd610, %rd609, 31;
	cvt.u32.u64 	%r2706, %rd610;
	min.s32 	%r2707, %r2706, 15;
	max.s32 	%r2708, %r2707, 0;
	shl.b32 	%r2709, %r2708, 24;
	or.b32  	%r2710, %r2709, %r2702;
	ld.shared.u32 	%r2711, [%r2199+1032];
	add.s32 	%r2712, %r123, %r2711;
	max.s32 	%r2713, %r2712, 0;
	cvt.u64.u32 	%rd611, %r2713;
	mad.lo.s64 	%rd612, %rd611, 19864223744, 1073741824;
	shr.u64 	%rd613, %rd612, 31;
	cvt.u32.u64 	%r2714, %rd613;
	min.s32 	%r2715, %r2714, 15;
	max.s32 	%r2716, %r2715, 0;
	shl.b32 	%r2717, %r2716, 20;
	or.b32  	%r2718, %r2717, %r2710;
	ld.shared.u32 	%r2719, [%r2199+1036];
	add.s32 	%r2720, %r122, %r2719;
	max.s32 	%r2721, %r2720, 0;
	cvt.u64.u32 	%rd614, %r2721;
	mad.lo.s64 	%rd615, %rd614, 19864223744, 1073741824;
	shr.u64 	%rd616, %rd615, 31;
	cvt.u32.u64 	%r2722, %rd616;
	min.s32 	%r2723, %r2722, 15;
	max.s32 	%r2724, %r2723, 0;
	shl.b32 	%r2725, %r2724, 16;
	or.b32  	%r2726, %r2725, %r2718;
	ld.shared.u32 	%r2727, [%r2199+1040];
	add.s32 	%r2728, %r121, %r2727;
	max.s32 	%r2729, %r2728, 0;
	cvt.u64.u32 	%rd617, %r2729;
	mad.lo.s64 	%rd618, %rd617, 19864223744, 1073741824;
	shr.u64 	%rd619, %rd618, 31;
	cvt.u32.u64 	%r2730, %rd619;
	min.s32 	%r2731, %r2730, 15;
	max.s32 	%r2732, %r2731, 0;
	shl.b32 	%r2733, %r2732, 12;
	or.b32  	%r2734, %r2733, %r2726;
	ld.shared.u32 	%r2735, [%r2199+1044];
	add.s32 	%r2736, %r120, %r2735;
	max.s32 	%r2737, %r2736, 0;
	cvt.u64.u32 	%rd620, %r2737;
	mad.lo.s64 	%rd621, %rd620, 19864223744, 1073741824;
	shr.u64 	%rd622, %rd621, 31;
	cvt.u32.u64 	%r2738, %rd622;
	min.s32 	%r2739, %r2738, 15;
	max.s32 	%r2740, %r2739, 0;
	shl.b32 	%r2741, %r2740, 8;
	or.b32  	%r2742, %r2741, %r2734;
	ld.shared.u32 	%r2743, [%r2199+1048];
	add.s32 	%r2744, %r119, %r2743;
	max.s32 	%r2745, %r2744, 0;
	cvt.u64.u32 	%rd623, %r2745;
	mad.lo.s64 	%rd624, %rd623, 19864223744, 1073741824;
	shr.u64 	%rd625, %rd624, 31;
	cvt.u32.u64 	%r2746, %rd625;
	min.s32 	%r2747, %r2746, 15;
	max.s32 	%r2748, %r2747, 0;
	shl.b32 	%r2749, %r2748, 4;
	or.b32  	%r2750, %r2749, %r2742;
	ld.shared.u32 	%r2751, [%r2199+1052];
	add.s32 	%r2752, %r118, %r2751;
	max.s32 	%r2753, %r2752, 0;
	cvt.u64.u32 	%rd626, %r2753;
	mad.lo.s64 	%rd627, %rd626, 19864223744, 1073741824;
	shr.u64 	%rd628, %rd627, 31;
	cvt.u32.u64 	%r2754, %rd628;
	min.s32 	%r2755, %r2754, 15;
	max.s32 	%r2756, %r2755, 0;
	or.b32  	%r2757, %r2750, %r2756;
	st.global.u32 	[%rd2+528], %r2757;
	ld.shared.u32 	%r2758, [%r2199+1152];
	add.s32 	%r2759, %r125, %r2758;
	max.s32 	%r2760, %r2759, 0;
	cvt.u64.u32 	%rd629, %r2760;
	mad.lo.s64 	%rd630, %rd629, 19864223744, 1073741824;
	shr.u64 	%rd631, %rd630, 31;
	cvt.u32.u64 	%r2761, %rd631;
	min.s32 	%r2762, %r2761, 15;
	max.s32 	%r2763, %r2762, 0;
	shl.b32 	%r2764, %r2763, 28;
	ld.shared.u32 	%r2765, [%r2199+1156];
	add.s32 	%r2766, %r124, %r2765;
	max.s32 	%r2767, %r2766, 0;
	cvt.u64.u32 	%rd632, %r2767;
	mad.lo.s64 	%rd633, %rd632, 19864223744, 1073741824;
	shr.u64 	%rd634, %rd633, 31;
	cvt.u32.u64 	%r2768, %rd634;
	min.s32 	%r2769, %r2768, 15;
	max.s32 	%r2770, %r2769, 0;
	shl.b32 	%r2771, %r2770, 24;
	or.b32  	%r2772, %r2771, %r2764;
	ld.shared.u32 	%r2773, [%r2199+1160];
	add.s32 	%r2774, %r123, %r2773;
	max.s32 	%r2775, %r2774, 0;
	cvt.u64.u32 	%rd635, %r2775;
	mad.lo.s64 	%rd636, %rd635, 19864223744, 1073741824;
	shr.u64 	%rd637, %rd636, 31;
	cvt.u32.u64 	%r2776, %rd637;
	min.s32 	%r2777, %r2776, 15;
	max.s32 	%r2778, %r2777, 0;
	shl.b32 	%r2779, %r2778, 20;
	or.b32  	%r2780, %r2779, %r2772;
	ld.shared.u32 	%r2781, [%r2199+1164];
	add.s32 	%r2782, %r122, %r2781;
	max.s32 	%r2783, %r2782, 0;
	cvt.u64.u32 	%rd638, %r2783;
	mad.lo.s64 	%rd639, %rd638, 19864223744, 1073741824;
	shr.u64 	%rd640, %rd639, 31;
	cvt.u32.u64 	%r2784, %rd640;
	min.s32 	%r2785, %r2784, 15;
	max.s32 	%r2786, %r2785, 0;
	shl.b32 	%r2787, %r2786, 16;
	or.b32  	%r2788, %r2787, %r2780;
	ld.shared.u32 	%r2789, [%r2199+1168];
	add.s32 	%r2790, %r121, %r2789;
	max.s32 	%r2791, %r2790, 0;
	cvt.u64.u32 	%rd641, %r2791;
	mad.lo.s64 	%rd642, %rd641, 19864223744, 1073741824;
	shr.u64 	%rd643, %rd642, 31;
	cvt.u32.u64 	%r2792, %rd643;
	min.s32 	%r2793, %r2792, 15;
	max.s32 	%r2794, %r2793, 0;
	shl.b32 	%r2795, %r2794, 12;
	or.b32  	%r2796, %r2795, %r2788;
	ld.shared.u32 	%r2797, [%r2199+1172];
	add.s32 	%r2798, %r120, %r2797;
	max.s32 	%r2799, %r2798, 0;
	cvt.u64.u32 	%rd644, %r2799;
	mad.lo.s64 	%rd645, %rd644, 19864223744, 1073741824;
	shr.u64 	%rd646, %rd645, 31;
	cvt.u32.u64 	%r2800, %rd646;
	min.s32 	%r2801, %r2800, 15;
	max.s32 	%r2802, %r2801, 0;
	shl.b32 	%r2803, %r2802, 8;
	or.b32  	%r2804, %r2803, %r2796;
	ld.shared.u32 	%r2805, [%r2199+1176];
	add.s32 	%r2806, %r119, %r2805;
	max.s32 	%r2807, %r2806, 0;
	cvt.u64.u32 	%rd647, %r2807;
	mad.lo.s64 	%rd648, %rd647, 19864223744, 1073741824;
	shr.u64 	%rd649, %rd648, 31;
	cvt.u32.u64 	%r2808, %rd649;
	min.s32 	%r2809, %r2808, 15;
	max.s32 	%r2810, %r2809, 0;
	shl.b32 	%r2811, %r2810, 4;
	or.b32  	%r2812, %r2811, %r2804;
	ld.shared.u32 	%r2813, [%r2199+1180];
	add.s32 	%r2814, %r118, %r2813;
	max.s32 	%r2815, %r2814, 0;
	cvt.u64.u32 	%rd650, %r2815;
	mad.lo.s64 	%rd651, %rd650, 19864223744, 1073741824;
	shr.u64 	%rd652, %rd651, 31;
	cvt.u32.u64 	%r2816, %rd652;
	min.s32 	%r2817, %r2816, 15;
	max.s32 	%r2818, %r2817, 0;
	or.b32  	%r2819, %r2812, %r2818;
	st.global.u32 	[%rd2+784], %r2819;
	ld.shared.u32 	%r2820, [%r2199+1280];
	add.s32 	%r2821, %r133, %r2820;
	max.s32 	%r2822, %r2821, 0;
	cvt.u64.u32 	%rd653, %r2822;
	mad.lo.s64 	%rd654, %rd653, 19864223744, 1073741824;
	shr.u64 	%rd655, %rd654, 31;
	cvt.u32.u64 	%r2823, %rd655;
	min.s32 	%r2824, %r2823, 15;
	max.s32 	%r2825, %r2824, 0;
	shl.b32 	%r2826, %r2825, 28;
	ld.shared.u32 	%r2827, [%r2199+1284];
	add.s32 	%r2828, %r132, %r2827;
	max.s32 	%r2829, %r2828, 0;
	cvt.u64.u32 	%rd656, %r2829;
	mad.lo.s64 	%rd657, %rd656, 19864223744, 1073741824;
	shr.u64 	%rd658, %rd657, 31;
	cvt.u32.u64 	%r2830, %rd658;
	min.s32 	%r2831, %r2830, 15;
	max.s32 	%r2832, %r2831, 0;
	shl.b32 	%r2833, %r2832, 24;
	or.b32  	%r2834, %r2833, %r2826;
	ld.shared.u32 	%r2835, [%r2199+1288];
	add.s32 	%r2836, %r131, %r2835;
	max.s32 	%r2837, %r2836, 0;
	cvt.u64.u32 	%rd659, %r2837;
	mad.lo.s64 	%rd660, %rd659, 19864223744, 1073741824;
	shr.u64 	%rd661, %rd660, 31;
	cvt.u32.u64 	%r2838, %rd661;
	min.s32 	%r2839, %r2838, 15;
	max.s32 	%r2840, %r2839, 0;
	shl.b32 	%r2841, %r2840, 20;
	or.b32  	%r2842, %r2841, %r2834;
	ld.shared.u32 	%r2843, [%r2199+1292];
	add.s32 	%r2844, %r130, %r2843;
	max.s32 	%r2845, %r2844, 0;
	cvt.u64.u32 	%rd662, %r2845;
	mad.lo.s64 	%rd663, %rd662, 19864223744, 1073741824;
	shr.u64 	%rd664, %rd663, 31;
	cvt.u32.u64 	%r2846, %rd664;
	min.s32 	%r2847, %r2846, 15;
	max.s32 	%r2848, %r2847, 0;
	shl.b32 	%r2849, %r2848, 16;
	or.b32  	%r2850, %r2849, %r2842;
	ld.shared.u32 	%r2851, [%r2199+1296];
	add.s32 	%r2852, %r129, %r2851;
	max.s32 	%r2853, %r2852, 0;
	cvt.u64.u32 	%rd665, %r2853;
	mad.lo.s64 	%rd666, %rd665, 19864223744, 1073741824;
	shr.u64 	%rd667, %rd666, 31;
	cvt.u32.u64 	%r2854, %rd667;
	min.s32 	%r2855, %r2854, 15;
	max.s32 	%r2856, %r2855, 0;
	shl.b32 	%r2857, %r2856, 12;
	or.b32  	%r2858, %r2857, %r2850;
	ld.shared.u32 	%r2859, [%r2199+1300];
	add.s32 	%r2860, %r128, %r2859;
	max.s32 	%r2861, %r2860, 0;
	cvt.u64.u32 	%rd668, %r2861;
	mad.lo.s64 	%rd669, %rd668, 19864223744, 1073741824;
	shr.u64 	%rd670, %rd669, 31;
	cvt.u32.u64 	%r2862, %rd670;
	min.s32 	%r2863, %r2862, 15;
	max.s32 	%r2864, %r2863, 0;
	shl.b32 	%r2865, %r2864, 8;
	or.b32  	%r2866, %r2865, %r2858;
	ld.shared.u32 	%r2867, [%r2199+1304];
	add.s32 	%r2868, %r127, %r2867;
	max.s32 	%r2869, %r2868, 0;
	cvt.u64.u32 	%rd671, %r2869;
	mad.lo.s64 	%rd672, %rd671, 19864223744, 1073741824;
	shr.u64 	%rd673, %rd672, 31;
	cvt.u32.u64 	%r2870, %rd673;
	min.s32 	%r2871, %r2870, 15;
	max.s32 	%r2872, %r2871, 0;
	shl.b32 	%r2873, %r2872, 4;
	or.b32  	%r2874, %r2873, %r2866;
	ld.shared.u32 	%r2875, [%r2199+1308];
	add.s32 	%r2876, %r126, %r2875;
	max.s32 	%r2877, %r2876, 0;
	cvt.u64.u32 	%rd674, %r2877;
	mad.lo.s64 	%rd675, %rd674, 19864223744, 1073741824;
	shr.u64 	%rd676, %rd675, 31;
	cvt.u32.u64 	%r2878, %rd676;
	min.s32 	%r2879, %r2878, 15;
	max.s32 	%r2880, %r2879, 0;
	or.b32  	%r2881, %r2874, %r2880;
	st.global.u32 	[%rd2+532], %r2881;
	ld.shared.u32 	%r2882, [%r2199+1408];
	add.s32 	%r2883, %r133, %r2882;
	max.s32 	%r2884, %r2883, 0;
	cvt.u64.u32 	%rd677, %r2884;
	mad.lo.s64 	%rd678, %rd677, 19864223744, 1073741824;
	shr.u64 	%rd679, %rd678, 31;
	cvt.u32.u64 	%r2885, %rd679;
	min.s32 	%r2886, %r2885, 15;
	max.s32 	%r2887, %r2886, 0;
	shl.b32 	%r2888, %r2887, 28;
	ld.shared.u32 	%r2889, [%r2199+1412];
	add.s32 	%r2890, %r132, %r2889;
	max.s32 	%r2891, %r2890, 0;
	cvt.u64.u32 	%rd680, %r2891;
	mad.lo.s64 	%rd681, %rd680, 19864223744, 1073741824;
	shr.u64 	%rd682, %rd681, 31;
	cvt.u32.u64 	%r2892, %rd682;
	min.s32 	%r2893, %r2892, 15;
	max.s32 	%r2894, %r2893, 0;
	shl.b32 	%r2895, %r2894, 24;
	or.b32  	%r2896, %r2895, %r2888;
	ld.shared.u32 	%r2897, [%r2199+1416];
	add.s32 	%r2898, %r131, %r2897;
	max.s32 	%r2899, %r2898, 0;
	cvt.u64.u32 	%rd683, %r2899;
	mad.lo.s64 	%rd684, %rd683, 19864223744, 1073741824;
	shr.u64 	%rd685, %rd684, 31;
	cvt.u32.u64 	%r2900, %rd685;
	min.s32 	%r2901, %r2900, 15;
	max.s32 	%r2902, %r2901, 0;
	shl.b32 	%r2903, %r2902, 20;
	or.b32  	%r2904, %r2903, %r2896;
	ld.shared.u32 	%r2905, [%r2199+1420];
	add.s32 	%r2906, %r130, %r2905;
	max.s32 	%r2907, %r2906, 0;
	cvt.u64.u32 	%rd686, %r2907;
	mad.lo.s64 	%rd687, %rd686, 19864223744, 1073741824;
	shr.u64 	%rd688, %rd687, 31;
	cvt.u32.u64 	%r2908, %rd688;
	min.s32 	%r2909, %r2908, 15;
	max.s32 	%r2910, %r2909, 0;
	shl.b32 	%r2911, %r2910, 16;
	or.b32  	%r2912, %r2911, %r2904;
	ld.shared.u32 	%r2913, [%r2199+1424];
	add.s32 	%r2914, %r129, %r2913;
	max.s32 	%r2915, %r2914, 0;
	cvt.u64.u32 	%rd689, %r2915;
	mad.lo.s64 	%rd690, %rd689, 19864223744, 1073741824;
	shr.u64 	%rd691, %rd690, 31;
	cvt.u32.u64 	%r2916, %rd691;
	min.s32 	%r2917, %r2916, 15;
	max.s32 	%r2918, %r2917, 0;
	shl.b32 	%r2919, %r2918, 12;
	or.b32  	%r2920, %r2919, %r2912;
	ld.shared.u32 	%r2921, [%r2199+1428];
	add.s32 	%r2922, %r128, %r2921;
	max.s32 	%r2923, %r2922, 0;
	cvt.u64.u32 	%rd692, %r2923;
	mad.lo.s64 	%rd693, %rd692, 19864223744, 1073741824;
	shr.u64 	%rd694, %rd693, 31;
	cvt.u32.u64 	%r2924, %rd694;
	min.s32 	%r2925, %r2924, 15;
	max.s32 	%r2926, %r2925, 0;
	shl.b32 	%r2927, %r2926, 8;
	or.b32  	%r2928, %r2927, %r2920;
	ld.shared.u32 	%r2929, [%r2199+1432];
	add.s32 	%r2930, %r127, %r2929;
	max.s32 	%r2931, %r2930, 0;
	cvt.u64.u32 	%rd695, %r2931;
	mad.lo.s64 	%rd696, %rd695, 19864223744, 1073741824;
	shr.u64 	%rd697, %rd696, 31;
	cvt.u32.u64 	%r2932, %rd697;
	min.s32 	%r2933, %r2932, 15;
	max.s32 	%r2934, %r2933, 0;
	shl.b32 	%r2935, %r2934, 4;
	or.b32  	%r2936, %r2935, %r2928;
	ld.shared.u32 	%r2937, [%r2199+1436];
	add.s32 	%r2938, %r126, %r2937;
	max.s32 	%r2939, %r2938, 0;
	cvt.u64.u32 	%rd698, %r2939;
	mad.lo.s64 	%rd699, %rd698, 19864223744, 1073741824;
	shr.u64 	%rd700, %rd699, 31;
	cvt.u32.u64 	%r2940, %rd700;
	min.s32 	%r2941, %r2940, 15;
	max.s32 	%r2942, %r2941, 0;
	or.b32  	%r2943, %r2936, %r2942;
	st.global.u32 	[%rd2+788], %r2943;
	ld.shared.u32 	%r2944, [%r2199+1536];
	add.s32 	%r2945, %r141, %r2944;
	max.s32 	%r2946, %r2945, 0;
	cvt.u64.u32 	%rd701, %r2946;
	mad.lo.s64 	%rd702, %rd701, 19864223744, 1073741824;
	shr.u64 	%rd703, %rd702, 31;
	cvt.u32.u64 	%r2947, %rd703;
	min.s32 	%r2948, %r2947, 15;
	max.s32 	%r2949, %r2948, 0;
	shl.b32 	%r2950, %r2949, 28;
	ld.shared.u32 	%r2951, [%r2199+1540];
	add.s32 	%r2952, %r140, %r2951;
	max.s32 	%r2953, %r2952, 0;
	cvt.u64.u32 	%rd704, %r2953;
	mad.lo.s64 	%rd705, %rd704, 19864223744, 1073741824;
	shr.u64 	%rd706, %rd705, 31;
	cvt.u32.u64 	%r2954, %rd706;
	min.s32 	%r2955, %r2954, 15;
	max.s32 	%r2956, %r2955, 0;
	shl.b32 	%r2957, %r2956, 24;
	or.b32  	%r2958, %r2957, %r2950;
	ld.shared.u32 	%r2959, [%r2199+1544];
	add.s32 	%r2960, %r139, %r2959;
	max.s32 	%r2961, %r2960, 0;
	cvt.u64.u32 	%rd707, %r2961;
	mad.lo.s64 	%rd708, %rd707, 19864223744, 1073741824;
	shr.u64 	%rd709, %rd708, 31;
	cvt.u32.u64 	%r2962, %rd709;
	min.s32 	%r2963, %r2962, 15;
	max.s32 	%r2964, %r2963, 0;
	shl.b32 	%r2965, %r2964, 20;
	or.b32  	%r2966, %r2965, %r2958;
	ld.shared.u32 	%r2967, [%r2199+1548];
	add.s32 	%r2968, %r138, %r2967;
	max.s32 	%r2969, %r2968, 0;
	cvt.u64.u32 	%rd710, %r2969;
	mad.lo.s64 	%rd711, %rd710, 19864223744, 1073741824;
	shr.u64 	%rd712, %rd711, 31;
	cvt.u32.u64 	%r2970, %rd712;
	min.s32 	%r2971, %r2970, 15;
	max.s32 	%r2972, %r2971, 0;
	shl.b32 	%r2973, %r2972, 16;
	or.b32  	%r2974, %r2973, %r2966;
	ld.shared.u32 	%r2975, [%r2199+1552];
	add.s32 	%r2976, %r137, %r2975;
	max.s32 	%r2977, %r2976, 0;
	cvt.u64.u32 	%rd713, %r2977;
	mad.lo.s64 	%rd714, %rd713, 19864223744, 1073741824;
	shr.u64 	%rd715, %rd714, 31;
	cvt.u32.u64 	%r2978, %rd715;
	min.s32 	%r2979, %r2978, 15;
	max.s32 	%r2980, %r2979, 0;
	shl.b32 	%r2981, %r2980, 12;
	or.b32  	%r2982, %r2981, %r2974;
	ld.shared.u32 	%r2983, [%r2199+1556];
	add.s32 	%r2984, %r136, %r2983;
	max.s32 	%r2985, %r2984, 0;
	cvt.u64.u32 	%rd716, %r2985;
	mad.lo.s64 	%rd717, %rd716, 19864223744, 1073741824;
	shr.u64 	%rd718, %rd717, 31;
	cvt.u32.u64 	%r2986, %rd718;
	min.s32 	%r2987, %r2986, 15;
	max.s32 	%r2988, %r2987, 0;
	shl.b32 	%r2989, %r2988, 8;
	or.b32  	%r2990, %r2989, %r2982;
	ld.shared.u32 	%r2991, [%r2199+1560];
	add.s32 	%r2992, %r135, %r2991;
	max.s32 	%r2993, %r2992, 0;
	cvt.u64.u32 	%rd719, %r2993;
	mad.lo.s64 	%rd720, %rd719, 19864223744, 1073741824;
	shr.u64 	%rd721, %rd720, 31;
	cvt.u32.u64 	%r2994, %rd721;
	min.s32 	%r2995, %r2994, 15;
	max.s32 	%r2996, %r2995, 0;
	shl.b32 	%r2997, %r2996, 4;
	or.b32  	%r2998, %r2997, %r2990;
	ld.shared.u32 	%r2999, [%r2199+1564];
	add.s32 	%r3000, %r134, %r2999;
	max.s32 	%r3001, %r3000, 0;
	cvt.u64.u32 	%rd722, %r3001;
	mad.lo.s64 	%rd723, %rd722, 19864223744, 1073741824;
	shr.u64 	%rd724, %rd723, 31;
	cvt.u32.u64 	%r3002, %rd724;
	min.s32 	%r3003, %r3002, 15;
	max.s32 	%r3004, %r3003, 0;
	or.b32  	%r3005, %r2998, %r3004;
	st.global.u32 	[%rd2+536], %r3005;
	ld.shared.u32 	%r3006, [%r2199+1664];
	add.s32 	%r3007, %r141, %r3006;
	max.s32 	%r3008, %r3007, 0;
	cvt.u64.u32 	%rd725, %r3008;
	mad.lo.s64 	%rd726, %rd725, 19864223744, 1073741824;
	shr.u64 	%rd727, %rd726, 31;
	cvt.u32.u64 	%r3009, %rd727;
	min.s32 	%r3010, %r3009, 15;
	max.s32 	%r3011, %r3010, 0;
	shl.b32 	%r3012, %r3011, 28;
	ld.shared.u32 	%r3013, [%r2199+1668];
	add.s32 	%r3014, %r140, %r3013;
	max.s32 	%r3015, %r3014, 0;
	cvt.u64.u32 	%rd728, %r3015;
	mad.lo.s64 	%rd729, %rd728, 19864223744, 1073741824;
	shr.u64 	%rd730, %rd729, 31;
	cvt.u32.u64 	%r3016, %rd730;
	min.s32 	%r3017, %r3016, 15;
	max.s32 	%r3018, %r3017, 0;
	shl.b32 	%r3019, %r3018, 24;
	or.b32  	%r3020, %r3019, %r3012;
	ld.shared.u32 	%r3021, [%r2199+1672];
	add.s32 	%r3022, %r139, %r3021;
	max.s32 	%r3023, %r3022, 0;
	cvt.u64.u32 	%rd731, %r3023;
	mad.lo.s64 	%rd732, %rd731, 19864223744, 1073741824;
	shr.u64 	%rd733, %rd732, 31;
	cvt.u32.u64 	%r3024, %rd733;
	min.s32 	%r3025, %r3024, 15;
	max.s32 	%r3026, %r3025, 0;
	shl.b32 	%r3027, %r3026, 20;
	or.b32  	%r3028, %r3027, %r3020;
	ld.shared.u32 	%r3029, [%r2199+1676];
	add.s32 	%r3030, %r138, %r3029;
	max.s32 	%r3031, %r3030, 0;
	cvt.u64.u32 	%rd734, %r3031;
	mad.lo.s64 	%rd735, %rd734, 19864223744, 1073741824;
	shr.u64 	%rd736, %rd735, 31;
	cvt.u32.u64 	%r3032, %rd736;
	min.s32 	%r3033, %r3032, 15;
	max.s32 	%r3034, %r3033, 0;
	shl.b32 	%r3035, %r3034, 16;
	or.b32  	%r3036, %r3035, %r3028;
	ld.shared.u32 	%r3037, [%r2199+1680];
	add.s32 	%r3038, %r137, %r3037;
	max.s32 	%r3039, %r3038, 0;
	cvt.u64.u32 	%rd737, %r3039;
	mad.lo.s64 	%rd738, %rd737, 19864223744, 1073741824;
	shr.u64 	%rd739, %rd738, 31;
	cvt.u32.u64 	%r3040, %rd739;
	min.s32 	%r3041, %r3040, 15;
	max.s32 	%r3042, %r3041, 0;
	shl.b32 	%r3043, %r3042, 12;
	or.b32  	%r3044, %r3043, %r3036;
	ld.shared.u32 	%r3045, [%r2199+1684];
	add.s32 	%r3046, %r136, %r3045;
	max.s32 	%r3047, %r3046, 0;
	cvt.u64.u32 	%rd740, %r3047;
	mad.lo.s64 	%rd741, %rd740, 19864223744, 1073741824;
	shr.u64 	%rd742, %rd741, 31;
	cvt.u32.u64 	%r3048, %rd742;
	min.s32 	%r3049, %r3048, 15;
	max.s32 	%r3050, %r3049, 0;
	shl.b32 	%r3051, %r3050, 8;
	or.b32  	%r3052, %r3051, %r3044;
	ld.shared.u32 	%r3053, [%r2199+1688];
	add.s32 	%r3054, %r135, %r3053;
	max.s32 	%r3055, %r3054, 0;
	cvt.u64.u32 	%rd743, %r3055;
	mad.lo.s64 	%rd744, %rd743, 19864223744, 1073741824;
	shr.u64 	%rd745, %rd744, 31;
	cvt.u32.u64 	%r3056, %rd745;
	min.s32 	%r3057, %r3056, 15;
	max.s32 	%r3058, %r3057, 0;
	shl.b32 	%r3059, %r3058, 4;
	or.b32  	%r3060, %r3059, %r3052;
	ld.shared.u32 	%r3061, [%r2199+1692];
	add.s32 	%r3062, %r134, %r3061;
	max.s32 	%r3063, %r3062, 0;
	cvt.u64.u32 	%rd746, %r3063;
	mad.lo.s64 	%rd747, %rd746, 19864223744, 1073741824;
	shr.u64 	%rd748, %rd747, 31;
	cvt.u32.u64 	%r3064, %rd748;
	min.s32 	%r3065, %r3064, 15;
	max.s32 	%r3066, %r3065, 0;
	or.b32  	%r3067, %r3060, %r3066;
	st.global.u32 	[%rd2+792], %r3067;
	ld.shared.u32 	%r3068, [%r2199+1792];
	add.s32 	%r3069, %r149, %r3068;
	max.s32 	%r3070, %r3069, 0;
	cvt.u64.u32 	%rd749, %r3070;
	mad.lo.s64 	%rd750, %rd749, 19864223744, 1073741824;
	shr.u64 	%rd751, %rd750, 31;
	cvt.u32.u64 	%r3071, %rd751;
	min.s32 	%r3072, %r3071, 15;
	max.s32 	%r3073, %r3072, 0;
	shl.b32 	%r3074, %r3073, 28;
	ld.shared.u32 	%r3075, [%r2199+1796];
	add.s32 	%r3076, %r148, %r3075;
	max.s32 	%r3077, %r3076, 0;
	cvt.u64.u32 	%rd752, %r3077;
	mad.lo.s64 	%rd753, %rd752, 19864223744, 1073741824;
	shr.u64 	%rd754, %rd753, 31;
	cvt.u32.u64 	%r3078, %rd754;
	min.s32 	%r3079, %r3078, 15;
	max.s32 	%r3080, %r3079, 0;
	shl.b32 	%r3081, %r3080, 24;
	or.b32  	%r3082, %r3081, %r3074;
	ld.shared.u32 	%r3083, [%r2199+1800];
	add.s32 	%r3084, %r147, %r3083;
	max.s32 	%r3085, %r3084, 0;
	cvt.u64.u32 	%rd755, %r3085;
	mad.lo.s64 	%rd756, %rd755, 19864223744, 1073741824;
	shr.u64 	%rd757, %rd756, 31;
	cvt.u32.u64 	%r3086, %rd757;
	min.s32 	%r3087, %r3086, 15;
	max.s32 	%r3088, %r3087, 0;
	shl.b32 	%r3089, %r3088, 20;
	or.b32  	%r3090, %r3089, %r3082;
	ld.shared.u32 	%r3091, [%r2199+1804];
	add.s32 	%r3092, %r146, %r3091;
	max.s32 	%r3093, %r3092, 0;
	cvt.u64.u32 	%rd758, %r3093;
	mad.lo.s64 	%rd759, %rd758, 19864223744, 1073741824;
	shr.u64 	%rd760, %rd759, 31;
	cvt.u32.u64 	%r3094, %rd760;
	min.s32 	%r3095, %r3094, 15;
	max.s32 	%r3096, %r3095, 0;
	shl.b32 	%r3097, %r3096, 16;
	or.b32  	%r3098, %r3097, %r3090;
	ld.shared.u32 	%r3099, [%r2199+1808];
	add.s32 	%r3100, %r145, %r3099;
	max.s32 	%r3101, %r3100, 0;
	cvt.u64.u32 	%rd761, %r3101;
	mad.lo.s64 	%rd762, %rd761, 19864223744, 1073741824;
	shr.u64 	%rd763, %rd762, 31;
	cvt.u32.u64 	%r3102, %rd763;
	min.s32 	%r3103, %r3102, 15;
	max.s32 	%r3104, %r3103, 0;
	shl.b32 	%r3105, %r3104, 12;
	or.b32  	%r3106, %r3105, %r3098;
	ld.shared.u32 	%r3107, [%r2199+1812];
	add.s32 	%r3108, %r144, %r3107;
	max.s32 	%r3109, %r3108, 0;
	cvt.u64.u32 	%rd764, %r3109;
	mad.lo.s64 	%rd765, %rd764, 19864223744, 1073741824;
	shr.u64 	%rd766, %rd765, 31;
	cvt.u32.u64 	%r3110, %rd766;
	min.s32 	%r3111, %r3110, 15;
	max.s32 	%r3112, %r3111, 0;
	shl.b32 	%r3113, %r3112, 8;
	or.b32  	%r3114, %r3113, %r3106;
	ld.shared.u32 	%r3115, [%r2199+1816];
	add.s32 	%r3116, %r143, %r3115;
	max.s32 	%r3117, %r3116, 0;
	cvt.u64.u32 	%rd767, %r3117;
	mad.lo.s64 	%rd768, %rd767, 19864223744, 1073741824;
	shr.u64 	%rd769, %rd768, 31;
	cvt.u32.u64 	%r3118, %rd769;
	min.s32 	%r3119, %r3118, 15;
	max.s32 	%r3120, %r3119, 0;
	shl.b32 	%r3121, %r3120, 4;
	or.b32  	%r3122, %r3121, %r3114;
	ld.shared.u32 	%r3123, [%r2199+1820];
	add.s32 	%r3124, %r142, %r3123;
	max.s32 	%r3125, %r3124, 0;
	cvt.u64.u32 	%rd770, %r3125;
	mad.lo.s64 	%rd771, %rd770, 19864223744, 1073741824;
	shr.u64 	%rd772, %rd771, 31;
	cvt.u32.u64 	%r3126, %rd772;
	min.s32 	%r3127, %r3126, 15;
	max.s32 	%r3128, %r3127, 0;
	or.b32  	%r3129, %r3122, %r3128;
	st.global.u32 	[%rd2+540], %r3129;
	ld.shared.u32 	%r3130, [%r2199+1920];
	add.s32 	%r3131, %r149, %r3130;
	max.s32 	%r3132, %r3131, 0;
	cvt.u64.u32 	%rd773, %r3132;
	mad.lo.s64 	%rd774, %rd773, 19864223744, 1073741824;
	shr.u64 	%rd775, %rd774, 31;
	cvt.u32.u64 	%r3133, %rd775;
	min.s32 	%r3134, %r3133, 15;
	max.s32 	%r3135, %r3134, 0;
	shl.b32 	%r3136, %r3135, 28;
	ld.shared.u32 	%r3137, [%r2199+1924];
	add.s32 	%r3138, %r148, %r3137;
	max.s32 	%r3139, %r3138, 0;
	cvt.u64.u32 	%rd776, %r3139;
	mad.lo.s64 	%rd777, %rd776, 19864223744, 1073741824;
	shr.u64 	%rd778, %rd777, 31;
	cvt.u32.u64 	%r3140, %rd778;
	min.s32 	%r3141, %r3140, 15;
	max.s32 	%r3142, %r3141, 0;
	shl.b32 	%r3143, %r3142, 24;
	or.b32  	%r3144, %r3143, %r3136;
	ld.shared.u32 	%r3145, [%r2199+1928];
	add.s32 	%r3146, %r147, %r3145;
	max.s32 	%r3147, %r3146, 0;
	cvt.u64.u32 	%rd779, %r3147;
	mad.lo.s64 	%rd780, %rd779, 19864223744, 1073741824;
	shr.u64 	%rd781, %rd780, 31;
	cvt.u32.u64 	%r3148, %rd781;
	min.s32 	%r3149, %r3148, 15;
	max.s32 	%r3150, %r3149, 0;
	shl.b32 	%r3151, %r3150, 20;
	or.b32  	%r3152, %r3151, %r3144;
	ld.shared.u32 	%r3153, [%r2199+1932];
	add.s32 	%r3154, %r146, %r3153;
	max.s32 	%r3155, %r3154, 0;
	cvt.u64.u32 	%rd782, %r3155;
	mad.lo.s64 	%rd783, %rd782, 19864223744, 1073741824;
	shr.u64 	%rd784, %rd783, 31;
	cvt.u32.u64 	%r3156, %rd784;
	min.s32 	%r3157, %r3156, 15;
	max.s32 	%r3158, %r3157, 0;
	shl.b32 	%r3159, %r3158, 16;
	or.b32  	%r3160, %r3159, %r3152;
	ld.shared.u32 	%r3161, [%r2199+1936];
	add.s32 	%r3162, %r145, %r3161;
	max.s32 	%r3163, %r3162, 0;
	cvt.u64.u32 	%rd785, %r3163;
	mad.lo.s64 	%rd786, %rd785, 19864223744, 1073741824;
	shr.u64 	%rd787, %rd786, 31;
	cvt.u32.u64 	%r3164, %rd787;
	min.s32 	%r3165, %r3164, 15;
	max.s32 	%r3166, %r3165, 0;
	shl.b32 	%r3167, %r3166, 12;
	or.b32  	%r3168, %r3167, %r3160;
	ld.shared.u32 	%r3169, [%r2199+1940];
	add.s32 	%r3170, %r144, %r3169;
	max.s32 	%r3171, %r3170, 0;
	cvt.u64.u32 	%rd788, %r3171;
	mad.lo.s64 	%rd789, %rd788, 19864223744, 1073741824;
	shr.u64 	%rd790, %rd789, 31;
	cvt.u32.u64 	%r3172, %rd790;
	min.s32 	%r3173, %r3172, 15;
	max.s32 	%r3174, %r3173, 0;
	shl.b32 	%r3175, %r3174, 8;
	or.b32  	%r3176, %r3175, %r3168;
	ld.shared.u32 	%r3177, [%r2199+1944];
	add.s32 	%r3178, %r143, %r3177;
	max.s32 	%r3179, %r3178, 0;
	cvt.u64.u32 	%rd791, %r3179;
	mad.lo.s64 	%rd792, %rd791, 19864223744, 1073741824;
	shr.u64 	%rd793, %rd792, 31;
	cvt.u32.u64 	%r3180, %rd793;
	min.s32 	%r3181, %r3180, 15;
	max.s32 	%r3182, %r3181, 0;
	shl.b32 	%r3183, %r3182, 4;
	or.b32  	%r3184, %r3183, %r3176;
	ld.shared.u32 	%r3185, [%r2199+1948];
	add.s32 	%r3186, %r142, %r3185;
	max.s32 	%r3187, %r3186, 0;
	cvt.u64.u32 	%rd794, %r3187;
	mad.lo.s64 	%rd795, %rd794, 19864223744, 1073741824;
	shr.u64 	%rd796, %rd795, 31;
	cvt.u32.u64 	%r3188, %rd796;
	min.s32 	%r3189, %r3188, 15;
	max.s32 	%r3190, %r3189, 0;
	or.b32  	%r3191, %r3184, %r3190;
	st.global.u32 	[%rd2+796], %r3191;
	ret;

}
	// .globl	fused_nn_pad_4_kernel0
.visible .entry fused_nn_pad_4_kernel0(
	.param .u64 .ptr .align 1 fused_nn_pad_4_kernel0_param_0,
	.param .u64 .ptr .align 1 fused_nn_pad_4_kernel0_param_1
)
{
	.reg .pred 	%p<16>;
	.reg .b16 	%rs<31>;
	.reg .b32 	%r<94>;
	.reg .b64 	%rd<17>;

	ld.param.u64 	%rd3, [fused_nn_pad_4_kernel0_param_0];
	ld.param.u64 	%rd4, [fused_nn_pad_4_kernel0_param_1];
	cvta.to.global.u64 	%rd5, %rd3;
	cvta.to.global.u64 	%rd1, %rd4;
	mov.u32 	%r16, %ctaid.x;
	shl.b32 	%r17, %r16, 10;
	mov.u32 	%r18, %tid.x;
	or.b32  	%r1, %r17, %r18;
	setp.gt.u32 	%p1, %r1, 1269599;
	cvt.u64.u32 	%rd6, %r1;
	add.s64 	%rd2, %rd5, %rd6;
	@%p1 bra 	$L__BB24_5;
	mul.hi.u32 	%r19, %r1, 1773629343;
	shr.u32 	%r20, %r19, 16;
	mul.lo.s32 	%r21, %r20, 158700;
	sub.s32 	%r2, %r1, %r21;
	add.s32 	%r22, %r2, -2070;
	setp.gt.u32 	%p2, %r22, 154559;
	mov.b16 	%rs26, 0;
	@%p2 bra 	$L__BB24_4;
	mul.hi.u32 	%r23, %r1, 1593495113;
	shr.u32 	%r24, %r23, 8;
	mul.lo.s32 	%r25, %r24, 690;
	sub.s32 	%r3, %r1, %r25;
	add.s32 	%r26, %r3, -9;
	setp.gt.u32 	%p3, %r26, 671;
	@%p3 bra 	$L__BB24_4;
	mul.hi.u32 	%r29, %r2, 1593495113;
	shr.u32 	%r30, %r29, 8;
	mad.lo.s32 	%r31, %r20, 150528, %r3;
	mad.lo.s32 	%r32, %r30, 672, %r31;
	add.s32 	%r33, %r32, -2025;
	cvt.u64.u32 	%rd7, %r33;
	add.s64 	%rd8, %rd1, %rd7;
	ld.global.nc.u8 	%rs13, [%rd8];
	cvt.u16.u8 	%rs26, %rs13;
$L__BB24_4:
	st.global.u8 	[%rd2], %rs26;
$L__BB24_5:
	add.s32 	%r4, %r1, 262144;
	setp.gt.u32 	%p4, %r1, 1007455;
	@%p4 bra 	$L__BB24_10;
	mul.hi.u32 	%r34, %r4, 1773629343;
	shr.u32 	%r35, %r34, 16;
	mul.lo.s32 	%r36, %r35, 158700;
	sub.s32 	%r5, %r4, %r36;
	add.s32 	%r37, %r5, -2070;
	setp.gt.u32 	%p5, %r37, 154559;
	mov.b16 	%rs27, 0;
	@%p5 bra 	$L__BB24_9;
	mul.hi.u32 	%r38, %r4, 1593495113;
	shr.u32 	%r39, %r38, 8;
	mul.lo.s32 	%r40, %r39, 690;
	sub.s32 	%r6, %r4, %r40;
	add.s32 	%r41, %r6, -9;
	setp.gt.u32 	%p6, %r41, 671;
	@%p6 bra 	$L__BB24_9;
	mul.hi.u32 	%r44, %r5, 1593495113;
	shr.u32 	%r45, %r44, 8;
	mad.lo.s32 	%r46, %r35, 150528, %r6;
	mad.lo.s32 	%r47, %r45, 672, %r46;
	add.s32 	%r48, %r47, -2025;
	cvt.u64.u32 	%rd9, %r48;
	add.s64 	%rd10, %rd1, %rd9;
	ld.global.nc.u8 	%rs16, [%rd10];
	cvt.u16.u8 	%rs27, %rs16;
$L__BB24_9:
	st.global.u8 	[%rd2+262144], %rs27;
$L__BB24_10:
	add.s32 	%r7, %r1, 524288;
	setp.gt.u32 	%p7, %r1, 745311;
	@%p7 bra 	$L__BB24_15;
	mul.hi.u32 	%r49, %r7, 1773629343;
	shr.u32 	%r50, %r49, 16;
	mul.lo.s32 	%r51, %r50, 158700;
	sub.s32 	%r8, %r7, %r51;
	add.s32 	%r52, %r8, -2070;
	setp.gt.u32 	%p8, %r52, 154559;
	mov.b16 	%rs28, 0;
	@%p8 bra 	$L__BB24_14;
	mul.hi.u32 	%r53, %r7, 1593495113;
	shr.u32 	%r54, %r53, 8;
	mul.lo.s32 	%r55, %r54, 690;
	sub.s32 	%r9, %r7, %r55;
	add.s32 	%r56, %r9, -9;
	setp.gt.u32 	%p9, %r56, 671;
	@%p9 bra 	$L__BB24_14;
	mul.hi.u32 	%r59, %r8, 1593495113;
	shr.u32 	%r60, %r59, 8;
	mad.lo.s32 	%r61, %r50, 150528, %r9;
	mad.lo.s32 	%r62, %r60, 672, %r61;
	add.s32 	%r63, %r62, -2025;
	cvt.u64.u32 	%rd11, %r63;
	add.s64 	%rd12, %rd1, %rd11;
	ld.global.nc.u8 	%rs19, [%rd12];
	cvt.u16.u8 	%rs28, %rs19;
$L__BB24_14:
	st.global.u8 	[%rd2+524288], %rs28;
$L__BB24_15:
	add.s32 	%r10, %r1, 786432;
	setp.gt.u32 	%p10, %r1, 483167;
	@%p10 bra 	$L__BB24_20;
	mul.hi.u32 	%r64, %r10, 1773629343;
	shr.u32 	%r65, %r64, 16;
	mul.lo.s32 	%r66, %r65, 158700;
	sub.s32 	%r11, %r10, %r66;
	add.s32 	%r67, %r11, -2070;
	setp.gt.u32 	%p11, %r67, 154559;
	mov.b16 	%rs29, 0;
	@%p11 bra 	$L__BB24_19;
	mul.hi.u32 	%r68, %r10, 1593495113;
	shr.u32 	%r69, %r68, 8;
	mul.lo.s32 	%r70, %r69, 690;
	sub.s32 	%r12, %r10, %r70;
	add.s32 	%r71, %r12, -9;
	setp.gt.u32 	%p12, %r71, 671;
	@%p12 bra 	$L__BB24_19;
	mul.hi.u32 	%r74, %r11, 1593495113;
	shr.u32 	%r75, %r74, 8;
	mad.lo.s32 	%r76, %r65, 150528, %r12;
	mad.lo.s32 	%r77, %r75, 672, %r76;
	add.s32 	%r78, %r77, -2025;
	cvt.u64.u32 	%rd13, %r78;
	add.s64 	%rd14, %rd1, %rd13;
	ld.global.nc.u8 	%rs22, [%rd14];
	cvt.u16.u8 	%rs29, %rs22;
$L__BB24_19:
	st.global.u8 	[%rd2+786432], %rs29;
$L__BB24_20:
	add.s32 	%r13, %r1, 1048576;
	setp.gt.u32 	%p13, %r1, 221023;
	@%p13 bra 	$L__BB24_25;
	mul.hi.u32 	%r79, %r13, 1773629343;
	shr.u32 	%r80, %r79, 16;
	mul.lo.s32 	%r81, %r80, 158700;
	sub.s32 	%r14, %r13, %r81;
	add.s32 	%r82, %r14, -2070;
	setp.gt.u32 	%p14, %r82, 154559;
	mov.b16 	%rs30, 0;
	@%p14 bra 	$L__BB24_24;
	mul.hi.u32 	%r83, %r13, 1593495113;
	shr.u32 	%r84, %r83, 8;
	mul.lo.s32 	%r85, %r84, 690;
	sub.s32 	%r15, %r13, %r85;
	add.s32 	%r86, %r15, -9;
	setp.gt.u32 	%p15, %r86, 671;
	@%p15 bra 	$L__BB24_24;
	mul.hi.u32 	%r89, %r14, 1593495113;
	shr.u32 	%r90, %r89, 8;
	mad.lo.s32 	%r91, %r80, 150528, %r15;
	mad.lo.s32 	%r92, %r90, 672, %r91;
	add.s32 	%r93, %r92, -2025;
	cvt.u64.u32 	%rd15, %r93;
	add.s64 	%rd16, %rd1, %rd15;
	ld.global.nc.u8 	%rs25, [%rd16];
	cvt.u16.u8 	%rs30, %rs25;
$L__BB24_24:
	st.global.u8 	[%rd2+1048576], %rs30;
$L__BB24_25:
	ret;

}
	// .globl	fused_nn_conv2d_add_cast_cast_cast_multiply_add_right_shift_cast_add_clip_cast_n_16373524651668054328__2_kernel0
.visible .entry fused_nn_conv2d_add_cast_cast_cast_multiply_add_right_shift_cast_add_clip_cast_n_16373524651668054328__2_kernel0(
	.param .u64 .ptr .align 1 fused_nn_conv2d_add_cast_cast_cast_multiply_add_right_shift_cast_add_clip_cast_n_16373524651668054328__2_kernel0_param_0,
	.param .u64 .ptr .align 1 fused_nn_conv2d_add_cast_cast_cast_multiply_add_right_shift_cast_add_clip_cast_n_16373524651668054328__2_kernel0_param_1,
	.param .u64 .ptr .align 1 fused_nn_conv2d_add_cast_cast_cast_multiply_add_right_shift_cast_add_clip_cast_n_16373524651668054328__2_kernel0_param_2,
	.param .u64 .ptr .align 1 fused_nn_conv2d_add_cast_cast_cast_multiply_add_right_shift_cast_add_clip_cast_n_16373524651668054328__2_kernel0_param_3,
	.param .u64 .ptr .align 1 fused_nn_conv2d_add_cast_cast_cast_multiply_add_right_shift_cast_add_clip_cast_n_16373524651668054328__2_kernel0_param_4
)
{
	.reg .b32 	%r<203>;
	.reg .b64 	%rd<44>;
	// demoted variable
	.shared .align 4 .b8 _ZZ112fused_nn_conv2d_add_cast_cast_cast_multiply_add_right_shift_cast_add_clip_cast_n_16373524651668054328__2_kernel0E14compute_shared[256];
	// demoted variable
	.shared .align 4 .b8 _ZZ112fused_nn_conv2d_add_cast_cast_cast_multiply_add_right_shift_cast_add_clip_cast_n_16373524651668054328__2_kernel0E18placeholder_shared[1024];
	ld.param.u64 	%rd1, [fused_nn_conv2d_add_cast_cast_cast_multiply_add_right_shift_cast_add_clip_cast_n_16373524651668054328__2_kernel0_param_0];
	ld.param.u64 	%rd2, [fused_nn_conv2d_add_cast_cast_cast_multiply_add_right_shift_cast_add_clip_cast_n_16373524651668054328__2_kernel0_param_1];
	ld.param.u64 	%rd3, [fused_nn_conv2d_add_cast_cast_cast_multiply_add_right_shift_cast_add_clip_cast_n_16373524651668054328__2_kernel0_param_2];
	ld.param.u64 	%rd4, [fused_nn_conv2d_add_cast_cast_cast_multiply_add_right_shift_cast_add_clip_cast_n_16373524651668054328__2_kernel0_param_3];
	ld.param.u64 	%rd5, [fused_nn_conv2d_add_cast_cast_cast_multiply_add_right_shift_cast_add_clip_cast_n_16373524651668054328__2_kernel0_param_4];
	cvta.to.global.u64 	%rd6, %rd1;
	cvta.to.global.u64 	%rd7, %rd2;
	cvta.to.global.u64 	%rd8, %rd3;
	cvta.to.global.u64 	%rd9, %rd5;
	cvta.to.global.u64 	%rd10, %rd4;
	mov.u32 	%r97, %ctaid.z;
	shl.b32 	%r98, %r97, 7;
	mov.u32 	%r99, %tid.x;
	and.b32  	%r100, %r99, 3;
	mov.u32 	%r101, %ctaid.y;
	shl.b32 	%r102, %r101, 9;
	add.s32 	%r103, %r102, %r99;
	shl.b32 	%r104, %r99, 2;
	and.b32  	%r105, %r104, 4080;
	add.s32 	%r106, %r98, %r105;
	or.b32  	%r107, %r106, %r100;
	shl.b32 	%r108, %r107, 2;
	cvt.u64.u32 	%rd11, %r108;
	add.s64 	%rd12, %rd6, %rd11;
	mov.u32 	%r109, _ZZ112fused_nn_conv2d_add_cast_cast_cast_multiply_add_right_shift_cast_add_clip_cast_n_16373524651668054328__2_kernel0E14compute_shared;
	add.s32 	%r110, %r109, %r104;
	ld.global.nc.u32 	%r111, [%rd12];
	st.shared.u32 	[%r110], %r111;
	ld.global.nc.u32 	%r112, [%rd12+16];
	st.shared.u32 	[%r110+128], %r112;
	bar.sync 	0;
	mov.b32 	%r113, 32;
	wmma.load.a.sync.aligned.row.m8n8k32.shared.u4 	{%r3}, [%r109], %r113;
	add.s32 	%r114, %r109, 128;
	wmma.load.a.sync.aligned.row.m8n8k32.shared.u4 	{%r27}, [%r114], %r113;
	mul.wide.u32 	%rd13, %r103, 4;
	add.s64 	%rd14, %rd7, %rd13;
	ld.global.nc.u32 	%r115, [%rd14];
	mov.u32 	%r116, _ZZ112fused_nn_conv2d_add_cast_cast_cast_multiply_add_right_shift_cast_add_clip_cast_n_16373524651668054328__2_kernel0E18placeholder_shared;
	add.s32 	%r117, %r116, %r104;
	st.shared.u32 	[%r117], %r115;
	ld.global.nc.u32 	%r118, [%rd14+128];
	st.shared.u32 	[%r117+128], %r118;
	ld.global.nc.u32 	%r119, [%rd14+512];
	st.shared.u32 	[%r117+256], %r119;
	ld.global.nc.u32 	%r120, [%rd14+640];
	st.shared.u32 	[%r117+384], %r120;
	ld.global.nc.u32 	%r121, [%rd14+1024];
	st.shared.u32 	[%r117+512], %r121;
	ld.global.nc.u32 	%r122, [%rd14+1152];
	st.shared.u32 	[%r117+640], %r122;
	ld.global.nc.u32 	%r123, [%rd14+1536];
	st.shared.u32 	[%r117+768], %r123;
	ld.global.nc.u32 	%r124, [%rd14+1664];
	st.shared.u32 	[%r117+896], %r124;
	bar.sync 	0;
	wmma.load.b.sync.aligned.col.m8n8k32.shared.s4 	{%r4}, [%r116], %r113;
	add.s32 	%r125, %r116, 128;
	wmma.load.b.sync.aligned.col.m8n8k32.shared.s4 	{%r28}, [%r125], %r113;
	add.s32 	%r126, %r116, 256;
	wmma.load.b.sync.aligned.col.m8n8k32.shared.s4 	{%r10}, [%r126], %r113;
	add.s32 	%r127, %r116, 384;
	wmma.load.b.sync.aligned.col.m8n8k32.shared.s4 	{%r34}, [%r127], %r113;
	add.s32 	%r128, %r116, 512;
	wmma.load.b.sync.aligned.col.m8n8k32.shared.s4 	{%r16}, [%r128], %r113;
	add.s32 	%r129, %r116, 640;
	wmma.load.b.sync.aligned.col.m8n8k32.shared.s4 	{%r40}, [%r129], %r113;
	add.s32 	%r130, %r116, 768;
	wmma.load.b.sync.aligned.col.m8n8k32.shared.s4 	{%r22}, [%r130], %r113;
	add.s32 	%r131, %r116, 896;
	wmma.load.b.sync.aligned.col.m8n8k32.shared.s4 	{%r46}, [%r131], %r113;
	mov.b32 	%r24, 0;
	// begin inline asm
	mma.sync.aligned.m8n8k32.row.col.s32.u4.s4.s32 {%r1,%r2}, {%r3}, {%r4}, {%r24,%r24};

	// end inline asm
	// begin inline asm
	mma.sync.aligned.m8n8k32.row.col.s32.u4.s4.s32 {%r7,%r8}, {%r3}, {%r10}, {%r24,%r24};

	// end inline asm
	// begin inline asm
	mma.sync.aligned.m8n8k32.row.col.s32.u4.s4.s32 {%r13,%r14}, {%r3}, {%r16}, {%r24,%r24};

	// end inline asm
	// begin inline asm
	mma.sync.aligned.m8n8k32.row.col.s32.u4.s4.s32 {%r19,%r20}, {%r3}, {%r22}, {%r24,%r24};

	// end inline asm
	// begin inline asm
	mma.sync.aligned.m8n8k32.row.col.s32.u4.s4.s32 {%r25,%r26}, {%r27}, {%r28}, {%r1,%r2};

	// end inline asm
	// begin inline asm
	mma.sync.aligned.m8n8k32.row.col.s32.u4.s4.s32 {%r31,%r32}, {%r27}, {%r34}, {%r7,%r8};

	// end inline asm
	// begin inline asm
	mma.sync.aligned.m8n8k32.row.col.s32.u4.s4.s32 {%r37,%r38}, {%r27}, {%r40}, {%r13,%r14};

	// end inline asm
	// begin inline asm
	mma.sync.aligned.m8n8k32.row.col.s32.u4.s4.s32 {%r43,%r44}, {%r27}, {%r46}, {%r19,%r20};

	// end inline asm
	ld.global.nc.u32 	%r132, [%rd12+32];
	st.shared.u32 	[%r110], %r132;
	ld.global.nc.u32 	%r133, [%rd12+48];
	st.shared.u32 	[%r110+128], %r133;
	bar.sync 	0;
	wmma.load.a.sync.aligned.row.m8n8k32.shared.u4 	{%r51}, [%r109], %r113;
	wmma.load.a.sync.aligned.row.m8n8k32.shared.u4 	{%r75}, [%r114], %r113;
	ld.global.nc.u32 	%r134, [%rd14+256];
	st.shared.u32 	[%r117], %r134;
	ld.global.nc.u32 	%r135, [%rd14+384];
	st.shared.u32 	[%r117+128], %r135;
	ld.global.nc.u32 	%r136, [%rd14+768];
	st.shared.u32 	[%r117+256], %r136;
	ld.global.nc.u32 	%r137, [%rd14+896];
	st.shared.u32 	[%r117+384], %r137;
	ld.global.nc.u32 	%r138, [%rd14+1280];
	st.shared.u32 	[%r117+512], %r138;
	ld.global.nc.u32 	%r139, [%rd14+1408];
	st.shared.u32 	[%r117+640], %r139;
	ld.global.nc.u32 	%r140, [%rd14+1792];
	st.shared.u32 	[%r117+768], %r140;
	ld.global.nc.u32 	%r141, [%rd14+1920];
	st.shared.u32 	[%r117+896], %r141;
	bar.sync 	0;
	wmma.load.b.sync.aligned.col.m8n8k32.shared.s4 	{%r52}, [%r116], %r113;
	wmma.load.b.sync.aligned.col.m8n8k32.shared.s4 	{%r76}, [%r125], %r113;
	wmma.load.b.sync.aligned.col.m8n8k32.shared.s4 	{%r58}, [%r126], %r113;
	wmma.load.b.sync.aligned.col.m8n8k32.shared.s4 	{%r82}, [%r127], %r113;
	wmma.load.b.sync.aligned.col.m8n8k32.shared.s4 	{%r64}, [%r128], %r113;
	wmma.load.b.sync.aligned.col.m8n8k32.shared.s4 	{%r88}, [%r129], %r113;
	wmma.load.b.sync.aligned.col.m8n8k32.shared.s4 	{%r70}, [%r130], %r113;
	wmma.load.b.sync.aligned.col.m8n8k32.shared.s4 	{%r94}, [%r131], %r113;
	// begin inline asm
	mma.sync.aligned.m8n8k32.row.col.s32.u4.s4.s32 {%r49,%r50}, {%r51}, {%r52}, {%r25,%r26};

	// end inline asm
	// begin inline asm
	mma.sync.aligned.m8n8k32.row.col.s32.u4.s4.s32 {%r55,%r56}, {%r51}, {%r58}, {%r31,%r32};

	// end inline asm
	// begin inline asm
	mma.sync.aligned.m8n8k32.row.col.s32.u4.s4.s32 {%r61,%r62}, {%r51}, {%r64}, {%r37,%r38};

	// end inline asm
	// begin inline asm
	mma.sync.aligned.m8n8k32.row.col.s32.u4.s4.s32 {%r67,%r68}, {%r51}, {%r70}, {%r43,%r44};

	// end inline asm
	// begin inline asm
	mma.sync.aligned.m8n8k32.row.col.s32.u4.s4.s32 {%r73,%r74}, {%r75}, {%r76}, {%r49,%r50};

	// end inline asm
	// begin inline asm
	mma.sync.aligned.m8n8k32.row.col.s32.u4.s4.s32 {%r79,%r80}, {%r75}, {%r82}, {%r55,%r56};

	// end inline asm
	// begin inline asm
	mma.sync.aligned.m8n8k32.row.col.s32.u4.s4.s32 {%r85,%r86}, {%r75}, {%r88}, {%r61,%r62};

	// end inline asm
	// begin inline asm
	mma.sync.aligned.m8n8k32.row.col.s32.u4.s4.s32 {%r91,%r92}, {%r75}, {%r94}, {%r67,%r68};

	// end inline asm
	bar.sync 	0;
	mov.b32 	%r142, 8;
	wmma.store.d.sync.aligned.row.m8n8k32.shared.s32 	[%r116], {%r73, %r74}, %r142;
	wmma.store.d.sync.aligned.row.m8n8k32.shared.s32 	[%r126], {%r79, %r80}, %r142;
	wmma.store.d.sync.aligned.row.m8n8k32.shared.s32 	[%r128], {%r85, %r86}, %r142;
	wmma.store.d.sync.aligned.row.m8n8k32.shared.s32 	[%r130], {%r91, %r92}, %r142;
	bar.sync 	0;
	shl.b32 	%r143, %r101, 5;
	and.b32  	%r144, %r99, 7;
	or.b32  	%r145, %r144, %r143;
	shl.b32 	%r146, %r97, 12;
	shl.b32 	%r147, %r99, 6;
	and.b32  	%r148, %r147, 65024;
	add.s32 	%r149, %r145, %r146;
	add.s32 	%r150, %r149, %r148;
	mul.wide.u32 	%rd15, %r145, 4;
	add.s64 	%rd16, %rd10, %rd15;
	ld.global.nc.u32 	%r151, [%rd16];
	ld.shared.u32 	%r152, [%r117];
	add.s32 	%r153, %r151, %r152;
	mul.wide.u32 	%rd17, %r150, 4;
	add.s64 	%rd18, %rd9, %rd17;
	ld.global.nc.u32 	%r154, [%rd18];
	mul.wide.s32 	%rd19, %r154, 1886303204;
	add.s64 	%rd20, %rd19, 1073741824;
	shr.u64 	%rd21, %rd20, 31;
	cvt.u32.u64 	%r155, %rd21;
	add.s32 	%r156, %r153, %r155;
	max.s32 	%r157, %r156, 0;
	add.s64 	%rd22, %rd8, %rd17;
	st.global.u32 	[%rd22], %r157;
	ld.shared.u32 	%r158, [%r117+128];
	add.s32 	%r159, %r151, %r158;
	ld.global.nc.u32 	%r160, [%rd18+8192];
	mul.wide.s32 	%rd23, %r160, 1886303204;
	add.s64 	%rd24, %rd23, 1073741824;
	shr.u64 	%rd25, %rd24, 31;
	cvt.u32.u64 	%r161, %rd25;
	add.s32 	%r162, %r159, %r161;
	max.s32 	%r163, %r162, 0;
	st.global.u32 	[%rd22+8192], %r163;
	ld.global.nc.u32 	%r164, [%rd16+32];
	ld.shared.u32 	%r165, [%r117+256];
	add.s32 	%r166, %r164, %r165;
	ld.global.nc.u32 	%r167, [%rd18+32];
	mul.wide.s32 	%rd26, %r167, 1886303204;
	add.s64 	%rd27, %rd26, 1073741824;
	shr.u64 	%rd28, %rd27, 31;
	cvt.u32.u64 	%r168, %rd28;
	add.s32 	%r169, %r166, %r168;
	max.s32 	%r170, %r169, 0;
	st.global.u32 	[%rd22+32], %r170;
	ld.shared.u32 	%r171, [%r117+384];
	add.s32 	%r172, %r164, %r171;
	ld.global.nc.u32 	%r173, [%rd18+8224];
	mul.wide.s32 	%rd29, %r173, 1886303204;
	add.s64 	%rd30, %rd29, 1073741824;
	shr.u64 	%rd31, %rd30, 31;
	cvt.u32.u64 	%r174, %rd31;
	add.s32 	%r175, %r172, %r174;
	max.s32 	%r176, %r175, 0;
	st.global.u32 	[%rd22+8224], %r176;
	ld.global.nc.u32 	%r177, [%rd16+64];
	ld.shared.u32 	%r178, [%r117+512];
	add.s32 	%r179, %r177, %r178;
	ld.global.nc.u32 	%r180, [%rd18+64];
	mul.wide.s32 	%rd32, %r180, 1886303204;
	add.s64 	%rd33, %rd32, 1073741824;
	shr.u64 	%rd34, %rd33, 31;
	cvt.u32.u64 	%r181, %rd34;
	add.s32 	%r182, %r179, %r181;
	max.s32 	%r183, %r182, 0;
	st.global.u32 	[%rd22+64], %r183;
	ld.shared.u32 	%r184, [%r117+640];
	add.s32 	%r185, %r177, %r184;
	ld.global.nc.u32 	%r186, [%rd18+8256];
	mul.wide.s32 	%rd35, %r186, 1886303204;
	add.s64 	%rd36, %rd35, 1073741824;
	shr.u64 	%rd37, %rd36, 31;
	cvt.u32.u64 	%r187, %rd37;
	add.s32 	%r188, %r185, %r187;
	max.s32 	%r189, %r188, 0;
	st.global.u32 	[%rd22+8256], %r189;
	ld.global.nc.u32 	%r190, [%rd16+96];
	ld.shared.u32 	%r191, [%r117+768];
	add.s32 	%r192, %r190, %r191;
	ld.global.nc.u32 	%r193, [%rd18+96];
	mul.wide.s32 	%rd38, %r193, 1886303204;
	add.s64 	%rd39, %rd38, 1073741824;
	shr.u64 	%rd40, %rd39, 31;
	cvt.u32.u64 	%r194, %rd40;
	add.s32 	%r195, %r192, %r194;
	max.s32 	%r196, %r195, 0;
	st.global.u32 	[%rd22+96], %r196;
	ld.shared.u32 	%r197, [%r117+896];
	add.s32 	%r198, %r190, %r197;
	ld.global.nc.u32 	%r199, [%rd18+8288];
	mul.wide.s32 	%rd41, %r199, 1886303204;
	add.s64 	%rd42, %rd41, 1073741824;
	shr.u64 	%rd43, %rd42, 31;
	cvt.u32.u64 	%r200, %rd43;
	add.s32 	%r201, %r198, %r200;
	max.s32 	%r202, %r201, 0;
	st.global.u32 	[%rd22+8288], %r202;
	ret;

}
	// .globl	fused_nn_conv2d_add_cast_add_clip_cast_nn_relu_3_kernel0
.visible .entry fused_nn_conv2d_add_cast_add_clip_cast_nn_relu_3_kernel0(
	.param .u64 .ptr .align 1 fused_nn_conv2d_add_cast_add_clip_cast_nn_relu_3_kernel0_param_0,
	.param .u64 .ptr .align 1 fused_nn_conv2d_add_cast_add_clip_cast_nn_relu_3_kernel0_param_1,
	.param .u64 .ptr .align 1 fused_nn_conv2d_add_cast_add_clip_cast_nn_relu_3_kernel0_param_2,
	.param .u64 .ptr .align 1 fused_nn_conv2d_add_cast_add_clip_cast_nn_relu_3_kernel0_param_3,
	.param .u64 .ptr .align 1 fused_nn_conv2d_add_cast_add_clip_cast_nn_relu_3_kernel0_param_4
)
{
	.reg .b32 	%r<85>;
	.reg .b64 	%rd<20>;
	// demoted variable
	.shared .align 4 .b8 _ZZ56fused_nn_conv2d_add_cast_add_clip_cast_nn_relu_3_kernel0E14compute_shared[256];
	// demoted variable
	.shared .align 4 .b8 _ZZ56fused_nn_conv2d_add_cast_add_clip_cast_nn_relu_3_kernel0E18placeholder_shared[256];
	// demoted variable
	.shared .align 4 .b8 _ZZ56fused_nn_conv2d_add_cast_add_clip_cast_nn_relu_3_kernel0E4Conv[512];
	ld.param.u64 	%rd1, [fused_nn_conv2d_add_cast_add_clip_cast_nn_relu_3_kernel0_param_0];
	ld.param.u64 	%rd2, [fused_nn_conv2d_add_cast_add_clip_cast_nn_relu_3_kernel0_param_1];
	ld.param.u64 	%rd3, [fused_nn_conv2d_add_cast_add_clip_cast_nn_relu_3_kernel0_param_2];
	ld.param.u64 	%rd4, [fused_nn_conv2d_add_cast_add_clip_cast_nn_relu_3_kernel0_param_3];
	ld.param.u64 	%rd5, [fused_nn_conv2d_add_cast_add_clip_cast_nn_relu_3_kernel0_param_4];
	cvta.to.global.u64 	%rd6, %rd1;
	cvta.to.global.u64 	%rd7, %rd2;
	cvta.to.global.u64 	%rd8, %rd3;
	cvta.to.global.u64 	%rd9, %rd5;
	cvta.to.global.u64 	%rd10, %rd4;
	mov.u32 	%r25, %ctaid.z;
	shl.b32 	%r26, %r25, 6;
	mov.u32 	%r27, %tid.x;
	and.b32  	%r28, %r27, 3;
	shl.b32 	%r29, %r27, 1;
	and.b32  	%r30, %r29, 2040;
	add.s32 	%r31, %r26, %r30;
	or.b32  	%r32, %r31, %r28;
	shl.b32 	%r33, %r32, 2;
	cvt.u64.u32 	%rd11, %r33;
	add.s64 	%rd12, %rd6, %rd11;
	shl.b32 	%r34, %r27, 2;
	mov.u32 	%r35, _ZZ56fused_nn_conv2d_add_cast_add_clip_cast_nn_relu_3_kernel0E14compute_shared;
	add.s32 	%r36, %r35, %r34;
	ld.global.nc.u32 	%r37, [%rd12];
	st.shared.u32 	[%r36], %r37;
	ld.global.nc.u32 	%r38, [%rd12+16];
	st.shared.u32 	[%r36+128], %r38;
	bar.sync 	0;
	mov.u32 	%r39, %ctaid.y;
	shl.b32 	%r40, %r39, 7;
	add.s32 	%r41, %r40, %r27;
	mov.b32 	%r42, 32;
	wmma.load.a.sync.aligned.row.m8n8k32.shared.u4 	{%r3}, [%r35], %r42;
	bar.sync 	0;
	mul.wide.u32 	%rd13, %r41, 4;
	add.s64 	%rd14, %rd7, %rd13;
	ld.global.nc.u32 	%r43, [%rd14];
	mov.u32 	%r44, _ZZ56fused_nn_conv2d_add_cast_add_clip_cast_nn_relu_3_kernel0E18placeholder_shared;
	add.s32 	%r45, %r44, %r34;
	st.shared.u32 	[%r45], %r43;
	ld.global.nc.u32 	%r46, [%rd14+256];
	st.shared.u32 	[%r45+128], %r46;
	bar.sync 	0;
	wmma.load.b.sync.aligned.col.m8n8k32.shared.s4 	{%r4}, [%r44], %r42;
	add.s32 	%r47, %r44, 128;
	wmma.load.b.sync.aligned.col.m8n8k32.shared.s4 	{%r10}, [%r47], %r42;
	mov.b32 	%r12, 0;
	// begin inline asm
	mma.sync.aligned.m8n8k32.row.col.s32.u4.s4.s32 {%r1,%r2}, {%r3}, {%r4}, {%r12,%r12};

	// end inline asm
	// begin inline asm
	mma.sync.aligned.m8n8k32.row.col.s32.u4.s4.s32 {%r7,%r8}, {%r3}, {%r10}, {%r12,%r12};

	// end inline asm
	add.s32 	%r48, %r35, 128;
	wmma.load.a.sync.aligned.row.m8n8k32.shared.u4 	{%r15}, [%r48], %r42;
	bar.sync 	0;
	ld.global.nc.u32 	%r49, [%rd14+128];
	st.shared.u32 	[%r45], %r49;
	ld.global.nc.u32 	%r50, [%rd14+384];
	st.shared.u32 	[%r45+128], %r50;
	bar.sync 	0;
	wmma.load.b.sync.aligned.col.m8n8k32.shared.s4 	{%r16}, [%r44], %r42;
	wmma.load.b.sync.aligned.col.m8n8k32.shared.s4 	{%r22}, [%r47], %r42;
	// begin inline asm
	mma.sync.aligned.m8n8k32.row.col.s32.u4.s4.s32 {%r13,%r14}, {%r15}, {%r16}, {%r1,%r2};

	// end inline asm
	// begin inline asm
	mma.sync.aligned.m8n8k32.row.col.s32.u4.s4.s32 {%r19,%r20}, {%r15}, {%r22}, {%r7,%r8};

	// end inline asm
	mov.u32 	%r51, _ZZ56fused_nn_conv2d_add_cast_add_clip_cast_nn_relu_3_kernel0E4Conv;
	mov.b32 	%r52, 8;
	wmma.store.d.sync.aligned.row.m8n8k32.shared.s32 	[%r51], {%r13, %r14}, %r52;
	add.s32 	%r53, %r51, 256;
	wmma.store.d.sync.aligned.row.m8n8k32.shared.s32 	[%r53], {%r19, %r20}, %r52;
	bar.sync 	0;
	shl.b32 	%r54, %r39, 4;
	and.b32  	%r55, %r27, 7;
	or.b32  	%r56, %r55, %r54;
	shl.b32 	%r57, %r25, 11;
	shl.b32 	%r58, %r27, 5;
	and.b32  	%r59, %r58, 32512;
	add.s32 	%r60, %r56, %r57;
	add.s32 	%r61, %r60, %r59;
	mul.wide.u32 	%rd15, %r56, 4;
	add.s64 	%rd16, %rd10, %rd15;
	ld.global.nc.u32 	%r62, [%rd16];
	add.s32 	%r63, %r51, %r34;
	ld.shared.u32 	%r64, [%r63];
	add.s32 	%r65, %r62, %r64;
	mul.wide.u32 	%rd17, %r61, 4;
	add.s64 	%rd18, %rd9, %rd17;
	ld.global.nc.u32 	%r66, [%rd18];
	add.s32 	%r67, %r65, %r66;
	max.s32 	%r68, %r67, 0;
	add.s64 	%rd19, %rd8, %rd17;
	st.global.u32 	[%rd19], %r68;
	ld.shared.u32 	%r69, [%r63+128];
	add.s32 	%r70, %r62, %r69;
	ld.global.nc.u32 	%r71, [%rd18+4096];
	add.s32 	%r72, %r70, %r71;
	max.s32 	%r73, %r72, 0;
	st.global.u32 	[%rd19+4096], %r73;
	ld.global.nc.u32 	%r74, [%rd16+32];
	ld.shared.u32 	%r75, [%r63+256];
	add.s32 	%r76, %r74, %r75;
	ld.global.nc.u32 	%r77, [%rd18+32];
	add.s32 	%r78, %r76, %r77;
	max.s32 	%r79, %r78, 0;
	st.global.u32 	[%rd19+32], %r79;
	ld.shared.u32 	%r80, [%r63+384];
	add.s32 	%r81, %r74, %r80;
	ld.global.nc.u32 	%r82, [%rd18+4128];
	add.s32 	%r83, %r81, %r82;
	max.s32 	%r84, %r83, 0;
	st.global.u32 	[%rd19+4128], %r84;
	ret;

}
	// .globl	fused_nn_conv2d_add_cast_cast_cast_multiply_add_right_shift_cast_add_clip_cast_n_16373524651668054328__kernel0
.visible .entry fused_nn_conv2d_add_cast_cast_cast_multiply_add_right_shift_cast_add_clip_cast_n_16373524651668054328__kernel0(
	.param .u64 .ptr .align 1 fused_nn_conv2d_add_cast_cast_cast_multiply_add_right_shift_cast_add_clip_cast_n_16373524651668054328__kernel0_param_0,
	.param .u64 .ptr .align 1 fused_nn_conv2d_add_cast_cast_cast_multiply_add_right_shift_cast_add_clip_cast_n_16373524651668054328__kernel0_param_1
)
{
	.reg .pred 	%p<3>;
	.reg .b32 	%r<30>;
	.reg .b64 	%rd<9>;

	ld.param.u64 	%rd1, [fused_nn_conv2d_add_cast_cast_cast_multiply_add_right_shift_cast_add_clip_cast_n_16373524651668054328__kernel0_param_0];
	ld.param.u64 	%rd2, [fused_nn_conv2d_add_cast_cast_cast_multiply_add_right_shift_cast_add_clip_cast_n_16373524651668054328__kernel0_param_1];
	mov.u32 	%r1, %ctaid.x;
	shl.b32 	%r4, %r1, 13;
	mov.u32 	%r2, %tid.x;
	shl.b32 	%r5, %r2, 3;
	or.b32  	%r3, %r4, %r5;
	setp.gt.u32 	%p1, %r3, 200703;
	@%p1 bra 	$L__BB27_3;
	shl.b32 	%r6, %r1, 10;
	or.b32  	%r7, %r6, %r2;
	setp.gt.u32 	%p2, %r7, 25087;
	@%p2 bra 	$L__BB27_3;
	mul.hi.u32 	%r8, %r3, -1840700269;
	shr.u32 	%r9, %r8, 14;
	shl.b32 	%r10, %r1, 1;
	shr.u32 	%r11, %r2, 9;
	or.b32  	%r12, %r10, %r11;
	mul.hi.u32 	%r13, %r12, -1840700269;
	shr.u32 	%r14, %r13, 2;
	mul.lo.s32 	%r15, %r14, 7;
	sub.s32 	%r16, %r12, %r15;
	shl.b32 	%r17, %r16, 9;
	mad.lo.s32 	%r18, %r9, 3584, %r17;
	shl.b32 	%r19, %r2, 4;
	and.b32  	%r20, %r19, 448;
	shr.u32 	%r21, %r2, 3;
	and.b32  	%r22, %r21, 60;
	and.b32  	%r23, %r2, 3;
	or.b32  	%r24, %r20, %r23;
	or.b32  	%r25, %r24, %r22;
	or.b32  	%r26, %r25, %r18;
	cvta.to.global.u64 	%rd3, %rd2;
	mul.wide.u32 	%rd4, %r26, 4;
	add.s64 	%rd5, %rd3, %rd4;
	ld.global.nc.u32 	%r27, [%rd5];
	and.b32  	%r28, %r2, 511;
	or.b32  	%r29, %r18, %r28;
	cvta.to.global.u64 	%rd6, %rd1;
	mul.wide.u32 	%rd7, %r29, 4;
	add.s64 	%rd8, %rd6, %rd7;
	st.global.u32 	[%rd8], %r27;
$L__BB27_3:
	ret;

}
	// .globl	fused_cast_cast_left_shift_multiply_add_right_shift_cast_clip_cast_kernel0
.visible .entry fused_cast_cast_left_shift_multiply_add_right_shift_cast_clip_cast_kernel0(
	.param .u64 .ptr .align 1 fused_cast_cast_left_shift_multiply_add_right_shift_cast_clip_cast_kernel0_param_0,
	.param .u64 .ptr .align 1 fused_cast_cast_left_shift_multiply_add_right_shift_cast_clip_cast_kernel0_param_1
)
{
	.reg .b32 	%r<65>;
	.reg .b64 	%rd<33>;

	ld.param.u64 	%rd1, [fused_cast_cast_left_shift_multiply_add_right_shift_cast_clip_cast_kernel0_param_0];
	ld.param.u64 	%rd2, [fused_cast_cast_left_shift_multiply_add_right_shift_cast_clip_cast_kernel0_param_1];
	cvta.to.global.u64 	%rd3, %rd1;
	cvta.to.global.u64 	%rd4, %rd2;
	mov.u32 	%r1, %ctaid.x;
	shl.b32 	%r2, %r1, 13;
	mov.u32 	%r3, %tid.x;
	shl.b32 	%r4, %r3, 3;
	or.b32  	%r5, %r2, %r4;
	shl.b32 	%r6, %r1, 2;
	shr.u32 	%r7, %r3, 8;
	or.b32  	%r8, %r6, %r7;
	shl.b32 	%r9, %r8, 11;
	and.b32  	%r10, %r9, 14336;
	and.b32  	%r11, %r5, 2147469304;
	or.b32  	%r12, %r11, %r10;
	mul.wide.u32 	%rd5, %r12, 4;
	add.s64 	%rd6, %rd4, %rd5;
	ld.global.nc.u32 	%r13, [%rd6];
	cvt.s64.s32 	%rd7, %r13;
	mad.lo.s64 	%rd8, %rd7, 17448304640, 1073741824;
	shr.u64 	%rd9, %rd8, 31;
	cvt.u32.u64 	%r14, %rd9;
	min.s32 	%r15, %r14, 15;
	max.s32 	%r16, %r15, 0;
	shl.b32 	%r17, %r16, 28;
	ld.global.nc.u32 	%r18, [%rd6+4];
	cvt.s64.s32 	%rd10, %r18;
	mad.lo.s64 	%rd11, %rd10, 17448304640, 1073741824;
	shr.u64 	%rd12, %rd11, 31;
	cvt.u32.u64 	%r19, %rd12;
	min.s32 	%r20, %r19, 15;
	max.s32 	%r21, %r20, 0;
	shl.b32 	%r22, %r21, 24;
	or.b32  	%r23, %r22, %r17;
	ld.global.nc.u32 	%r24, [%rd6+8];
	cvt.s64.s32 	%rd13, %r24;
	mad.lo.s64 	%rd14, %rd13, 17448304640, 1073741824;
	shr.u64 	%rd15, %rd14, 31;
	cvt.u32.u64 	%r25, %rd15;
	min.s32 	%r26, %r25, 15;
	max.s32 	%r27, %r26, 0;
	shl.b32 	%r28, %r27, 20;
	or.b32  	%r29, %r23, %r28;
	ld.global.nc.u32 	%r30, [%rd6+12];
	cvt.s64.s32 	%rd16, %r30;
	mad.lo.s64 	%rd17, %rd16, 17448304640, 1073741824;
	shr.u64 	%rd18, %rd17, 31;
	cvt.u32.u64 	%r31, %rd18;
	min.s32 	%r32, %r31, 15;
	max.s32 	%r33, %r32, 0;
	shl.b32 	%r34, %r33, 16;
	or.b32  	%r35, %r29, %r34;
	ld.global.nc.u32 	%r36, [%rd6+16];
	cvt.s64.s32 	%rd19, %r36;
	mad.lo.s64 	%rd20, %rd19, 17448304640, 1073741824;
	shr.u64 	%rd21, %rd20, 31;
	cvt.u32.u64 	%r37, %rd21;
	min.s32 	%r38, %r37, 15;
	max.s32 	%r39, %r38, 0;
	shl.b32 	%r40, %r39, 12;
	or.b32  	%r41, %r35, %r40;
	ld.global.nc.u32 	%r42, [%rd6+20];
	cvt.s64.s32 	%rd22, %r42;
	mad.lo.s64 	%rd23, %rd22, 17448304640, 1073741824;
	shr.u64 	%rd24, %rd23, 31;
	cvt.u32.u64 	%r43, %rd24;
	min.s32 	%r44, %r43, 15;
	max.s32 	%r45, %r44, 0;
	shl.b32 	%r46, %r45, 8;
	or.b32  	%r47, %r41, %r46;
	ld.global.nc.u32 	%r48, [%rd6+24];
	cvt.s64.s32 	%rd25, %r48;
	mad.lo.s64 	%rd26, %rd25, 17448304640, 1073741824;
	shr.u64 	%rd27, %rd26, 31;
	cvt.u32.u64 	%r49, %rd27;
	min.s32 	%r50, %r49, 15;
	max.s32 	%r51, %r50, 0;
	shl.b32 	%r52, %r51, 4;
	or.b32  	%r53, %r47, %r52;
	ld.global.nc.u32 	%r54, [%rd6+28];
	cvt.s64.s32 	%rd28, %r54;
	mad.lo.s64 	%rd29, %rd28, 17448304640, 1073741824;
	shr.u64 	%rd30, %rd29, 31;
	cvt.u32.u64 	%r55, %rd30;
	min.s32 	%r56, %r55, 15;
	max.s32 	%r57, %r56, 0;
	or.b32  	%r58, %r53, %r57;
	shl.b32 	%r59, %r1, 10;
	or.b32  	%r60, %r59, %r3;
	shl.b32 	%r61, %r8, 8;
	and.b32  	%r62, %r61, 1792;
	and.b32  	%r63, %r60, 536869119;
	or.b32  	%r64, %r63, %r62;
	mul.wide.u32 	%rd31, %r64, 4;
	add.s64 	%rd32, %rd3, %rd31;
	st.global.u32 	[%rd32], %r58;
	ret;

}
	// .globl	fused_nn_pad_3_kernel0
.visible .entry fused_nn_pad_3_kernel0(
	.param .u64 .ptr .align 1 fused_nn_pad_3_kernel0_param_0,
	.param .u64 .ptr .align 1 fused_nn_pad_3_kernel0_param_1
)
{
	.reg .pred 	%p<5>;
	.reg .b32 	%r<42>;
	.reg .b64 	%rd<9>;

	ld.param.u64 	%rd1, [fused_nn_pad_3_kernel0_param_0];
	ld.param.u64 	%rd2, [fused_nn_pad_3_kernel0_param_1];
	mov.u32 	%r1, %ctaid.x;
	shl.b32 	%r7, %r1, 13;
	mov.u32 	%r2, %tid.x;
	shl.b32 	%r8, %r2, 3;
	or.b32  	%r3, %r7, %r8;
	setp.gt.u32 	%p1, %r3, 1722367;
	@%p1 bra 	$L__BB29_6;
	shl.b32 	%r9, %r1, 10;
	or.b32  	%r10, %r9, %r2;
	setp.gt.u32 	%p2, %r10, 215295;
	@%p2 bra 	$L__BB29_6;
	add.s32 	%r12, %r3, -29696;
	setp.gt.u32 	%p3, %r12, 1662975;
	mov.b32 	%r41, 0;
	@%p3 bra 	$L__BB29_5;
	shl.b32 	%r14, %r1, 4;
	shr.u32 	%r15, %r2, 6;
	or.b32  	%r16, %r14, %r15;
	mul.hi.u32 	%r17, %r16, -1925330167;
	shr.u32 	%r18, %r17, 5;
	mul.lo.s32 	%r19, %r18, 58;
	sub.s32 	%r4, %r16, %r19;
	add.s32 	%r20, %r4, -1;
	setp.gt.u32 	%p4, %r20, 55;
	@%p4 bra 	$L__BB29_5;
	mul.hi.u32 	%r21, %r3, -1925330167;
	shr.u32 	%r22, %r21, 14;
	shl.b32 	%r23, %r4, 6;
	and.b32  	%r24, %r2, 63;
	or.b32  	%r25, %r24, %r23;
	mad.lo.s32 	%r26, %r22, 3584, %r25;
	add.s32 	%r27, %r26, -3648;
	cvta.to.global.u64 	%rd3, %rd2;
	mul.wide.u32 	%rd4, %r27, 4;
	add.s64 	%rd5, %rd3, %rd4;
	ld.global.nc.u32 	%r41, [%rd5];
$L__BB29_5:
	mul.hi.u32 	%r28, %r3, -1925330167;
	shr.u32 	%r29, %r28, 14;
	shl.b32 	%r30, %r1, 4;
	shr.u32 	%r31, %r2, 6;
	or.b32  	%r32, %r30, %r31;
	mul.hi.u32 	%r33, %r32, -1925330167;
	shr.u32 	%r34, %r33, 5;
	mul.lo.s32 	%r35, %r34, 58;
	sub.s32 	%r36, %r32, %r35;
	shl.b32 	%r37, %r36, 6;
	and.b32  	%r38, %r2, 63;
	or.b32  	%r39, %r37, %r38;
	mad.lo.s32 	%r40, %r29, 3712, %r39;
	cvta.to.global.u64 	%rd6, %rd1;
	mul.wide.u32 	%rd7, %r40, 4;
	add.s64 	%rd8, %rd6, %rd7;
	st.global.u32 	[%rd8], %r41;
$L__BB29_6:
	ret;

}
	// .globl	fused_nn_conv2d_add_nn_relu_cast_cast_left_shift_multiply_add_right_shift_cast_c_3441552496575213188__11_kernel0
.visible .entry fused_nn_conv2d_add_nn_relu_cast_cast_left_shift_multiply_add_right_shift_cast_c_3441552496575213188__11_kernel0(
	.param .u64 .ptr .align 1 fused_nn_conv2d_add_nn_relu_cast_cast_left_shift_multiply_add_right_shift_cast_c_3441552496575213188__11_kernel0_param_0,
	.param .u64 .ptr .align 1 fused_nn_conv2d_add_nn_relu_cast_cast_left_shift_multiply_add_right_shift_cast_c_3441552496575213188__11_kernel0_param_1,
	.param .u64 .ptr .align 1 fused_nn_conv2d_add_nn_relu_cast_cast_left_shift_multiply_add_right_shift_cast_c_3441552496575213188__11_kernel0_param_2,
	.param .u64 .ptr .align 1 fused_nn_conv2d_add_nn_relu_cast_cast_left_shift_multiply_add_right_shift_cast_c_3441552496575213188__11_kernel0_param_3
)
{
	.reg .pred 	%p<46>;
	.reg .b32 	%r<1417>;
	.reg .b64 	%rd<401>;
	// demoted variable
	.shared .align 4 .b8 _ZZ112fused_nn_conv2d_add_nn_relu_cast_cast_left_shift_multiply_add_right_shift_cast_c_3441552496575213188__11_kernel0E14compute_shared[128];
	// demoted variable
	.shared .align 4 .b8 _ZZ112fused_nn_conv2d_add_nn_relu_cast_cast_left_shift_multiply_add_right_shift_cast_c_3441552496575213188__11_kernel0E18placeholder_shared[1024];
	// demoted variable
	.shared .align 4 .b8 _ZZ112fused_nn_conv2d_add_nn_relu_cast_cast_left_shift_multiply_add_right_shift_cast_c_3441552496575213188__11_kernel0E4Conv[2048];
	ld.param.u64 	%rd7, [fused_nn_conv2d_add_nn_relu_cast_cast_left_shift_multiply_add_right_shift_cast_c_3441552496575213188__11_kernel0_param_0];
	ld.param.u64 	%rd5, [fused_nn_conv2d_add_nn_relu_cast_cast_left_shift_multiply_add_right_shift_cast_c_3441552496575213188__11_kernel0_param_1];
	ld.param.u64 	%rd6, [fused_nn_conv2d_add_nn_relu_cast_cast_left_shift_multiply_add_right_shift_cast_c_3441552496575213188__11_kernel0_param_2];
	ld.param.u64 	%rd8, [fused_nn_conv2d_add_nn_relu_cast_cast_left_shift_multiply_add_right_shift_cast_c_3441552496575213188__11_kernel0_param_3];
	cvta.to.global.u64 	%rd1, %rd7;
	cvta.to.global.u64 	%rd2, %rd8;
	mov.u32 	%r1, %tid.y;
	setp.ne.s32 	%p3, %r1, 0;
	mov.u32 	%r94, %ctaid.z;
	shl.b32 	%r2, %r94, 6;
	mov.u32 	%r3, %tid.x;
	shl.b32 	%r4, %r3, 3;
	and.b32  	%r95, %r3, 3;
	or.b32  	%r5, %r95, %r2;
	shl.b32 	%r96, %r3, 2;
	mov.u32 	%r97, _ZZ112fused_nn_conv2d_add_nn_relu_cast_cast_left_shift_multiply_add_right_shift_cast_c_3441552496575213188__11_kernel0E14compute_shared;
	add.s32 	%r6, %r97, %r96;
	@%p3 bra 	$L__BB30_2;
	add.s32 	%r98, %r4, 7;
	shr.u32 	%r99, %r98, 2;
	and.b32  	%r100, %r99, 2040;
	add.s32 	%r101, %r5, %r100;
	mul.wide.u32 	%rd9, %r101, 4;
	add.s64 	%rd10, %rd1, %rd9;
	ld.global.nc.u32 	%r102, [%rd10];
	st.shared.u32 	[%r6], %r102;
$L__BB30_2:
	setp.ne.s32 	%p4, %r1, 0;
	bar.sync 	0;
	@%p4 bra 	$L__BB30_4;
	mov.b32 	%r105, 32;
	wmma.load.a.sync.aligned.row.m8n8k32.shared.u4 	{%r1400}, [%r97], %r105;
$L__BB30_4:
	setp.ne.s32 	%p5, %r1, 0;
	cvta.to.global.u64 	%rd11, %rd5;
	mul.wide.u32 	%rd12, %r3, 4;
	add.s64 	%rd3, %rd11, %rd12;
	mov.u32 	%r107, _ZZ112fused_nn_conv2d_add_nn_relu_cast_cast_left_shift_multiply_add_right_shift_cast_c_3441552496575213188__11_kernel0E18placeholder_shared;
	add.s32 	%r9, %r107, %r96;
	@%p5 bra 	$L__BB30_6;
	ld.global.nc.u32 	%r108, [%rd3];
	st.shared.u32 	[%r9], %r108;
$L__BB30_6:
	setp.ne.s32 	%p6, %r1, 0;
	@%p6 bra 	$L__BB30_8;
	ld.global.nc.u32 	%r109, [%rd3+256];
	st.shared.u32 	[%r9+128], %r109;
$L__BB30_8:
	setp.ne.s32 	%p7, %r1, 0;
	@%p7 bra 	$L__BB30_10;
	ld.global.nc.u32 	%r110, [%rd3+512];
	st.shared.u32 	[%r9+256], %r110;
$L__BB30_10:
	setp.ne.s32 	%p8, %r1, 0;
	@%p8 bra 	$L__BB30_12;
	ld.global.nc.u32 	%r111, [%rd3+768];
	st.shared.u32 	[%r9+384], %r111;
$L__BB30_12:
	setp.ne.s32 	%p9, %r1, 0;
	@%p9 bra 	$L__BB30_14;
	ld.global.nc.u32 	%r112, [%rd3+1024];
	st.shared.u32 	[%r9+512], %r112;
$L__BB30_14:
	setp.ne.s32 	%p10, %r1, 0;
	@%p10 bra 	$L__BB30_16;
	ld.global.nc.u32 	%r113, [%rd3+1280];
	st.shared.u32 	[%r9+640], %r113;
$L__BB30_16:
	setp.ne.s32 	%p11, %r1, 0;
	@%p11 bra 	$L__BB30_18;
	ld.global.nc.u32 	%r114, [%rd3+1536];
	st.shared.u32 	[%r9+768], %r114;
$L__BB30_18:
	setp.ne.s32 	%p12, %r1, 0;
	@%p12 bra 	$L__BB30_20;
	ld.global.nc.u32 	%r115, [%rd3+1792];
	st.shared.u32 	[%r9+896], %r115;
$L__BB30_20:
	setp.ne.s32 	%p13, %r1, 0;
	bar.sync 	0;
	mov.b32 	%r118, 32;
	wmma.load.b.sync.aligned.col.m8n8k32.shared.s4 	{%r10}, [%r107], %r118;
	add.s32 	%r119, %r107, 128;
	wmma.load.b.sync.aligned.col.m8n8k32.shared.s4 	{%r11}, [%r119], %r118;
	add.s32 	%r120, %r107, 256;
	wmma.load.b.sync.aligned.col.m8n8k32.shared.s4 	{%r12}, [%r120], %r118;
	add.s32 	%r121, %r107, 384;
	wmma.load.b.sync.aligned.col.m8n8k32.shared.s4 	{%r13}, [%r121], %r118;
	add.s32 	%r122, %r107, 512;
	wmma.load.b.sync.aligned.col.m8n8k32.shared.s4 	{%r14}, [%r122], %r118;
	add.s32 	%r123, %r107, 640;
	wmma.load.b.sync.aligned.col.m8n8k32.shared.s4 	{%r15}, [%r123], %r118;
	add.s32 	%r124, %r107, 768;
	wmma.load.b.sync.aligned.col.m8n8k32.shared.s4 	{%r16}, [%r124], %r118;
	add.s32 	%r125, %r107, 896;
	wmma.load.b.sync.aligned.col.m8n8k32.shared.s4 	{%r17}, [%r125], %r118;
	mov.b32 	%r1401, 0;
	mov.u32 	%r1402, %r1401;
	mov.u32 	%r1403, %r1401;
	mov.u32 	%r1404, %r1401;
	mov.u32 	%r1405, %r1401;
	mov.u32 	%r1406, %r1401;
	mov.u32 	%r1407, %r1401;
	mov.u32 	%r1408, %r1401;
	mov.u32 	%r1409, %r1401;
	mov.u32 	%r1410, %r1401;
	mov.u32 	%r1411, %r1401;
	mov.u32 	%r1412, %r1401;
	mov.u32 	%r1413, %r1401;
	mov.u32 	%r1414, %r1401;
	mov.u32 	%r1415, %r1401;
	mov.u32 	%r1416, %r1401;
	@%p13 bra 	$L__BB30_22;
	mov.b32 	%r173, 0;
	// begin inline asm
	mma.sync.aligned.m8n8k32.row.col.s32.u4.s4.s32 {%r1416,%r1415}, {%r1400}, {%r10}, {%r173,%r173};

	// end inline asm
	// begin inline asm
	mma.sync.aligned.m8n8k32.row.col.s32.u4.s4.s32 {%r1414,%r1413}, {%r1400}, {%r11}, {%r173,%r173};

	// end inline asm
	// begin inline asm
	mma.sync.aligned.m8n8k32.row.col.s32.u4.s4.s32 {%r1412,%r1411}, {%r1400}, {%r12}, {%r173,%r173};

	// end inline asm
	// begin inline asm
	mma.sync.aligned.m8n8k32.row.col.s32.u4.s4.s32 {%r1410,%r1409}, {%r1400}, {%r13}, {%r173,%r173};

	// end inline asm
	// begin inline asm
	mma.sync.aligned.m8n8k32.row.col.s32.u4.s4.s32 {%r1408,%r1407}, {%r1400}, {%r14}, {%r173,%r173};

	// end inline asm
	// begin inline asm
	mma.sync.aligned.m8n8k32.row.col.s32.u4.s4.s32 {%r1406,%r1405}, {%r1400}, {%r15}, {%r173,%r173};

	// end inline asm
	// begin inline asm
	mma.sync.aligned.m8n8k32.row.col.s32.u4.s4.s32 {%r1404,%r1403}, {%r1400}, {%r16}, {%r173,%r173};

	// end inline asm
	// begin inline asm
	mma.sync.aligned.m8n8k32.row.col.s32.u4.s4.s32 {%r1402,%r1401}, {%r1400}, {%r17}, {%r173,%r173};

	// end inline asm
$L__BB30_22:
	setp.ne.s32 	%p14, %r1, 0;
	@%p14 bra 	$L__BB30_24;
	shl.b32 	%r174, %r3, 1;
	and.b32  	%r175, %r174, 2040;
	and.b32  	%r176, %r3, 3;
	add.s32 	%r177, %r176, %r2;
	add.s32 	%r178, %r177, %r175;
	mul.wide.u32 	%rd13, %r178, 4;
	add.s64 	%rd14, %rd1, %rd13;
	ld.global.nc.u32 	%r179, [%rd14+16];
	st.shared.u32 	[%r6], %r179;
$L__BB30_24:
	bar.sync 	0;
	@%p14 bra 	$L__BB30_26;
	mov.u32 	%r180, _ZZ112fused_nn_conv2d_add_nn_relu_cast_cast_left_shift_multiply_add_right_shift_cast_c_3441552496575213188__11_kernel0E14compute_shared;
	mov.b32 	%r181, 32;
	wmma.load.a.sync.aligned.row.m8n8k32.shared.u4 	{%r1400}, [%r180], %r181;
$L__BB30_26:
	@%p14 bra 	$L__BB30_28;
	ld.global.nc.u32 	%r182, [%rd3+128];
	st.shared.u32 	[%r9], %r182;
$L__BB30_28:
	@%p14 bra 	$L__BB30_30;
	ld.global.nc.u32 	%r183, [%rd3+384];
	st.shared.u32 	[%r9+128], %r183;
$L__BB30_30:
	@%p14 bra 	$L__BB30_32;
	ld.global.nc.u32 	%r184, [%rd3+640];
	st.shared.u32 	[%r9+256], %r184;
$L__BB30_32:
	@%p14 bra 	$L__BB30_34;
	ld.global.nc.u32 	%r185, [%rd3+896];
	st.shared.u32 	[%r9+384], %r185;
$L__BB30_34:
	@%p14 bra 	$L__BB30_36;
	ld.global.nc.u32 	%r186, [%rd3+1152];
	st.shared.u32 	[%r9+512], %r186;
$L__BB30_36:
	@%p14 bra 	$L__BB30_38;
	ld.global.nc.u32 	%r187, [%rd3+1408];
	st.shared.u32 	[%r9+640], %r187;
$L__BB30_38:
	@%p14 bra 	$L__BB30_40;
	ld.global.nc.u32 	%r188, [%rd3+1664];
	st.shared.u32 	[%r9+768], %r188;
$L__BB30_40:
	@%p14 bra 	$L__BB30_42;
	ld.global.nc.u32 	%r189, [%rd3+1920];
	st.shared.u32 	[%r9+896], %r189;
$L__BB30_42:
	bar.sync 	0;
	mov.u32 	%r190, _ZZ112fused_nn_conv2d_add_nn_relu_cast_cast_left_shift_multiply_add_right_shift_cast_c_3441552496575213188__11_kernel0E18placeholder_shared;
	mov.b32 	%r191, 32;
	wmma.load.b.sync.aligned.col.m8n8k32.shared.s4 	{%r52}, [%r190], %r191;
	add.s32 	%r192, %r190, 128;
	wmma.load.b.sync.aligned.col.m8n8k32.shared.s4 	{%r53}, [%r192], %r191;
	add.s32 	%r193, %r190, 256;
	wmma.load.b.sync.aligned.col.m8n8k32.shared.s4 	{%r54}, [%r193], %r191;
	add.s32 	%r194, %r190, 384;
	wmma.load.b.sync.aligned.col.m8n8k32.shared.s4 	{%r55}, [%r194], %r191;
	add.s32 	%r195, %r190, 512;
	wmma.load.b.sync.aligned.col.m8n8k32.shared.s4 	{%r56}, [%r195], %r191;
	add.s32 	%r196, %r190, 640;
	wmma.load.b.sync.aligned.col.m8n8k32.shared.s4 	{%r57}, [%r196], %r191;
	add.s32 	%r197, %r190, 768;
	wmma.load.b.sync.aligned.col.m8n8k32.shared.s4 	{%r58}, [%r197], %r191;
	add.s32 	%r198, %r190, 896;
	wmma.load.b.sync.aligned.col.m8n8k32.shared.s4 	{%r59}, [%r198], %r191;
	@%p14 bra 	$L__BB30_44;
	// begin inline asm
	mma.sync.aligned.m8n8k32.row.col.s32.u4.s4.s32 {%r1416,%r1415}, {%r1400}, {%r52}, {%r1416,%r1415};

	// end inline asm
	// begin inline asm
	mma.sync.aligned.m8n8k32.row.col.s32.u4.s4.s32 {%r1414,%r1413}, {%r1400}, {%r53}, {%r1414,%r1413};

	// end inline asm
	// begin inline asm
	mma.sync.aligned.m8n8k32.row.col.s32.u4.s4.s32 {%r1412,%r1411}, {%r1400}, {%r54}, {%r1412,%r1411};

	// end inline asm
	// begin inline asm
	mma.sync.aligned.m8n8k32.row.col.s32.u4.s4.s32 {%r1410,%r1409}, {%r1400}, {%r55}, {%r1410,%r1409};

	// end inline asm
	// begin inline asm
	mma.sync.aligned.m8n8k32.row.col.s32.u4.s4.s32 {%r1408,%r1407}, {%r1400}, {%r56}, {%r1408,%r1407};

	// end inline asm
	// begin inline asm
	mma.sync.aligned.m8n8k32.row.col.s32.u4.s4.s32 {%r1406,%r1405}, {%r1400}, {%r57}, {%r1406,%r1405};

	// end inline asm
	// begin inline asm
	mma.sync.aligned.m8n8k32.row.col.s32.u4.s4.s32 {%r1404,%r1403}, {%r1400}, {%r58}, {%r1404,%r1403};

	// end inline asm
	// begin inline asm
	mma.sync.aligned.m8n8k32.row.col.s32.u4.s4.s32 {%r1402,%r1401}, {%r1400}, {%r59}, {%r1402,%r1401};

	// end inline asm
$L__BB30_44:
	setp.ne.s32 	%p25, %r1, 0;
	@%p25 bra 	$L__BB30_46;
	mov.u32 	%r247, _ZZ112fused_nn_conv2d_add_nn_relu_cast_cast_left_shift_multiply_add_right_shift_cast_c_3441552496575213188__11_kernel0E4Conv;
	mov.b32 	%r248, 8;
	wmma.store.d.sync.aligned.row.m8n8k32.shared.s32 	[%r247], {%r1416, %r1415}, %r248;
	add.s32 	%r249, %r247, 256;
	wmma.store.d.sync.aligned.row.m8n8k32.shared.s32 	[%r249], {%r1414, %r1413}, %r248;
	add.s32 	%r250, %r247, 512;
	wmma.store.d.sync.aligned.row.m8n8k32.shared.s32 	[%r250], {%r1412, %r1411}, %r248;
	add.s32 	%r251, %r247, 768;
	wmma.store.d.sync.aligned.row.m8n8k32.shared.s32 	[%r251], {%r1410, %r1409}, %r248;
	add.s32 	%r252, %r247, 1024;
	wmma.store.d.sync.aligned.row.m8n8k32.shared.s32 	[%r252], {%r1408, %r1407}, %r248;
	add.s32 	%r253, %r247, 1280;
	wmma.store.d.sync.aligned.row.m8n8k32.shared.s32 	[%r253], {%r1406, %r1405}, %r248;
	add.s32 	%r254, %r247, 1536;
	wmma.store.d.sync.aligned.row.m8n8k32.shared.s32 	[%r254], {%r1404, %r1403}, %r248;
	add.s32 	%r255, %r247, 1792;
	wmma.store.d.sync.aligned.row.m8n8k32.shared.s32 	[%r255], {%r1402, %r1401}, %r248;
$L__BB30_46:
	setp.eq.s32 	%p26, %r1, 0;
	bar.sync 	0;
	shl.b32 	%r256, %r1, 3;
	shr.u32 	%r257, %r3, 3;
	add.s32 	%r92, %r257, %r256;
	and.b32  	%r258, %r3, 1016;
	add.s32 	%r259, %r258, %r2;
	setp.lt.u32 	%p27, %r92, 8;
	and.pred  	%p1, %p26, %p27;
	shl.b32 	%r260, %r3, 2;
	and.b32  	%r261, %r260, 4064;
	mov.u32 	%r262, _ZZ112fused_nn_conv2d_add_nn_relu_cast_cast_left_shift_multiply_add_right_shift_cast_c_3441552496575213188__11_kernel0E4Conv;
	add.s32 	%r93, %r262, %r261;
	cvta.to.global.u64 	%rd15, %rd6;
	mul.wide.u32 	%rd16, %r259, 4;
	add.s64 	%rd4, %rd15, %rd16;
	not.pred 	%p28, %p1;
	@%p28 bra 	$L__BB30_48;
	ld.shared.u32 	%r263, [%r93];
	ld.global.nc.u32 	%r264, [%rd2];
	add.s32 	%r265, %r264, %r263;
	max.s32 	%r266, %r265, 0;
	cvt.u64.u32 	%rd17, %r266;
	mad.lo.s64 	%rd18, %rd17, 19864223744, 1073741824;
	shr.u64 	%rd19, %rd18, 31;
	cvt.u32.u64 	%r267, %rd19;
	min.s32 	%r268, %r267, 15;
	max.s32 	%r269, %r268, 0;
	shl.b32 	%r270, %r269, 28;
	ld.shared.u32 	%r271, [%r93+4];
	ld.global.nc.u32 	%r272, [%rd2+4];
	add.s32 	%r273, %r272, %r271;
	max.s32 	%r274, %r273, 0;
	cvt.u64.u32 	%rd20, %r274;
	mad.lo.s64 	%rd21, %rd20, 19864223744, 1073741824;
	shr.u64 	%rd22, %rd21, 31;
	cvt.u32.u64 	%r275, %rd22;
	min.s32 	%r276, %r275, 15;
	max.s32 	%r277, %r276, 0;
	shl.b32 	%r278, %r277, 24;
	or.b32  	%r279, %r278, %r270;
	ld.shared.u32 	%r280, [%r93+8];
	ld.global.nc.u32 	%r281, [%rd2+8];
	add.s32 	%r282, %r281, %r280;
	max.s32 	%r283, %r282, 0;
	cvt.u64.u32 	%rd23, %r283;
	mad.lo.s64 	%rd24, %rd23, 19864223744, 1073741824;
	shr.u64 	%rd25, %rd24, 31;
	cvt.u32.u64 	%r284, %rd25;
	min.s32 	%r285, %r284, 15;
	max.s32 	%r286, %r285, 0;
	shl.b32 	%r287, %r286, 20;
	or.b32  	%r288, %r287, %r279;
	ld.shared.u32 	%r289, [%r93+12];
	ld.global.nc.u32 	%r290, [%rd2+12];
	add.s32 	%r291, %r290, %r289;
	max.s32 	%r292, %r291, 0;
	cvt.u64.u32 	%rd26, %r292;
	mad.lo.s64 	%rd27, %rd26, 19864223744, 1073741824;
	shr.u64 	%rd28, %rd27, 31;
	cvt.u32.u64 	%r293, %rd28;
	min.s32 	%r294, %r293, 15;
	max.s32 	%r295, %r294, 0;
	shl.b32 	%r296, %r295, 16;
	or.b32  	%r297, %r296, %r288;
	ld.shared.u32 	%r298, [%r93+16];
	ld.global.nc.u32 	%r299, [%rd2+16];
	add.s32 	%r300, %r299, %r298;
	max.s32 	%r301, %r300, 0;
	cvt.u64.u32 	%rd29, %r301;
	mad.lo.s64 	%rd30, %rd29, 19864223744, 1073741824;
	shr.u64 	%rd31, %rd30, 31;
	cvt.u32.u64 	%r302, %rd31;
	min.s32 	%r303, %r302, 15;
	max.s32 	%r304, %r303, 0;
	shl.b32 	%r305, %r304, 12;
	or.b32  	%r306, %r305, %r297;
	ld.shared.u32 	%r307, [%r93+20];
	ld.global.nc.u32 	%r308, [%rd2+20];
	add.s32 	%r309, %r308, %r307;
	max.s32 	%r310, %r309, 0;
	cvt.u64.u32 	%rd32, %r310;
	mad.lo.s64 	%rd33, %rd32, 19864223744, 1073741824;
	shr.u64 	%rd34, %rd33, 31;
	cvt.u32.u64 	%r311, %rd34;
	min.s32 	%r312, %r311, 15;
	max.s32 	%r313, %r312, 0;
	shl.b32 	%r314, %r313, 8;
	or.b32  	%r315, %r314, %r306;
	ld.shared.u32 	%r316, [%r93+24];
	ld.global.nc.u32 	%r317, [%rd2+24];
	add.s32 	%r318, %r317, %r316;
	max.s32 	%r319, %r318, 0;
	cvt.u64.u32 	%rd35, %r319;
	mad.lo.s64 	%rd36, %rd35, 19864223744, 1073741824;
	shr.u64 	%rd37, %rd36, 31;
	cvt.u32.u64 	%r320, %rd37;
	min.s32 	%r321, %r320, 15;
	max.s32 	%r322, %r321, 0;
	shl.b32 	%r323, %r322, 4;
	or.b32  	%r324, %r323, %r315;
	ld.shared.u32 	%r325, [%r93+28];
	ld.global.nc.u32 	%r326, [%rd2+28];
	add.s32 	%r327, %r326, %r325;
	max.s32 	%r328, %r327, 0;
	cvt.u64.u32 	%rd38, %r328;
	mad.lo.s64 	%rd39, %rd38, 19864223744, 1073741824;
	shr.u64 	%rd40, %rd39, 31;
	cvt.u32.u64 	%r329, %rd40;
	min.s32 	%r330, %r329, 15;
	max.s32 	%r331, %r330, 0;
	or.b32  	%r332, %r324, %r331;
	st.global.u32 	[%rd4], %r332;
$L__BB30_48:
	setp.eq.s32 	%p29, %r1, 0;
	setp.lt.u32 	%p30, %r92, 4;
	and.pred  	%p2, %p29, %p30;
	not.pred 	%p31, %p2;
	@%p31 bra 	$L__BB30_50;
	ld.shared.u32 	%r333, [%r93+128];
	ld.global.nc.u32 	%r334, [%rd2];
	add.s32 	%r335, %r334, %r333;
	max.s32 	%r336, %r335, 0;
	cvt.u64.u32 	%rd41, %r336;
	mad.lo.s64 	%rd42, %rd41, 19864223744, 1073741824;
	shr.u64 	%rd43, %rd42, 31;
	cvt.u32.u64 	%r337, %rd43;
	min.s32 	%r338, %r337, 15;
	max.s32 	%r339, %r338, 0;
	shl.b32 	%r340, %r339, 28;
	ld.shared.u32 	%r341, [%r93+132];
	ld.global.nc.u32 	%r342, [%rd2+4];
	add.s32 	%r343, %r342, %r341;
	max.s32 	%r344, %r343, 0;
	cvt.u64.u32 	%rd44, %r344;
	mad.lo.s64 	%rd45, %rd44, 19864223744, 1073741824;
	shr.u64 	%rd46, %rd45, 31;
	cvt.u32.u64 	%r345, %rd46;
	min.s32 	%r346, %r345, 15;
	max.s32 	%r347, %r346, 0;
	shl.b32 	%r348, %r347, 24;
	or.b32  	%r349, %r348, %r340;
	ld.shared.u32 	%r350, [%r93+136];
	ld.global.nc.u32 	%r351, [%rd2+8];
	add.s32 	%r352, %r351, %r350;
	max.s32 	%r353, %r352, 0;
	cvt.u64.u32 	%rd47, %r353;
	mad.lo.s64 	%rd48, %rd47, 19864223744, 1073741824;
	shr.u64 	%rd49, %rd48, 31;
	cvt.u32.u64 	%r354, %rd49;
	min.s32 	%r355, %r354, 15;
	max.s32 	%r356, %r355, 0;
	shl.b32 	%r357, %r356, 20;
	or.b32  	%r358, %r357, %r349;
	ld.shared.u32 	%r359, [%r93+140];
	ld.global.nc.u32 	%r360, [%rd2+12];
	add.s32 	%r361, %r360, %r359;
	max.s32 	%r362, %r361, 0;
	cvt.u64.u32 	%rd50, %r362;
	mad.lo.s64 	%rd51, %rd50, 19864223744, 1073741824;
	shr.u64 	%rd52, %rd51, 31;
	cvt.u32.u64 	%r363, %rd52;
	min.s32 	%r364, %r363, 15;
	max.s32 	%r365, %r364, 0;
	shl.b32 	%r366, %r365, 16;
	or.b32  	%r367, %r366, %r358;
	ld.shared.u32 	%r368, [%r93+144];
	ld.global.nc.u32 	%r369, [%rd2+16];
	add.s32 	%r370, %r369, %r368;
	max.s32 	%r371, %r370, 0;
	cvt.u64.u32 	%rd53, %r371;
	mad.lo.s64 	%rd54, %rd53, 19864223744, 1073741824;
	shr.u64 	%rd55, %rd54, 31;
	cvt.u32.u64 	%r372, %rd55;
	min.s32 	%r373, %r372, 15;
	max.s32 	%r374, %r373, 0;
	shl.b32 	%r375, %r374, 12;
	or.b32  	%r376, %r375, %r367;
	ld.shared.u32 	%r377, [%r93+148];
	ld.global.nc.u32 	%r378, [%rd2+20];
	add.s32 	%r379, %r378, %r377;
	max.s32 	%r380, %r379, 0;
	cvt.u64.u32 	%rd56, %r380;
	mad.lo.s64 	%rd57, %rd56, 19864223744, 1073741824;
	shr.u64 	%rd58, %rd57, 31;
	cvt.u32.u64 	%r381, %rd58;
	min.s32 	%r382, %r381, 15;
	max.s32 	%r383, %r382, 0;
	shl.b32 	%r384, %r383, 8;
	or.b32  	%r385, %r384, %r376;
	ld.shared.u32 	%r386, [%r93+152];
	ld.global.nc.u32 	%r387, [%rd2+24];
	add.s32 	%r388, %r387, %r386;
	max.s32 	%r389, %r388, 0;
	cvt.u64.u32 	%rd59, %r389;
	mad.lo.s64 	%rd60, %rd59, 19864223744, 1073741824;
	shr.u64 	%rd61, %rd60, 31;
	cvt.u32.u64 	%r390, %rd61;
	min.s32 	%r391, %r390, 15;
	max.s32 	%r392, %r391, 0;
	shl.b32 	%r393, %r392, 4;
	or.b32  	%r394, %r393, %r385;
	ld.shared.u32 	%r395, [%r93+156];
	ld.global.nc.u32 	%r396, [%rd2+28];
	add.s32 	%r397, %r396, %r395;
	max.s32 	%r398, %r397, 0;
	cvt.u64.u32 	%rd62, %r398;
	mad.lo.s64 	%rd63, %rd62, 19864223744, 1073741824;
	shr.u64 	%rd64, %rd63, 31;
	cvt.u32.u64 	%r399, %rd64;
	min.s32 	%r400, %r399, 15;
	max.s32 	%r401, %r400, 0;
	or.b32  	%r402, %r394, %r401;
	st.global.u32 	[%rd4+128], %r402;
$L__BB30_50:
	@%p28 bra 	$L__BB30_52;
	ld.shared.u32 	%r403, [%r93+256];
	ld.global.nc.u32 	%r404, [%rd2+32];
	add.s32 	%r405, %r404, %r403;
	max.s32 	%r406, %r405, 0;
	cvt.u64.u32 	%rd65, %r406;
	mad.lo.s64 	%rd66, %rd65, 19864223744, 1073741824;
	shr.u64 	%rd67, %rd66, 31;
	cvt.u32.u64 	%r407, %rd67;
	min.s32 	%r408, %r407, 15;
	max.s32 	%r409, %r408, 0;
	shl.b32 	%r410, %r409, 28;
	ld.shared.u32 	%r411, [%r93+260];
	ld.global.nc.u32 	%r412, [%rd2+36];
	add.s32 	%r413, %r412, %r411;
	max.s32 	%r414, %r413, 0;
	cvt.u64.u32 	%rd68, %r414;
	mad.lo.s64 	%rd69, %rd68, 19864223744, 1073741824;
	shr.u64 	%rd70, %rd69, 31;
	cvt.u32.u64 	%r415, %rd70;
	min.s32 	%r416, %r415, 15;
	max.s32 	%r417, %r416, 0;
	shl.b32 	%r418, %r417, 24;
	or.b32  	%r419, %r418, %r410;
	ld.shared.u32 	%r420, [%r93+264];
	ld.global.nc.u32 	%r421, [%rd2+40];
	add.s32 	%r422, %r421, %r420;
	max.s32 	%r423, %r422, 0;
	cvt.u64.u32 	%rd71, %r423;
	mad.lo.s64 	%rd72, %rd71, 19864223744, 1073741824;
	shr.u64 	%rd73, %rd72, 31;
	cvt.u32.u64 	%r424, %rd73;
	min.s32 	%r425, %r424, 15;
	max.s32 	%r426, %r425, 0;
	shl.b32 	%r427, %r426, 20;
	or.b32  	%r428, %r427, %r419;
	ld.shared.u32 	%r429, [%r93+268];
	ld.global.nc.u32 	%r430, [%rd2+44];
	add.s32 	%r431, %r430, %r429;
	max.s32 	%r432, %r431, 0;
	cvt.u64.u32 	%rd74, %r432;
	mad.lo.s64 	%rd75, %rd74, 19864223744, 1073741824;
	shr.u64 	%rd76, %rd75, 31;
	cvt.u32.u64 	%r433, %rd76;
	min.s32 	%r434, %r433, 15;
	max.s32 	%r435, %r434, 0;
	shl.b32 	%r436, %r435, 16;
	or.b32  	%r437, %r436, %r428;
	ld.shared.u32 	%r438, [%r93+272];
	ld.global.nc.u32 	%r439, [%rd2+48];
	add.s32 	%r440, %r439, %r438;
	max.s32 	%r441, %r440, 0;
	cvt.u64.u32 	%rd77, %r441;
	mad.lo.s64 	%rd78, %rd77, 19864223744, 1073741824;
	shr.u64 	%rd79, %rd78, 31;
	cvt.u32.u64 	%r442, %rd79;
	min.s32 	%r443, %r442, 15;
	max.s32 	%r444, %r443, 0;
	shl.b32 	%r445, %r444, 12;
	or.b32  	%r446, %r445, %r437;
	ld.shared.u32 	%r447, [%r93+276];
	ld.global.nc.u32 	%r448, [%rd2+52];
	add.s32 	%r449, %r448, %r447;
	max.s32 	%r450, %r449, 0;
	cvt.u64.u32 	%rd80, %r450;
	mad.lo.s64 	%rd81, %rd80, 19864223744, 1073741824;
	shr.u64 	%rd82, %rd81, 31;
	cvt.u32.u64 	%r451, %rd82;
	min.s32 	%r452, %r451, 15;
	max.s32 	%r453, %r452, 0;
	shl.b32 	%r454, %r453, 8;
	or.b32  	%r455, %r454, %r446;
	ld.shared.u32 	%r456, [%r93+280];
	ld.global.nc.u32 	%r457, [%rd2+56];
	add.s32 	%r458, %r457, %r456;
	max.s32 	%r459, %r458, 0;
	cvt.u64.u32 	%rd83, %r459;
	mad.lo.s64 	%rd84, %rd83, 19864223744, 1073741824;
	shr.u64 	%rd85, %rd84, 31;
	cvt.u32.u64 	%r460, %rd85;
	min.s32 	%r461, %r460, 15;
	max.s32 	%r462, %r461, 0;
	shl.b32 	%r463, %r462, 4;
	or.b32  	%r464, %r463, %r455;
	ld.shared.u32 	%r465, [%r93+284];
	ld.global.nc.u32 	%r466, [%rd2+60];
	add.s32 	%r467, %r466, %r465;
	max.s32 	%r468, %r467, 0;
	cvt.u64.u32 	%rd86, %r468;
	mad.lo.s64 	%rd87, %rd86, 19864223744, 1073741824;
	shr.u64 	%rd88, %rd87, 31;
	cvt.u32.u64 	%r469, %rd88;
	min.s32 	%r470, %r469, 15;
	max.s32 	%r471, %r470, 0;
	or.b32  	%r472, %r464, %r471;
	st.global.u32 	[%rd4+4], %r472;
$L__BB30_52:
	@%p31 bra 	$L__BB30_54;
	ld.shared.u32 	%r473, [%r93+384];
	ld.global.nc.u32 	%r474, [%rd2+32];
	add.s32 	%r475, %r474, %r473;
	max.s32 	%r476, %r475, 0;
	cvt.u64.u32 	%rd89, %r476;
	mad.lo.s64 	%rd90, %rd89, 19864223744, 1073741824;
	shr.u64 	%rd91, %rd90, 31;
	cvt.u32.u64 	%r477, %rd91;
	min.s32 	%r478, %r477, 15;
	max.s32 	%r479, %r478, 0;
	shl.b32 	%r480, %r479, 28;
	ld.shared.u32 	%r481, [%r93+388];
	ld.global.nc.u32 	%r482, [%rd2+36];
	add.s32 	%r483, %r482, %r481;
	max.s32 	%r484, %r483, 0;
	cvt.u64.u32 	%rd92, %r484;
	mad.lo.s64 	%rd93, %rd92, 19864223744, 1073741824;
	shr.u64 	%rd94, %rd93, 31;
	cvt.u32.u64 	%r485, %rd94;
	min.s32 	%r486, %r485, 15;
	max.s32 	%r487, %r486, 0;
	shl.b32 	%r488, %r487, 24;
	or.b32  	%r489, %r488, %r480;
	ld.shared.u32 	%r490, [%r93+392];
	ld.global.nc.u32 	%r491, [%rd2+40];
	add.s32 	%r492, %r491, %r490;
	max.s32 	%r493, %r492, 0;
	cvt.u64.u32 	%rd95, %r493;
	mad.lo.s64 	%rd96, %rd95, 19864223744, 1073741824;
	shr.u64 	%rd97, %rd96, 31;
	cvt.u32.u64 	%r494, %rd97;
	min.s32 	%r495, %r494, 15;
	max.s32 	%r496, %r495, 0;
	shl.b32 	%r497, %r496, 20;
	or.b32  	%r498, %r497, %r489;
	ld.shared.u32 	%r499, [%r93+396];
	ld.global.nc.u32 	%r500, [%rd2+44];
	add.s32 	%r501, %r500, %r499;
	max.s32 	%r502, %r501, 0;
	cvt.u64.u32 	%rd98, %r502;
	mad.lo.s64 	%rd99, %rd98, 19864223744, 1073741824;
	shr.u64 	%rd100, %rd99, 31;
	cvt.u32.u64 	%r503, %rd100;
	min.s32 	%r504, %r503, 15;
	max.s32 	%r505, %r504, 0;
	shl.b32 	%r506, %r505, 16;
	or.b32  	%r507, %r506, %r498;
	ld.shared.u32 	%r508, [%r93+400];
	ld.global.nc.u32 	%r509, [%rd2+48];
	add.s32 	%r510, %r509, %r508;
	max.s32 	%r511, %r510, 0;
	cvt.u64.u32 	%rd101, %r511;
	mad.lo.s64 	%rd102, %rd101, 19864223744, 1073741824;
	shr.u64 	%rd103, %rd102, 31;
	cvt.u32.u64 	%r512, %rd103;
	min.s32 	%r513, %r512, 15;
	max.s32 	%r514, %r513, 0;
	shl.b32 	%r515, %r514, 12;
	or.b32  	%r516, %r515, %r507;
	ld.shared.u32 	%r517, [%r93+404];
	ld.global.nc.u32 	%r518, [%rd2+52];
	add.s32 	%r519, %r518, %r517;
	max.s32 	%r520, %r519, 0;
	cvt.u64.u32 	%rd104, %r520;
	mad.lo.s64 	%rd105, %rd104, 19864223744, 1073741824;
	shr.u64 	%rd106, %rd105, 31;
	cvt.u32.u64 	%r521, %rd106;
	min.s32 	%r522, %r521, 15;
	max.s32 	%r523, %r522, 0;
	shl.b32 	%r524, %r523, 8;
	or.b32  	%r525, %r524, %r516;
	ld.shared.u32 	%r526, [%r93+408];
	ld.global.nc.u32 	%r527, [%rd2+56];
	add.s32 	%r528, %r527, %r526;
	max.s32 	%r529, %r528, 0;
	cvt.u64.u32 	%rd107, %r529;
	mad.lo.s64 	%rd108, %rd107, 19864223744, 1073741824;
	shr.u64 	%rd109, %rd108, 31;
	cvt.u32.u64 	%r530, %rd109;
	min.s32 	%r531, %r530, 15;
	max.s32 	%r532, %r531, 0;
	shl.b32 	%r533, %r532, 4;
	or.b32  	%r534, %r533, %r525;
	ld.shared.u32 	%r535, [%r93+412];
	ld.global.nc.u32 	%r536, [%rd2+60];
	add.s32 	%r537, %r536, %r535;
	max.s32 	%r538, %r537, 0;
	cvt.u64.u32 	%rd110, %r538;
	mad.lo.s64 	%rd111, %rd110, 19864223744, 1073741824;
	shr.u64 	%rd112, %rd111, 31;
	cvt.u32.u64 	%r539, %rd112;
	min.s32 	%r540, %r539, 15;
	max.s32 	%r541, %r540, 0;
	or.b32  	%r542, %r534, %r541;
	st.global.u32 	[%rd4+132], %r542;
$L__BB30_54:
	@%p28 bra 	$L__BB30_56;
	ld.shared.u32 	%r543, [%r93+512];
	ld.global.nc.u32 	%r544, [%rd2+64];
	add.s32 	%r545, %r544, %r543;
	max.s32 	%r546, %r545, 0;
	cvt.u64.u32 	%rd113, %r546;
	mad.lo.s64 	%rd114, %rd113, 19864223744, 1073741824;
	shr.u64 	%rd115, %rd114, 31;
	cvt.u32.u64 	%r547, %rd115;
	min.s32 	%r548, %r547, 15;
	max.s32 	%r549, %r548, 0;
	shl.b32 	%r550, %r549, 28;
	ld.shared.u32 	%r551, [%r93+516];
	ld.global.nc.u32 	%r552, [%rd2+68];
	add.s32 	%r553, %r552, %r551;
	max.s32 	%r554, %r553, 0;
	cvt.u64.u32 	%rd116, %r554;
	mad.lo.s64 	%rd117, %rd116, 19864223744, 1073741824;
	shr.u64 	%rd118, %rd117, 31;
	cvt.u32.u64 	%r555, %rd118;
	min.s32 	%r556, %r555, 15;
	max.s32 	%r557, %r556, 0;
	shl.b32 	%r558, %r557, 24;
	or.b32  	%r559, %r558, %r550;
	ld.shared.u32 	%r560, [%r93+520];
	ld.global.nc.u32 	%r561, [%rd2+72];
	add.s32 	%r562, %r561, %r560;
	max.s32 	%r563, %r562, 0;
	cvt.u64.u32 	%rd119, %r563;
	mad.lo.s64 	%rd120, %rd119, 19864223744, 1073741824;
	shr.u64 	%rd121, %rd120, 31;
	cvt.u32.u64 	%r564, %rd121;
	min.s32 	%r565, %r564, 15;
	max.s32 	%r566, %r565, 0;
	shl.b32 	%r567, %r566, 20;
	or.b32  	%r568, %r567, %r559;
	ld.shared.u32 	%r569, [%r93+524];
	ld.global.nc.u32 	%r570, [%rd2+76];
	add.s32 	%r571, %r570, %r569;
	max.s32 	%r572, %r571, 0;
	cvt.u64.u32 	%rd122, %r572;
	mad.lo.s64 	%rd123, %rd122, 19864223744, 1073741824;
	shr.u64 	%rd124, %rd123, 31;
	cvt.u32.u64 	%r573, %rd124;
	min.s32 	%r574, %r573, 15;
	max.s32 	%r575, %r574, 0;
	shl.b32 	%r576, %r575, 16;
	or.b32  	%r577, %r576, %r568;
	ld.shared.u32 	%r578, [%r93+528];
	ld.global.nc.u32 	%r579, [%rd2+80];
	add.s32 	%r580, %r579, %r578;
	max.s32 	%r581, %r580, 0;
	cvt.u64.u32 	%rd125, %r581;
	mad.lo.s64 	%rd126, %rd125, 19864223744, 1073741824;
	shr.u64 	%rd127, %rd126, 31;
	cvt.u32.u64 	%r582, %rd127;
	min.s32 	%r583, %r582, 15;
	max.s32 	%r584, %r583, 0;
	shl.b32 	%r585, %r584, 12;
	or.b32  	%r586, %r585, %r577;
	ld.shared.u32 	%r587, [%r93+532];
	ld.global.nc.u32 	%r588, [%rd2+84];
	add.s32 	%r589, %r588, %r587;
	max.s32 	%r590, %r589, 0;
	cvt.u64.u32 	%rd128, %r590;
	mad.lo.s64 	%rd129, %rd128, 19864223744, 1073741824;
	shr.u64 	%rd130, %rd129, 31;
	cvt.u32.u64 	%r591, %rd130;
	min.s32 	%r592, %r591, 15;
	max.s32 	%r593, %r592, 0;
	shl.b32 	%r594, %r593, 8;
	or.b32  	%r595, %r594, %r586;
	ld.shared.u32 	%r596, [%r93+536];
	ld.global.nc.u32 	%r597, [%rd2+88];
	add.s32 	%r598, %r597, %r596;
	max.s32 	%r599, %r598, 0;
	cvt.u64.u32 	%rd131, %r599;
	mad.lo.s64 	%rd132, %rd131, 19864223744, 1073741824;
	shr.u64 	%rd133, %rd132, 31;
	cvt.u32.u64 	%r600, %rd133;
	min.s32 	%r601, %r600, 15;
	max.s32 	%r602, %r601, 0;
	shl.b32 	%r603, %r602, 4;
	or.b32  	%r604, %r603, %r595;
	ld.shared.u32 	%r605, [%r93+540];
	ld.global.nc.u32 	%r606, [%rd2+92];
	add.s32 	%r607, %r606, %r605;
	max.s32 	%r608, %r607, 0;
	cvt.u64.u32 	%rd134, %r608;
	mad.lo.s64 	%rd135, %rd134, 19864223744, 1073741824;
	shr.u64 	%rd136, %rd135, 31;
	cvt.u32.u64 	%r609, %rd136;
	min.s32 	%r610, %r609, 15;
	max.s32 	%r611, %r610, 0;
	or.b32  	%r612, %r604, %r611;
	st.global.u32 	[%rd4+8], %r612;
$L__BB30_56:
	@%p31 bra 	$L__BB30_58;
	ld.shared.u32 	%r613, [%r93+640];
	ld.global.nc.u32 	%r614, [%rd2+64];
	add.s32 	%r615, %r614, %r613;
	max.s32 	%r616, %r615, 0;
	cvt.u64.u32 	%rd137, %r616;
	mad.lo.s64 	%rd138, %rd137, 19864223744, 1073741824;
	shr.u64 	%rd139, %rd138, 31;
	cvt.u32.u64 	%r617, %rd139;
	min.s32 	%r618, %r617, 15;
	max.s32 	%r619, %r618, 0;
	shl.b32 	%r620, %r619, 28;
	ld.shared.u32 	%r621, [%r93+644];
	ld.global.nc.u32 	%r622, [%rd2+68];
	add.s32 	%r623, %r622, %r621;
	max.s32 	%r624, %r623, 0;
	cvt.u64.u32 	%rd140, %r624;
	mad.lo.s64 	%rd141, %rd140, 19864223744, 1073741824;
	shr.u64 	%rd142, %rd141, 31;
	cvt.u32.u64 	%r625, %rd142;
	min.s32 	%r626, %r625, 15;
	max.s32 	%r627, %r626, 0;
	shl.b32 	%r628, %r627, 24;
	or.b32  	%r629, %r628, %r620;
	ld.shared.u32 	%r630, [%r93+648];
	ld.global.nc.u32 	%r631, [%rd2+72];
	add.s32 	%r632, %r631, %r630;
	max.s32 	%r633, %r632, 0;
	cvt.u64.u32 	%rd143, %r633;
	mad.lo.s64 	%rd144, %rd143, 19864223744, 1073741824;
	shr.u64 	%rd145, %rd144, 31;
	cvt.u32.u64 	%r634, %rd145;
	min.s32 	%r635, %r634, 15;
	max.s32 	%r636, %r635, 0;
	shl.b32 	%r637, %r636, 20;
	or.b32  	%r638, %r637, %r629;
	ld.shared.u32 	%r639, [%r93+652];
	ld.global.nc.u32 	%r640, [%rd2+76];
	add.s32 	%r641, %r640, %r639;
	max.s32 	%r642, %r641, 0;
	cvt.u64.u32 	%rd146, %r642;
	mad.lo.s64 	%rd147, %rd146, 19864223744, 1073741824;
	shr.u64 	%rd148, %rd147, 31;
	cvt.u32.u64 	%r643, %rd148;
	min.s32 	%r644, %r643, 15;
	max.s32 	%r645, %r644, 0;
	shl.b32 	%r646, %r645, 16;
	or.b32  	%r647, %r646, %r638;
	ld.shared.u32 	%r648, [%r93+656];
	ld.global.nc.u32 	%r649, [%rd2+80];
	add.s32 	%r650, %r649, %r648;
	max.s32 	%r651, %r650, 0;
	cvt.u64.u32 	%rd149, %r651;
	mad.lo.s64 	%rd150, %rd149, 19864223744, 1073741824;
	shr.u64 	%rd151, %rd150, 31;
	cvt.u32.u64 	%r652, %rd151;
	min.s32 	%r653, %r652, 15;
	max.s32 	%r654, %r653, 0;
	shl.b32 	%r655, %r654, 12;
	or.b32  	%r656, %r655, %r647;
	ld.shared.u32 	%r657, [%r93+660];
	ld.global.nc.u32 	%r658, [%rd2+84];
	add.s32 	%r659, %r658, %r657;
	max.s32 	%r660, %r659, 0;
	cvt.u64.u32 	%rd152, %r660;
	mad.lo.s64 	%rd153, %rd152, 19864223744, 1073741824;
	shr.u64 	%rd154, %rd153, 31;
	cvt.u32.u64 	%r661, %rd154;
	min.s32 	%r662, %r661, 15;
	max.s32 	%r663, %r662, 0;
	shl.b32 	%r664, %r663, 8;
	or.b32  	%r665, %r664, %r656;
	ld.shared.u32 	%r666, [%r93+664];
	ld.global.nc.u32 	%r667, [%rd2+88];
	add.s32 	%r668, %r667, %r666;
	max.s32 	%r669, %r668, 0;
	cvt.u64.u32 	%rd155, %r669;
	mad.lo.s64 	%rd156, %rd155, 19864223744, 1073741824;
	shr.u64 	%rd157, %rd156, 31;
	cvt.u32.u64 	%r670, %rd157;
	min.s32 	%r671, %r670, 15;
	max.s32 	%r672, %r671, 0;
	shl.b32 	%r673, %r672, 4;
	or.b32  	%r674, %r673, %r665;
	ld.shared.u32 	%r675, [%r93+668];
	ld.global.nc.u32 	%r676, [%rd2+92];
	add.s32 	%r677, %r676, %r675;
	max.s32 	%r678, %r677, 0;
	cvt.u64.u32 	%rd158, %r678;
	mad.lo.s64 	%rd159, %rd158, 19864223744, 1073741824;
	shr.u64 	%rd160, %rd159, 31;
	cvt.u32.u64 	%r679, %rd160;
	min.s32 	%r680, %r679, 15;
	max.s32 	%r681, %r680, 0;
	or.b32  	%r682, %r674, %r681;
	st.global.u32 	[%rd4+136], %r682;
$L__BB30_58:
	@%p28 bra 	$L__BB30_60;
	ld.shared.u32 	%r683, [%r93+768];
	ld.global.nc.u32 	%r684, [%rd2+96];
	add.s32 	%r685, %r684, %r683;
	max.s32 	%r686, %r685, 0;
	cvt.u64.u32 	%rd161, %r686;
	mad.lo.s64 	%rd162, %rd161, 19864223744, 1073741824;
	shr.u64 	%rd163, %rd162, 31;
	cvt.u32.u64 	%r687, %rd163;
	min.s32 	%r688, %r687, 15;
	max.s32 	%r689, %r688, 0;
	shl.b32 	%r690, %r689, 28;
	ld.shared.u32 	%r691, [%r93+772];
	ld.global.nc.u32 	%r692, [%rd2+100];
	add.s32 	%r693, %r692, %r691;
	max.s32 	%r694, %r693, 0;
	cvt.u64.u32 	%rd164, %r694;
	mad.lo.s64 	%rd165, %rd164, 19864223744, 1073741824;
	shr.u64 	%rd166, %rd165, 31;
	cvt.u32.u64 	%r695, %rd166;
	min.s32 	%r696, %r695, 15;
	max.s32 	%r697, %r696, 0;
	shl.b32 	%r698, %r697, 24;
	or.b32  	%r699, %r698, %r690;
	ld.shared.u32 	%r700, [%r93+776];
	ld.global.nc.u32 	%r701, [%rd2+104];
	add.s32 	%r702, %r701, %r700;
	max.s32 	%r703, %r702, 0;
	cvt.u64.u32 	%rd167, %r703;
	mad.lo.s64 	%rd168, %rd167, 19864223744, 1073741824;
	shr.u64 	%rd169, %rd168, 31;
	cvt.u32.u64 	%r704, %rd169;
	min.s32 	%r705, %r704, 15;
	max.s32 	%r706, %r705, 0;
	shl.b32 	%r707, %r706, 20;
	or.b32  	%r708, %r707, %r699;
	ld.shared.u32 	%r709, [%r93+780];
	ld.global.nc.u32 	%r710, [%rd2+108];
	add.s32 	%r711, %r710, %r709;
	max.s32 	%r712, %r711, 0;
	cvt.u64.u32 	%rd170, %r712;
	mad.lo.s64 	%rd171, %rd170, 19864223744, 1073741824;
	shr.u64 	%rd172, %rd171, 31;
	cvt.u32.u64 	%r713, %rd172;
	min.s32 	%r714, %r713, 15;
	max.s32 	%r715, %r714, 0;
	shl.b32 	%r716, %r715, 16;
	or.b32  	%r717, %r716, %r708;
	ld.shared.u32 	%r718, [%r93+784];
	ld.global.nc.u32 	%r719, [%rd2+112];
	add.s32 	%r720, %r719, %r718;
	max.s32 	%r721, %r720, 0;
	cvt.u64.u32 	%rd173, %r721;
	mad.lo.s64 	%rd174, %rd173, 19864223744, 1073741824;
	shr.u64 	%rd175, %rd174, 31;
	cvt.u32.u64 	%r722, %rd175;
	min.s32 	%r723, %r722, 15;
	max.s32 	%r724, %r723, 0;
	shl.b32 	%r725, %r724, 12;
	or.b32  	%r726, %r725, %r717;
	ld.shared.u32 	%r727, [%r93+788];
	ld.global.nc.u32 	%r728, [%rd2+116];
	add.s32 	%r729, %r728, %r727;
	max.s32 	%r730, %r729, 0;
	cvt.u64.u32 	%rd176, %r730;
	mad.lo.s64 	%rd177, %rd176, 19864223744, 1073741824;
	shr.u64 	%rd178, %rd177, 31;
	cvt.u32.u64 	%r731, %rd178;
	min.s32 	%r732, %r731, 15;
	max.s32 	%r733, %r732, 0;
	shl.b32 	%r734, %r733, 8;
	or.b32  	%r735, %r734, %r726;
	ld.shared.u32 	%r736, [%r93+792];
	ld.global.nc.u32 	%r737, [%rd2+120];
	add.s32 	%r738, %r737, %r736;
	max.s32 	%r739, %r738, 0;
	cvt.u64.u32 	%rd179, %r739;
	mad.lo.s64 	%rd180, %rd179, 19864223744, 1073741824;
	shr.u64 	%rd181, %rd180, 31;
	cvt.u32.u64 	%r740, %rd181;
	min.s32 	%r741, %r740, 15;
	max.s32 	%r742, %r741, 0;
	shl.b32 	%r743, %r742, 4;
	or.b32  	%r744, %r743, %r735;
	ld.shared.u32 	%r745, [%r93+796];
	ld.global.nc.u32 	%r746, [%rd2+124];
	add.s32 	%r747, %r746, %r745;
	max.s32 	%r748, %r747, 0;
	cvt.u64.u32 	%rd182, %r748;
	mad.lo.s64 	%rd183, %rd182, 19864223744, 1073741824;
	shr.u64 	%rd184, %rd183, 31;
	cvt.u32.u64 	%r749, %rd184;
	min.s32 	%r750, %r749, 15;
	max.s32 	%r751, %r750, 0;
	or.b32  	%r752, %r744, %r751;
	st.global.u32 	[%rd4+12], %r752;
$L__BB30_60:
	@%p31 bra 	$L__BB30_62;
	ld.shared.u32 	%r753, [%r93+896];
	ld.global.nc.u32 	%r754, [%rd2+96];
	add.s32 	%r755, %r754, %r753;
	max.s32 	%r756, %r755, 0;
	cvt.u64.u32 	%rd185, %r756;
	mad.lo.s64 	%rd186, %rd185, 19864223744, 1073741824;
	shr.u64 	%rd187, %rd186, 31;
	cvt.u32.u64 	%r757, %rd187;
	min.s32 	%r758, %r757, 15;
	max.s32 	%r759, %r758, 0;
	shl.b32 	%r760, %r759, 28;
	ld.shared.u32 	%r761, [%r93+900];
	ld.global.nc.u32 	%r762, [%rd2+100];
	add.s32 	%r763, %r762, %r761;
	max.s32 	%r764, %r763, 0;
	cvt.u64.u32 	%rd188, %r764;
	mad.lo.s64 	%rd189, %rd188, 19864223744, 1073741824;
	shr.u64 	%rd190, %rd189, 31;
	cvt.u32.u64 	%r765, %rd190;
	min.s32 	%r766, %r765, 15;
	max.s32 	%r767, %r766, 0;
	shl.b32 	%r768, %r767, 24;
	or.b32  	%r769, %r768, %r760;
	ld.shared.u32 	%r770, [%r93+904];
	ld.global.nc.u32 	%r771, [%rd2+104];
	add.s32 	%r772, %r771, %r770;
	max.s32 	%r773, %r772, 0;
	cvt.u64.u32 	%rd191, %r773;
	mad.lo.s64 	%rd192, %rd191, 19864223744, 1073741824;
	shr.u64 	%rd193, %rd192, 31;
	cvt.u32.u64 	%r774, %rd193;
	min.s32 	%r775, %r774, 15;
	max.s32 	%r776, %r775, 0;
	shl.b32 	%r777, %r776, 20;
	or.b32  	%r778, %r777, %r769;
	ld.shared.u32 	%r779, [%r93+908];
	ld.global.nc.u32 	%r780, [%rd2+108];
	add.s32 	%r781, %r780, %r779;
	max.s32 	%r782, %r781, 0;
	cvt.u64.u32 	%rd194, %r782;
	mad.lo.s64 	%rd195, %rd194, 19864223744, 1073741824;
	shr.u64 	%rd196, %rd195, 31;
	cvt.u32.u64 	%r783, %rd196;
	min.s32 	%r784, %r783, 15;
	max.s32 	%r785, %r784, 0;
	shl.b32 	%r786, %r785, 16;
	or.b32  	%r787, %r786, %r778;
	ld.shared.u32 	%r788, [%r93+912];
	ld.global.nc.u32 	%r789, [%rd2+112];
	add.s32 	%r790, %r789, %r788;
	max.s32 	%r791, %r790, 0;
	cvt.u64.u32 	%rd197, %r791;
	mad.lo.s64 	%rd198, %rd197, 19864223744, 1073741824;
	shr.u64 	%rd199, %rd198, 31;
	cvt.u32.u64 	%r792, %rd199;
	min.s32 	%r793, %r792, 15;
	max.s32 	%r794, %r793, 0;
	shl.b32 	%r795, %r794, 12;
	or.b32  	%r796, %r795, %r787;
	ld.shared.u32 	%r797, [%r93+916];
	ld.global.nc.u32 	%r798, [%rd2+116];
	add.s32 	%r799, %r798, %r797;
	max.s32 	%r800, %r799, 0;
	cvt.u64.u32 	%rd200, %r800;
	mad.lo.s64 	%rd201, %rd200, 19864223744, 1073741824;
	shr.u64 	%rd202, %rd201, 31;
	cvt.u32.u64 	%r801, %rd202;
	min.s32 	%r802, %r801, 15;
	max.s32 	%r803, %r802, 0;
	shl.b32 	%r804, %r803, 8;
	or.b32  	%r805, %r804, %r796;
	ld.shared.u32 	%r806, [%r93+920];
	ld.global.nc.u32 	%r807, [%rd2+120];
	add.s32 	%r808, %r807, %r806;
	max.s32 	%r809, %r808, 0;
	cvt.u64.u32 	%rd203, %r809;
	mad.lo.s64 	%rd204, %rd203, 19864223744, 1073741824;
	shr.u64 	%rd205, %rd204, 31;
	cvt.u32.u64 	%r810, %rd205;
	min.s32 	%r811, %r810, 15;
	max.s32 	%r812, %r811, 0;
	shl.b32 	%r813, %r812, 4;
	or.b32  	%r814, %r813, %r805;
	ld.shared.u32 	%r815, [%r93+924];
	ld.global.nc.u32 	%r816, [%rd2+124];
	add.s32 	%r817, %r816, %r815;
	max.s32 	%r818, %r817, 0;
	cvt.u64.u32 	%rd206, %r818;
	mad.lo.s64 	%rd207, %rd206, 19864223744, 1073741824;
	shr.u64 	%rd208, %rd207, 31;
	cvt.u32.u64 	%r819, %rd208;
	min.s32 	%r820, %r819, 15;
	max.s32 	%r821, %r820, 0;
	or.b32  	%r822, %r814, %r821;
	st.global.u32 	[%rd4+140], %r822;
$L__BB30_62:
	@%p28 bra 	$L__BB30_64;
	ld.shared.u32 	%r823, [%r93+1024];
	ld.global.nc.u32 	%r824, [%rd2+128];
	add.s32 	%r825, %r824, %r823;
	max.s32 	%r826, %r825, 0;
	cvt.u64.u32 	%rd209, %r826;
	mad.lo.s64 	%rd210, %rd209, 19864223744, 1073741824;
	shr.u64 	%rd211, %rd210, 31;
	cvt.u32.u64 	%r827, %rd211;
	min.s32 	%r828, %r827, 15;
	max.s32 	%r829, %r828, 0;
	shl.b32 	%r830, %r829, 28;
	ld.shared.u32 	%r831, [%r93+1028];
	ld.global.nc.u32 	%r832, [%rd2+132];
	add.s32 	%r833, %r832, %r831;
	max.s32 	%r834, %r833, 0;
	cvt.u64.u32 	%rd212, %r834;
	mad.lo.s64 	%rd213, %rd212, 19864223744, 1073741824;
	shr.u64 	%rd214, %rd213, 31;
	cvt.u32.u64 	%r835, %rd214;
	min.s32 	%r836, %r835, 15;
	max.s32 	%r837, %r836, 0;
	shl.b32 	%r838, %r837, 24;
	or.b32  	%r839, %r838, %r830;
	ld.shared.u32 	%r840, [%r93+1032];
	ld.global.nc.u32 	%r841, [%rd2+136];
	add.s32 	%r842, %r841, %r840;
	max.s32 	%r843, %r842, 0;
	cvt.u64.u32 	%rd215, %r843;
	mad.lo.s64 	%rd216, %rd215, 19864223744, 1073741824;
	shr.u64 	%rd217, %rd216, 31;
	cvt.u32.u64 	%r844, %rd217;
	min.s32 	%r845, %r844, 15;
	max.s32 	%r846, %r845, 0;
	shl.b32 	%r847, %r846, 20;
	or.b32  	%r848, %r847, %r839;
	ld.shared.u32 	%r849, [%r93+1036];
	ld.global.nc.u32 	%r850, [%rd2+140];
	add.s32 	%r851, %r850, %r849;
	max.s32 	%r852, %r851, 0;
	cvt.u64.u32 	%rd218, %r852;
	mad.lo.s64 	%rd219, %rd218, 19864223744, 1073741824;
	shr.u64 	%rd220, %rd219, 31;
	cvt.u32.u64 	%r853, %rd220;
	min.s32 	%r854, %r853, 15;
	max.s32 	%r855, %r854, 0;
	shl.b32 	%r856, %r855, 16;
	or.b32  	%r857, %r856, %r848;
	ld.shared.u32 	%r858, [%r93+1040];
	ld.global.nc.u32 	%r859, [%rd2+144];
	add.s32 	%r860, %r859, %r858;
	max.s32 	%r861, %r860, 0;
	cvt.u64.u32 	%rd221, %r861;
	mad.lo.s64 	%rd222, %rd221, 19864223744, 1073741824;
	shr.u64 	%rd223, %rd222, 31;
	cvt.u32.u64 	%r862, %rd223;
	min.s32 	%r863, %r862, 15;
	max.s32 	%r864, %r863, 0;
	shl.b32 	%r865, %r864, 12;
	or.b32  	%r866, %r865, %r857;
	ld.shared.u32 	%r867, [%r93+1044];
	ld.global.nc.u32 	%r868, [%rd2+148];
	add.s32 	%r869, %r868, %r867;
	max.s32 	%r870, %r869, 0;
	cvt.u64.u32 	%rd224, %r870;
	mad.lo.s64 	%rd225, %rd224, 19864223744, 1073741824;
	shr.u64 	%rd226, %rd225, 31;
	cvt.u32.u64 	%r871, %rd226;
	min.s32 	%r872, %r871, 15;
	max.s32 	%r873, %r872, 0;
	shl.b32 	%r874, %r873, 8;
	or.b32  	%r875, %r874, %r866;
	ld.shared.u32 	%r876, [%r93+1048];
	ld.global.nc.u32 	%r877, [%rd2+152];
	add.s32 	%r878, %r877, %r876;
	max.s32 	%r879, %r878, 0;
	cvt.u64.u32 	%rd227, %r879;
	mad.lo.s64 	%rd228, %rd227, 19864223744, 1073741824;
	shr.u64 	%rd229, %rd228, 31;
	cvt.u32.u64 	%r880, %rd229;
	min.s32 	%r881, %r880, 15;
	max.s32 	%r882, %r881, 0;
	shl.b32 	%r883, %r882, 4;
	or.b32  	%r884, %r883, %r875;
	ld.shared.u32 	%r885, [%r93+1052];
	ld.global.nc.u32 	%r886, [%rd2+156];
	add.s32 	%r887, %r886, %r885;
	max.s32 	%r888, %r887, 0;
	cvt.u64.u32 	%rd230, %r888;
	mad.lo.s64 	%rd231, %rd230, 19864223744, 1073741824;
	shr.u64 	%rd232, %rd231, 31;
	cvt.u32.u64 	%r889, %rd232;
	min.s32 	%r890, %r889, 15;
	max.s32 	%r891, %r890, 0;
	or.b32  	%r892, %r884, %r891;
	st.global.u32 	[%rd4+16], %r892;
$L__BB30_64:
	@%p31 bra 	$L__BB30_66;
	ld.shared.u32 	%r893, [%r93+1152];
	ld.global.nc.u32 	%r894, [%rd2+128];
	add.s32 	%r895, %r894, %r893;
	max.s32 	%r896, %r895, 0;
	cvt.u64.u32 	%rd233, %r896;
	mad.lo.s64 	%rd234, %rd233, 19864223744, 1073741824;
	shr.u64 	%rd235, %rd234, 31;
	cvt.u32.u64 	%r897, %rd235;
	min.s32 	%r898, %r897, 15;
	max.s32 	%r899, %r898, 0;
	shl.b32 	%r900, %r899, 28;
	ld.shared.u32 	%r901, [%r93+1156];
	ld.global.nc.u32 	%r902, [%rd2+132];
	add.s32 	%r903, %r902, %r901;
	max.s32 	%r904, %r903, 0;
	cvt.u64.u32 	%rd236, %r904;
	mad.lo.s64 	%rd237, %rd236, 19864223744, 1073741824;
	shr.u64 	%rd238, %rd237, 31;
	cvt.u32.u64 	%r905, %rd238;
	min.s32 	%r906, %r905, 15;
	max.s32 	%r907, %r906, 0;
	shl.b32 	%r908, %r907, 24;
	or.b32  	%r909, %r908, %r900;
	ld.shared.u32 	%r910, [%r93+1160];
	ld.global.nc.u32 	%r911, [%rd2+136];
	add.s32 	%r912, %r911, %r910;
	max.s32 	%r913, %r912, 0;
	cvt.u64.u32 	%rd239, %r913;
	mad.lo.s64 	%rd240, %rd239, 19864223744, 1073741824;
	shr.u64 	%rd241, %rd240, 31;
	cvt.u32.u64 	%r914, %rd241;
	min.s32 	%r915, %r914, 15;
	max.s32 	%r916, %r915, 0;
	shl.b32 	%r917, %r916, 20;
	or.b32  	%r918, %r917, %r909;
	ld.shared.u32 	%r919, [%r93+1164];
	ld.global.nc.u32 	%r920, [%rd2+140];
	add.s32 	%r921, %r920, %r919;
	max.s32 	%r922, %r921, 0;
	cvt.u64.u32 	%rd242, %r922;
	mad.lo.s64 	%rd243, %rd242, 19864223744, 1073741824;
	shr.u64 	%rd244, %rd243, 31;
	cvt.u32.u64 	%r923, %rd244;
	min.s32 	%r924, %r923, 15;
	max.s32 	%r925, %r924, 0;
	shl.b32 	%r926, %r925, 16;
	or.b32  	%r927, %r926, %r918;
	ld.shared.u32 	%r928, [%r93+1168];
	ld.global.nc.u32 	%r929, [%rd2+144];
	add.s32 	%r930, %r929, %r928;
	max.s32 	%r931, %r930, 0;
	cvt.u64.u32 	%rd245, %r931;
	mad.lo.s64 	%rd246, %rd245, 19864223744, 1073741824;
	shr.u64 	%rd247, %rd246, 31;
	cvt.u32.u64 	%r932, %rd247;
	min.s32 	%r933, %r932, 15;
	max.s32 	%r934, %r933, 0;
	shl.b32 	%r935, %r934, 12;
	or.b32  	%r936, %r935, %r927;
	ld.shared.u32 	%r937, [%r93+1172];
	ld.global.nc.u32 	%r938, [%rd2+148];
	add.s32 	%r939, %r938, %r937;
	max.s32 	%r940, %r939, 0;
	cvt.u64.u32 	%rd248, %r940;
	mad.lo.s64 	%rd249, %rd248, 19864223744, 1073741824;
	shr.u64 	%rd250, %rd249, 31;
	cvt.u32.u64 	%r941, %rd250;
	min.s32 	%r942, %r941, 15;
	max.s32 	%r943, %r942, 0;
	shl.b32 	%r944, %r943, 8;
	or.b32  	%r945, %r944, %r936;
	ld.shared.u32 	%r946, [%r93+1176];
	ld.global.nc.u32 	%r947, [%rd2+152];
	add.s32 	%r948, %r947, %r946;
	max.s32 	%r949, %r948, 0;
	cvt.u64.u32 	%rd251, %r949;
	mad.lo.s64 	%rd252, %rd251, 19864223744, 1073741824;
	shr.u64 	%rd253, %rd252, 31;
	cvt.u32.u64 	%r950, %rd253;
	min.s32 	%r951, %r950, 15;
	max.s32 	%r952, %r951, 0;
	shl.b32 	%r953, %r952, 4;
	or.b32  	%r954, %r953, %r945;
	ld.shared.u32 	%r955, [%r93+1180];
	ld.global.nc.u32 	%r956, [%rd2+156];
	add.s32 	%r957, %r956, %r955;
	max.s32 	%r958, %r957, 0;
	cvt.u64.u32 	%rd254, %r958;
	mad.lo.s64 	%rd255, %rd254, 19864223744, 1073741824;
	shr.u64 	%rd256, %rd255, 31;
	cvt.u32.u64 	%r959, %rd256;
	min.s32 	%r960, %r959, 15;
	max.s32 	%r961, %r960, 0;
	or.b32  	%r962, %r954, %r961;
	st.global.u32 	[%rd4+144], %r962;
$L__BB30_66:
	@%p28 bra 	$L__BB30_68;
	ld.shared.u32 	%r963, [%r93+1280];
	ld.global.nc.u32 	%r964, [%rd2+160];
	add.s32 	%r965, %r964, %r963;
	max.s32 	%r966, %r965, 0;
	cvt.u64.u32 	%rd257, %r966;
	mad.lo.s64 	%rd258, %rd257, 19864223744, 1073741824;
	shr.u64 	%rd259, %rd258, 31;
	cvt.u32.u64 	%r967, %rd259;
	min.s32 	%r968, %r967, 15;
	max.s32 	%r969, %r968, 0;
	shl.b32 	%r970, %r969, 28;
	ld.shared.u32 	%r971, [%r93+1284];
	ld.global.nc.u32 	%r972, [%rd2+164];
	add.s32 	%r973, %r972, %r971;
	max.s32 	%r974, %r973, 0;
	cvt.u64.u32 	%rd260, %r974;
	mad.lo.s64 	%rd261, %rd260, 19864223744, 1073741824;
	shr.u64 	%rd262, %rd261, 31;
	cvt.u32.u64 	%r975, %rd262;
	min.s32 	%r976, %r975, 15;
	max.s32 	%r977, %r976, 0;
	shl.b32 	%r978, %r977, 24;
	or.b32  	%r979, %r978, %r970;
	ld.shared.u32 	%r980, [%r93+1288];
	ld.global.nc.u32 	%r981, [%rd2+168];
	add.s32 	%r982, %r981, %r980;
	max.s32 	%r983, %r982, 0;
	cvt.u64.u32 	%rd263, %r983;
	mad.lo.s64 	%rd264, %rd263, 19864223744, 1073741824;
	shr.u64 	%rd265, %rd264, 31;
	cvt.u32.u64 	%r984, %rd265;
	min.s32 	%r985, %r984, 15;
	max.s32 	%r986, %r985, 0;
	shl.b32 	%r987, %r986, 20;
	or.b32  	%r988, %r987, %r979;
	ld.shared.u32 	%r989, [%r93+1292];
	ld.global.nc.u32 	%r990, [%rd2+172];
	add.s32 	%r991, %r990, %r989;
	max.s32 	%r992, %r991, 0;
	cvt.u64.u32 	%rd266, %r992;
	mad.lo.s64 	%rd267, %rd266, 19864223744, 1073741824;
	shr.u64 	%rd268, %rd267, 31;
	cvt.u32.u64 	%r993, %rd268;
	min.s32 	%r994, %r993, 15;
	max.s32 	%r995, %r994, 0;
	shl.b32 	%r996, %r995, 16;
	or.b32  	%r997, %r996, %r988;
	ld.shared.u32 	%r998, [%r93+1296];
	ld.global.nc.u32 	%r999, [%rd2+176];
	add.s32 	%r1000, %r999, %r998;
	max.s32 	%r1001, %r1000, 0;
	cvt.u64.u32 	%rd269, %r1001;
	mad.lo.s64 	%rd270, %rd269, 19864223744, 1073741824;
	shr.u64 	%rd271, %rd270, 31;
	cvt.u32.u64 	%r1002, %rd271;
	min.s32 	%r1003, %r1002, 15;
	max.s32 	%r1004, %r1003, 0;
	shl.b32 	%r1005, %r1004, 12;
	or.b32  	%r1006, %r1005, %r997;
	ld.shared.u32 	%r1007, [%r93+1300];
	ld.global.nc.u32 	%r1008, [%rd2+180];
	add.s32 	%r1009, %r1008, %r1007;
	max.s32 	%r1010, %r1009, 0;
	cvt.u64.u32 	%rd272, %r1010;
	mad.lo.s64 	%rd273, %rd272, 19864223744, 1073741824;
	shr.u64 	%rd274, %rd273, 31;
	cvt.u32.u64 	%r1011, %rd274;
	min.s32 	%r1012, %r1011, 15;
	max.s32 	%r1013, %r1012, 0;
	shl.b32 	%r1014, %r1013, 8;
	or.b32  	%r1015, %r1014, %r1006;
	ld.shared.u32 	%r1016, [%r93+1304];
	ld.global.nc.u32 	%r1017, [%rd2+184];
	add.s32 	%r1018, %r1017, %r1016;
	max.s32 	%r1019, %r1018, 0;
	cvt.u64.u32 	%rd275, %r1019;
	mad.lo.s64 	%rd276, %rd275, 19864223744, 1073741824;
	shr.u64 	%rd277, %rd276, 31;
	cvt.u32.u64 	%r1020, %rd277;
	min.s32 	%r1021, %r1020, 15;
	max.s32 	%r1022, %r1021, 0;
	shl.b32 	%r1023, %r1022, 4;
	or.b32  	%r1024, %r1023, %r1015;
	ld.shared.u32 	%r1025, [%r93+1308];
	ld.global.nc.u32 	%r1026, [%rd2+188];
	add.s32 	%r1027, %r1026, %r1025;
	max.s32 	%r1028, %r1027, 0;
	cvt.u64.u32 	%rd278, %r1028;
	mad.lo.s64 	%rd279, %rd278, 19864223744, 1073741824;
	shr.u64 	%rd280, %rd279, 31;
	cvt.u32.u64 	%r1029, %rd280;
	min.s32 	%r1030, %r1029, 15;
	max.s32 	%r1031, %r1030, 0;
	or.b32  	%r1032, %r1024, %r1031;
	st.global.u32 	[%rd4+20], %r1032;
$L__BB30_68:
	@%p31 bra 	$L__BB30_70;
	ld.shared.u32 	%r1033, [%r93+1408];
	ld.global.nc.u32 	%r1034, [%rd2+160];
	add.s32 	%r1035, %r1034, %r1033;
	max.s32 	%r1036, %r1035, 0;
	cvt.u64.u32 	%rd281, %r1036;
	mad.lo.s64 	%rd282, %rd281, 19864223744, 1073741824;
	shr.u64 	%rd283, %rd282, 31;
	cvt.u32.u64 	%r1037, %rd283;
	min.s32 	%r1038, %r1037, 15;
	max.s32 	%r1039, %r1038, 0;
	shl.b32 	%r1040, %r1039, 28;
	ld.shared.u32 	%r1041, [%r93+1412];
	ld.global.nc.u32 	%r1042, [%rd2+164];
	add.s32 	%r1043, %r1042, %r1041;
	max.s32 	%r1044, %r1043, 0;
	cvt.u64.u32 	%rd284, %r1044;
	mad.lo.s64 	%rd285, %rd284, 19864223744, 1073741824;
	shr.u64 	%rd286, %rd285, 31;
	cvt.u32.u64 	%r1045, %rd286;
	min.s32 	%r1046, %r1045, 15;
	max.s32 	%r1047, %r1046, 0;
	shl.b32 	%r1048, %r1047, 24;
	or.b32  	%r1049, %r1048, %r1040;
	ld.shared.u32 	%r1050, [%r93+1416];
	ld.global.nc.u32 	%r1051, [%rd2+168];
	add.s32 	%r1052, %r1051, %r1050;
	max.s32 	%r1053, %r1052, 0;
	cvt.u64.u32 	%rd287, %r1053;
	mad.lo.s64 	%rd288, %rd287, 19864223744, 1073741824;
	shr.u64 	%rd289, %rd288, 31;
	cvt.u32.u64 	%r1054, %rd289;
	min.s32 	%r1055, %r1054, 15;
	max.s32 	%r1056, %r1055, 0;
	shl.b32 	%r1057, %r1056, 20;
	or.b32  	%r1058, %r1057, %r1049;
	ld.shared.u32 	%r1059, [%r93+1420];
	ld.global.nc.u32 	%r1060, [%rd2+172];
	add.s32 	%r1061, %r1060, %r1059;
	max.s32 	%r1062, %r1061, 0;
	cvt.u64.u32 	%rd290, %r1062;
	mad.lo.s64 	%rd291, %rd290, 19864223744, 1073741824;
	shr.u64 	%rd292, %rd291, 31;
	cvt.u32.u64 	%r1063, %rd292;
	min.s32 	%r1064, %r1063, 15;
	max.s32 	%r1065, %r1064, 0;
	shl.b32 	%r1066, %r1065, 16;
	or.b32  	%r1067, %r1066, %r1058;
	ld.shared.u32 	%r1068, [%r93+1424];
	ld.global.nc.u32 	%r1069, [%rd2+176];
	add.s32 	%r1070, %r1069, %r1068;
	max.s32 	%r1071, %r1070, 0;
	cvt.u64.u32 	%rd293, %r1071;
	mad.lo.s64 	%rd294, %rd293, 19864223744, 1073741824;
	shr.u64 	%rd295, %rd294, 31;
	cvt.u32.u64 	%r1072, %rd295;
	min.s32 	%r1073, %r1072, 15;
	max.s32 	%r1074, %r1073, 0;
	shl.b32 	%r1075, %r1074, 12;
	or.b32  	%r1076, %r1075, %r1067;
	ld.shared.u32 	%r1077, [%r93+1428];
	ld.global.nc.u32 	%r1078, [%rd2+180];
	add.s32 	%r1079, %r1078, %r1077;
	max.s32 	%r1080, %r1079, 0;
	cvt.u64.u32 	%rd296, %r1080;
	mad.lo.s64 	%rd297, %rd296, 19864223744, 1073741824;
	shr.u64 	%rd298, %rd297, 31;
	cvt.u32.u64 	%r1081, %rd298;
	min.s32 	%r1082, %r1081, 15;
	max.s32 	%r1083, %r1082, 0;
	shl.b32 	%r1084, %r1083, 8;
	or.b32  	%r1085, %r1084, %r1076;
	ld.shared.u32 	%r1086, [%r93+1432];
	ld.global.nc.u32 	%r1087, [%rd2+184];
	add.s32 	%r1088, %r1087, %r1086;
	max.s32 	%r1089, %r1088, 0;
	cvt.u64.u32 	%rd299, %r1089;
	mad.lo.s64 	%rd300, %rd299, 19864223744, 1073741824;
	shr.u64 	%rd301, %rd300, 31;
	cvt.u32.u64 	%r1090, %rd301;
	min.s32 	%r1091, %r1090, 15;
	max.s32 	%r1092, %r1091, 0;
	shl.b32 	%r1093, %r1092, 4;
	or.b32  	%r1094, %r1093, %r1085;
	ld.shared.u32 	%r1095, [%r93+1436];
	ld.global.nc.u32 	%r1096, [%rd2+188];
	add.s32 	%r1097, %r1096, %r1095;
	max.s32 	%r1098, %r1097, 0;
	cvt.u64.u32 	%rd302, %r1098;
	mad.lo.s64 	%rd303, %rd302, 19864223744, 1073741824;
	shr.u64 	%rd304, %rd303, 31;
	cvt.u32.u64 	%r1099, %rd304;
	min.s32 	%r1100, %r1099, 15;
	max.s32 	%r1101, %r1100, 0;
	or.b32  	%r1102, %r1094, %r1101;
	st.global.u32 	[%rd4+148], %r1102;
$L__BB30_70:
	@%p28 bra 	$L__BB30_72;
	ld.shared.u32 	%r1103, [%r93+1536];
	ld.global.nc.u32 	%r1104, [%rd2+192];
	add.s32 	%r1105, %r1104, %r1103;
	max.s32 	%r1106, %r1105, 0;
	cvt.u64.u32 	%rd305, %r1106;
	mad.lo.s64 	%rd306, %rd305, 19864223744, 1073741824;
	shr.u64 	%rd307, %rd306, 31;
	cvt.u32.u64 	%r1107, %rd307;
	min.s32 	%r1108, %r1107, 15;
	max.s32 	%r1109, %r1108, 0;
	shl.b32 	%r1110, %r1109, 28;
	ld.shared.u32 	%r1111, [%r93+1540];
	ld.global.nc.u32 	%r1112, [%rd2+196];
	add.s32 	%r1113, %r1112, %r1111;
	max.s32 	%r1114, %r1113, 0;
	cvt.u64.u32 	%rd308, %r1114;
	mad.lo.s64 	%rd309, %rd308, 19864223744, 1073741824;
	shr.u64 	%rd310, %rd309, 31;
	cvt.u32.u64 	%r1115, %rd310;
	min.s32 	%r1116, %r1115, 15;
	max.s32 	%r1117, %r1116, 0;
	shl.b32 	%r1118, %r1117, 24;
	or.b32  	%r1119, %r1118, %r1110;
	ld.shared.u32 	%r1120, [%r93+1544];
	ld.global.nc.u32 	%r1121, [%rd2+200];
	add.s32 	%r1122, %r1121, %r1120;
	max.s32 	%r1123, %r1122, 0;
	cvt.u64.u32 	%rd311, %r1123;
	mad.lo.s64 	%rd312, %rd311, 19864223744, 1073741824;
	shr.u64 	%rd313, %rd312, 31;
	cvt.u32.u64 	%r1124, %rd313;
	min.s32 	%r1125, %r1124, 15;
	max.s32 	%r1126, %r1125, 0;
	shl.b32 	%r1127, %r1126, 20;
	or.b32  	%r1128, %r1127, %r1119;
	ld.shared.u32 	%r1129, [%r93+1548];
	ld.global.nc.u32 	%r1130, [%rd2+204];
	add.s32 	%r1131, %r1130, %r1129;
	max.s32 	%r1132, %r1131, 0;
	cvt.u64.u32 	%rd314, %r1132;
	mad.lo.s64 	%rd315, %rd314, 19864223744, 1073741824;
	shr.u64 	%rd316, %rd315, 31;
	cvt.u32.u64 	%r1133, %rd316;
	min.s32 	%r1134, %r1133, 15;
	max.s32 	%r1135, %r1134, 0;
	shl.b32 	%r1136, %r1135, 16;
	or.b32  	%r1137, %r1136, %r1128;
	ld.shared.u32 	%r1138, [%r93+1552];
	ld.global.nc.u32 	%r1139, [%rd2+208];
	add.s32 	%r1140, %r1139, %r1138;
	max.s32 	%r1141, %r1140, 0;
	cvt.u64.u32 	%rd317, %r1141;
	mad.lo.s64 	%rd318, %rd317, 19864223744, 1073741824;
	shr.u64 	%rd319, %rd318, 31;
	cvt.u32.u64 	%r1142, %rd319;
	min.s32 	%r1143, %r1142, 15;
	max.s32 	%r1144, %r1143, 0;
	shl.b32 	%r1145, %r1144, 12;
	or.b32  	%r1146, %r1145, %r1137;
	ld.shared.u32 	%r1147, [%r93+1556];
	ld.global.nc.u32 	%r1148, [%rd2+212];
	add.s32 	%r1149, %r1148, %r1147;
	max.s32 	%r1150, %r1149, 0;
	cvt.u64.u32 	%rd320, %r1150;
	mad.lo.s64 	%rd321, %rd320, 19864223744, 1073741824;
	shr.u64 	%rd322, %rd321, 31;
	cvt.u32.u64 	%r1151, %rd322;
	min.s32 	%r1152, %r1151, 15;
	max.s32 	%r1153, %r1152, 0;
	shl.b32 	%r1154, %r1153, 8;
	or.b32  	%r1155, %r1154, %r1146;
	ld.shared.u32 	%r1156, [%r93+1560];
	ld.global.nc.u32 	%r1157, [%rd2+216];
	add.s32 	%r1158, %r1157, %r1156;
	max.s32 	%r1159, %r1158, 0;
	cvt.u64.u32 	%rd323, %r1159;
	mad.lo.s64 	%rd324, %rd323, 19864223744, 1073741824;
	shr.u64 	%rd325, %rd324, 31;
	cvt.u32.u64 	%r1160, %rd325;
	min.s32 	%r1161, %r1160, 15;
	max.s32 	%r1162, %r1161, 0;
	shl.b32 	%r1163, %r1162, 4;
	or.b32  	%r1164, %r1163, %r1155;
	ld.shared.u32 	%r1165, [%r93+1564];
	ld.global.nc.u32 	%r1166, [%rd2+220];
	add.s32 	%r1167, %r1166, %r1165;
	max.s32 	%r1168, %r1167, 0;
	cvt.u64.u32 	%rd326, %r1168;
	mad.lo.s64 	%rd327, %rd326, 19864223744, 1073741824;
	shr.u64 	%rd328, %rd327, 31;
	cvt.u32.u64 	%r1169, %rd328;
	min.s32 	%r1170, %r1169, 15;
	max.s32 	%r1171, %r1170, 0;
	or.b32  	%r1172, %r1164, %r1171;
	st.global.u32 	[%rd4+24], %r1172;
$L__BB30_72:
	@%p31 bra 	$L__BB30_74;
	ld.shared.u32 	%r1173, [%r93+1664];
	ld.global.nc.u32 	%r1174, [%rd2+192];
	add.s32 	%r1175, %r1174, %r1173;
	max.s32 	%r1176, %r1175, 0;
	cvt.u64.u32 	%rd329, %r1176;
	mad.lo.s64 	%rd330, %rd329, 19864223744, 1073741824;
	shr.u64 	%rd331, %rd330, 31;
	cvt.u32.u64 	%r1177, %rd331;
	min.s32 	%r1178, %r1177, 15;
	max.s32 	%r1179, %r1178, 0;
	shl.b32 	%r1180, %r1179, 28;
	ld.shared.u32 	%r1181, [%r93+1668];
	ld.global.nc.u32 	%r1182, [%rd2+196];
	add.s32 	%r1183, %r1182, %r1181;
	max.s32 	%r1184, %r1183, 0;
	cvt.u64.u32 	%rd332, %r1184;
	mad.lo.s64 	%rd333, %rd332, 19864223744, 1073741824;
	shr.u64 	%rd334, %rd333, 31;
	cvt.u32.u64 	%r1185, %rd334;
	min.s32 	%r1186, %r1185, 15;
	max.s32 	%r1187, %r1186, 0;
	shl.b32 	%r1188, %r1187, 24;
	or.b32  	%r1189, %r1188, %r1180;
	ld.shared.u32 	%r1190, [%r93+1672];
	ld.global.nc.u32 	%r1191, [%rd2+200];
	add.s32 	%r1192, %r1191, %r1190;
	max.s32 	%r1193, %r1192, 0;
	cvt.u64.u32 	%rd335, %r1193;
	mad.lo.s64 	%rd336, %rd335, 19864223744, 1073741824;
	shr.u64 	%rd337, %rd336, 31;
	cvt.u32.u64 	%r1194, %rd337;
	min.s32 	%r1195, %r1194, 15;
	max.s32 	%r1196, %r1195, 0;
	shl.b32 	%r1197, %r1196, 20;
	or.b32  	%r1198, %r1197, %r1189;
	ld.shared.u32 	%r1199, [%r93+1676];
	ld.global.nc.u32 	%r1200, [%rd2+204];
	add.s32 	%r1201, %r1200, %r1199;
	max.s32 	%r1202, %r1201, 0;
	cvt.u64.u32 	%rd338, %r1202;
	mad.lo.s64 	%rd339, %rd338, 19864223744, 1073741824;
	shr.u64 	%rd340, %rd339, 31;
	cvt.u32.u64 	%r1203, %rd340;
	min.s32 	%r1204, %r1203, 15;
	max.s32 	%r1205, %r1204, 0;
	shl.b32 	%r1206, %r1205, 16;
	or.b32  	%r1207, %r1206, %r1198;
	ld.shared.u32 	%r1208, [%r93+1680];
	ld.global.nc.u32 	%r1209, [%rd2+208];
	add.s32 	%r1210, %r1209, %r1208;
	max.s32 	%r1211, %r1210, 0;
	cvt.u64.u32 	%rd341, %r1211;
	mad.lo.s64 	%rd342, %rd341, 19864223744, 1073741824;
	shr.u64 	%rd343, %rd342, 31;
	cvt.u32.u64 	%r1212, %rd343;
	min.s32 	%r1213, %r1212, 15;
	max.s32 	%r1214, %r1213, 0;
	shl.b32 	%r1215, %r1214, 12;
	or.b32  	%r1216, %r1215, %r1207;
	ld.shared.u32 	%r1217, [%r93+1684];
	ld.global.nc.u32 	%r1218, [%rd2+212];
	add.s32 	%r1219, %r1218, %r1217;
	max.s32 	%r1220, %r1219, 0;
	cvt.u64.u32 	%rd344, %r1220;
	mad.lo.s64 	%rd345, %rd344, 19864223744, 1073741824;
	shr.u64 	%rd346, %rd345, 31;
	cvt.u32.u64 	%r1221, %rd346;
	min.s32 	%r1222, %r1221, 15;
	max.s32 	%r1223, %r1222, 0;
	shl.b32 	%r1224, %r1223, 8;
	or.b32  	%r1225, %r1224, %r1216;
	ld.shared.u32 	%r1226, [%r93+1688];
	ld.global.nc.u32 	%r1227, [%rd2+216];
	add.s32 	%r1228, %r1227, %r1226;
	max.s32 	%r1229, %r1228, 0;
	cvt.u64.u32 	%rd347, %r1229;
	mad.lo.s64 	%rd348, %rd347, 19864223744, 1073741824;
	shr.u64 	%rd349, %rd348, 31;
	cvt.u32.u64 	%r1230, %rd349;
	min.s32 	%r1231, %r1230, 15;
	max.s32 	%r1232, %r1231, 0;
	shl.b32 	%r1233, %r1232, 4;
	or.b32  	%r1234, %r1233, %r1225;
	ld.shared.u32 	%r1235, [%r93+1692];
	ld.global.nc.u32 	%r1236, [%rd2+220];
	add.s32 	%r1237, %r1236, %r1235;
	max.s32 	%r1238, %r1237, 0;
	cvt.u64.u32 	%rd350, %r1238;
	mad.lo.s64 	%rd351, %rd350, 19864223744, 1073741824;
	shr.u64 	%rd352, %rd351, 31;
	cvt.u32.u64 	%r1239, %rd352;
	min.s32 	%r1240, %r1239, 15;
	max.s32 	%r1241, %r1240, 0;
	or.b32  	%r1242, %r1234, %r1241;
	st.global.u32 	[%rd4+152], %r1242;
$L__BB30_74:
	@%p28 bra 	$L__BB30_76;
	ld.shared.u32 	%r1243, [%r93+1792];
	ld.global.nc.u32 	%r1244, [%rd2+224];
	add.s32 	%r1245, %r1244, %r1243;
	max.s32 	%r1246, %r1245, 0;
	cvt.u64.u32 	%rd353, %r1246;
	mad.lo.s64 	%rd354, %rd353, 19864223744, 1073741824;
	shr.u64 	%rd355, %rd354, 31;
	cvt.u32.u64 	%r1247, %rd355;
	min.s32 	%r1248, %r1247, 15;
	max.s32 	%r1249, %r1248, 0;
	shl.b32 	%r1250, %r1249, 28;
	ld.shared.u32 	%r1251, [%r93+1796];
	ld.global.nc.u32 	%r1252, [%rd2+228];
	add.s32 	%r1253, %r1252, %r1251;
	max.s32 	%r1254, %r1253, 0;
	cvt.u64.u32 	%rd356, %r1254;
	mad.lo.s64 	%rd357, %rd356, 19864223744, 1073741824;
	shr.u64 	%rd358, %rd357, 31;
	cvt.u32.u64 	%r1255, %rd358;
	min.s32 	%r1256, %r1255, 15;
	max.s32 	%r1257, %r1256, 0;
	shl.b32 	%r1258, %r1257, 24;
	or.b32  	%r1259, %r1258, %r1250;
	ld.shared.u32 	%r1260, [%r93+1800];
	ld.global.nc.u32 	%r1261, [%rd2+232];
	add.s32 	%r1262, %r1261, %r1260;
	max.s32 	%r1263, %r1262, 0;
	cvt.u64.u32 	%rd359, %r1263;
	mad.lo.s64 	%rd360, %rd359, 19864223744, 1073741824;
	shr.u64 	%rd361, %rd360, 31;
	cvt.u32.u64 	%r1264, %rd361;
	min.s32 	%r1265, %r1264, 15;
	max.s32 	%r1266, %r1265, 0;
	shl.b32 	%r1267, %r1266, 20;
	or.b32  	%r1268, %r1267, %r1259;
	ld.shared.u32 	%r1269, [%r93+1804];
	ld.global.nc.u32 	%r1270, [%rd2+236];
	add.s32 	%r1271, %r1270, %r1269;
	max.s32 	%r1272, %r1271, 0;
	cvt.u64.u32 	%rd362, %r1272;
	mad.lo.s64 	%rd363, %rd362, 19864223744, 1073741824;
	shr.u64 	%rd364, %rd363, 31;
	cvt.u32.u64 	%r1273, %rd364;
	min.s32 	%r1274, %r1273, 15;
	max.s32 	%r1275, %r1274, 0;
	shl.b32 	%r1276, %r1275, 16;
	or.b32  	%r1277, %r1276, %r1268;
	ld.shared.u32 	%r1278, [%r93+1808];
	ld.global.nc.u32 	%r1279, [%rd2+240];
	add.s32 	%r1280, %r1279, %r1278;
	max.s32 	%r1281, %r1280, 0;
	cvt.u64.u32 	%rd365, %r1281;
	mad.lo.s64 	%rd366, %rd365, 19864223744, 1073741824;
	shr.u64 	%rd367, %rd366, 31;
	cvt.u32.u64 	%r1282, %rd367;
	min.s32 	%r1283, %r1282, 15;
	max.s32 	%r1284, %r1283, 0;
	shl.b32 	%r1285, %r1284, 12;
	or.b32  	%r1286, %r1285, %r1277;
	ld.shared.u32 	%r1287, [%r93+1812];
	ld.global.nc.u32 	%r1288, [%rd2+244];
	add.s32 	%r1289, %r1288, %r1287;
	max.s32 	%r1290, %r1289, 0;
	cvt.u64.u32 	%rd368, %r1290;
	mad.lo.s64 	%rd369, %rd368, 19864223744, 1073741824;
	shr.u64 	%rd370, %rd369, 31;
	cvt.u32.u64 	%r1291, %rd370;
	min.s32 	%r1292, %r1291, 15;
	max.s32 	%r1293, %r1292, 0;
	shl.b32 	%r1294, %r1293, 8;
	or.b32  	%r1295, %r1294, %r1286;
	ld.shared.u32 	%r1296, [%r93+1816];
	ld.global.nc.u32 	%r1297, [%rd2+248];
	add.s32 	%r1298, %r1297, %r1296;
	max.s32 	%r1299, %r1298, 0;
	cvt.u64.u32 	%rd371, %r1299;
	mad.lo.s64 	%rd372, %rd371, 19864223744, 1073741824;
	shr.u64 	%rd373, %rd372, 31;
	cvt.u32.u64 	%r1300, %rd373;
	min.s32 	%r1301, %r1300, 15;
	max.s32 	%r1302, %r1301, 0;
	shl.b32 	%r1303, %r1302, 4;
	or.b32  	%r1304, %r1303, %r1295;
	ld.shared.u32 	%r1305, [%r93+1820];
	ld.global.nc.u32 	%r1306, [%rd2+252];
	add.s32 	%r1307, %r1306, %r1305;
	max.s32 	%r1308, %r1307, 0;
	cvt.u64.u32 	%rd374, %r1308;
	mad.lo.s64 	%rd375, %rd374, 19864223744, 1073741824;
	shr.u64 	%rd376, %rd375, 31;
	cvt.u32.u64 	%r1309, %rd376;
	min.s32 	%r1310, %r1309, 15;
	max.s32 	%r1311, %r1310, 0;
	or.b32  	%r1312, %r1304, %r1311;
	st.global.u32 	[%rd4+28], %r1312;
$L__BB30_76:
	@%p31 bra 	$L__BB30_78;
	ld.shared.u32 	%r1313, [%r93+1920];
	ld.global.nc.u32 	%r1314, [%rd2+224];
	add.s32 	%r1315, %r1314, %r1313;
	max.s32 	%r1316, %r1315, 0;
	cvt.u64.u32 	%rd377, %r1316;
	mad.lo.s64 	%rd378, %rd377, 19864223744, 1073741824;
	shr.u64 	%rd379, %rd378, 31;
	cvt.u32.u64 	%r1317, %rd379;
	min.s32 	%r1318, %r1317, 15;
	max.s32 	%r1319, %r1318, 0;
	shl.b32 	%r1320, %r1319, 28;
	ld.shared.u32 	%r1321, [%r93+1924];
	ld.global.nc.u32 	%r1322, [%rd2+228];
	add.s32 	%r1323, %r1322, %r1321;
	max.s32 	%r1324, %r1323, 0;
	cvt.u64.u32 	%rd380, %r1324;
	mad.lo.s64 	%rd381, %rd380, 19864223744, 1073741824;
	shr.u64 	%rd382, %rd381, 31;
	cvt.u32.u64 	%r1325, %rd382;
	min.s32 	%r1326, %r1325, 15;
	max.s32 	%r1327, %r1326, 0;
	shl.b32 	%r1328, %r1327, 24;
	or.b32  	%r1329, %r1328, %r1320;
	ld.shared.u32 	%r1330, [%r93+1928];
	ld.global.nc.u32 	%r1331, [%rd2+232];
	add.s32 	%r1332, %r1331, %r1330;
	max.s32 	%r1333, %r1332, 0;
	cvt.u64.u32 	%rd383, %r1333;
	mad.lo.s64 	%rd384, %rd383, 19864223744, 1073741824;
	shr.u64 	%rd385, %rd384, 31;
	cvt.u32.u64 	%r1334, %rd385;
	min.s32 	%r1335, %r1334, 15;
	max.s32 	%r1336, %r1335, 0;
	shl.b32 	%r1337, %r1336, 20;
	or.b32  	%r1338, %r1337, %r1329;
	ld.shared.u32 	%r1339, [%r93+1932];
	ld.global.nc.u32 	%r1340, [%rd2+236];
	add.s32 	%r1341, %r1340, %r1339;
	max.s32 	%r1342, %r1341, 0;
	cvt.u64.u32 	%rd386, %r1342;
	mad.lo.s64 	%rd387, %rd386, 19864223744, 1073741824;
	shr.u64 	%rd388, %rd387, 31;
	cvt.u32.u64 	%r1343, %rd388;
	min.s32 	%r1344, %r1343, 15;
	max.s32 	%r1345, %r1344, 0;
	shl.b32 	%r1346, %r1345, 16;
	or.b32  	%r1347, %r1346, %r1338;
	ld.shared.u32 	%r1348, [%r93+1936];
	ld.global.nc.u32 	%r1349, [%rd2+240];
	add.s32 	%r1350, %r1349, %r1348;
	max.s32 	%r1351, %r1350, 0;
	cvt.u64.u32 	%rd389, %r1351;
	mad.lo.s64 	%rd390, %rd389, 19864223744, 1073741824;
	shr.u64 	%rd391, %rd390, 31;
	cvt.u32.u64 	%r1352, %rd391;
	min.s32 	%r1353, %r1352, 15;
	max.s32 	%r1354, %r1353, 0;
	shl.b32 	%r1355, %r1354, 12;
	or.b32  	%r1356, %r1355, %r1347;
	ld.shared.u32 	%r1357, [%r93+1940];
	ld.global.nc.u32 	%r1358, [%rd2+244];
	add.s32 	%r1359, %r1358, %r1357;
	max.s32 	%r1360, %r1359, 0;
	cvt.u64.u32 	%rd392, %r1360;
	mad.lo.s64 	%rd393, %rd392, 19864223744, 1073741824;
	shr.u64 	%rd394, %rd393, 31;
	cvt.u32.u64 	%r1361, %rd394;
	min.s32 	%r1362, %r1361, 15;
	max.s32 	%r1363, %r1362, 0;
	shl.b32 	%r1364, %r1363, 8;
	or.b32  	%r1365, %r1364, %r1356;
	ld.shared.u32 	%r1366, [%r93+1944];
	ld.global.nc.u32 	%r1367, [%rd2+248];
	add.s32 	%r1368, %r1367, %r1366;
	max.s32 	%r1369, %r1368, 0;
	cvt.u64.u32 	%rd395, %r1369;
	mad.lo.s64 	%rd396, %rd395, 19864223744, 1073741824;
	shr.u64 	%rd397, %rd396, 31;
	cvt.u32.u64 	%r1370, %rd397;
	min.s32 	%r1371, %r1370, 15;
	max.s32 	%r1372, %r1371, 0;
	shl.b32 	%r1373, %r1372, 4;
	or.b32  	%r1374, %r1373, %r1365;
	ld.shared.u32 	%r1375, [%r93+1948];
	ld.global.nc.u32 	%r1376, [%rd2+252];
	add.s32 	%r1377, %r1376, %r1375;
	max.s32 	%r1378, %r1377, 0;
	cvt.u64.u32 	%rd398, %r1378;
	mad.lo.s64 	%rd399, %rd398, 19864223744, 1073741824;
	shr.u64 	%rd400, %rd399, 31;
	cvt.u32.u64 	%r1379, %rd400;
	min.s32 	%r1380, %r1379, 15;
	max.s32 	%r1381, %r1380, 0;
	or.b32  	%r1382, %r1374, %r1381;
	st.global.u32 	[%rd4+156], %r1382;
$L__BB30_78:
	ret;

}
	// .globl	fused_nn_dense_add_cast_subtract_cast_multiply_kernel0
.visible .entry fused_nn_dense_add_cast_subtract_cast_multiply_kernel0(
	.param .u64 .ptr .align 1 fused_nn_dense_add_cast_subtract_cast_multiply_kernel0_param_0,
	.param .u64 .ptr .align 1 fused_nn_dense_add_cast_subtract_cast_multiply_kernel0_param_1,
	.param .u64 .ptr .align 1 fused_nn_dense_add_cast_subtract_cast_multiply_kernel0_param_2,
	.param .u64 .ptr .align 1 fused_nn_dense_add_cast_subtract_cast_multiply_kernel0_param_3
)
{
	.reg .pred 	%p<2>;
	.reg .b32 	%r<1403>;
	.reg .b32 	%f<11>;
	.reg .b64 	%rd<21>;
	// demoted variable
	.shared .align 1 .b8 _ZZ54fused_nn_dense_add_cast_subtract_cast_multiply_kernel0E18placeholder_shared[2048];
	// demoted variable
	.shared .align 1 .b8 _ZZ54fused_nn_dense_add_cast_subtract_cast_multiply_kernel0E19placeholder_shared1[2560];
	ld.param.u64 	%rd7, [fused_nn_dense_add_cast_subtract_cast_multiply_kernel0_param_0];
	ld.param.u64 	%rd8, [fused_nn_dense_add_cast_subtract_cast_multiply_kernel0_param_1];
	ld.param.u64 	%rd5, [fused_nn_dense_add_cast_subtract_cast_multiply_kernel0_param_2];
	ld.param.u64 	%rd6, [fused_nn_dense_add_cast_subtract_cast_multiply_kernel0_param_3];
	cvta.to.global.u64 	%rd9, %rd7;
	cvta.to.global.u64 	%rd1, %rd8;
	mov.u32 	%r1, %tid.y;
	shl.b32 	%r24, %r1, 5;
	mov.u32 	%r2, %tid.x;
	shl.b32 	%r25, %r2, 4;
	add.s32 	%r26, %r25, %r24;
	mov.u32 	%r3, %ctaid.x;
	shl.b32 	%r27, %r1, 8;
	shl.b32 	%r28, %r2, 8;
	mov.u32 	%r29, _ZZ54fused_nn_dense_add_cast_subtract_cast_multiply_kernel0E18placeholder_shared;
	add.s32 	%r4, %r29, %r27;
	add.s32 	%r5, %r29, %r26;
	mov.u32 	%r30, _ZZ54fused_nn_dense_add_cast_subtract_cast_multiply_kernel0E19placeholder_shared1;
	add.s32 	%r6, %r30, %r26;
	add.s32 	%r7, %r30, %r28;
	mad.lo.s32 	%r31, %r3, 20480, %r24;
	add.s32 	%r1396, %r31, %r25;
	cvt.u64.u32 	%rd10, %r26;
	add.s64 	%rd11, %rd10, %rd9;
	add.s64 	%rd20, %rd11, 8192;
	mov.b32 	%r1397, 0;
	mov.u32 	%r1398, %r1397;
	mov.u32 	%r1399, %r1397;
	mov.u32 	%r1400, %r1397;
	mov.u32 	%r1401, %r1397;
	mov.u32 	%r1402, %r1397;
$L__BB31_1:
	bar.sync 	0;
	ld.global.nc.v4.u32 	{%r1312, %r1313, %r1314, %r1315}, [%rd20+-8192];
	st.shared.v4.u32 	[%r5], {%r1312, %r1313, %r1314, %r1315};
	ld.global.nc.v4.u32 	{%r1316, %r1317, %r1318, %r1319}, [%rd20+-6144];
	st.shared.v4.u32 	[%r5+256], {%r1316, %r1317, %r1318, %r1319};
	ld.global.nc.v4.u32 	{%r1320, %r1321, %r1322, %r1323}, [%rd20+-4096];
	st.shared.v4.u32 	[%r5+512], {%r1320, %r1321, %r1322, %r1323};
	ld.global.nc.v4.u32 	{%r1324, %r1325, %r1326, %r1327}, [%rd20+-2048];
	st.shared.v4.u32 	[%r5+768], {%r1324, %r1325, %r1326, %r1327};
	ld.global.nc.v4.u32 	{%r1328, %r1329, %r1330, %r1331}, [%rd20];
	st.shared.v4.u32 	[%r5+1024], {%r1328, %r1329, %r1330, %r1331};
	ld.global.nc.v4.u32 	{%r1332, %r1333, %r1334, %r1335}, [%rd20+2048];
	st.shared.v4.u32 	[%r5+1280], {%r1332, %r1333, %r1334, %r1335};
	ld.global.nc.v4.u32 	{%r1336, %r1337, %r1338, %r1339}, [%rd20+4096];
	st.shared.v4.u32 	[%r5+1536], {%r1336, %r1337, %r1338, %r1339};
	ld.global.nc.v4.u32 	{%r1340, %r1341, %r1342, %r1343}, [%rd20+6144];
	st.shared.v4.u32 	[%r5+1792], {%r1340, %r1341, %r1342, %r1343};
	cvt.u64.u32 	%rd12, %r1396;
	add.s64 	%rd13, %rd1, %rd12;
	ld.global.nc.v4.u32 	{%r1344, %r1345, %r1346, %r1347}, [%rd13];
	st.shared.v4.u32 	[%r6], {%r1344, %r1345, %r1346, %r1347};
	ld.global.nc.v4.u32 	{%r1348, %r1349, %r1350, %r1351}, [%rd13+2048];
	st.shared.v4.u32 	[%r6+256], {%r1348, %r1349, %r1350, %r1351};
	ld.global.nc.v4.u32 	{%r1352, %r1353, %r1354, %r1355}, [%rd13+4096];
	st.shared.v4.u32 	[%r6+512], {%r1352, %r1353, %r1354, %r1355};
	ld.global.nc.v4.u32 	{%r1356, %r1357, %r1358, %r1359}, [%rd13+6144];
	st.shared.v4.u32 	[%r6+768], {%r1356, %r1357, %r1358, %r1359};
	ld.global.nc.v4.u32 	{%r1360, %r1361, %r1362, %r1363}, [%rd13+8192];
	st.shared.v4.u32 	[%r6+1024], {%r1360, %r1361, %r1362, %r1363};
	ld.global.nc.v4.u32 	{%r1364, %r1365, %r1366, %r1367}, [%rd13+10240];
	st.shared.v4.u32 	[%r6+1280], {%r1364, %r1365, %r1366, %r1367};
	ld.global.nc.v4.u32 	{%r1368, %r1369, %r1370, %r1371}, [%rd13+12288];
	st.shared.v4.u32 	[%r6+1536], {%r1368, %r1369, %r1370, %r1371};
	ld.global.nc.v4.u32 	{%r1372, %r1373, %r1374, %r1375}, [%rd13+14336];
	st.shared.v4.u32 	[%r6+1792], {%r1372, %r1373, %r1374, %r1375};
	ld.global.nc.v4.u32 	{%r1376, %r1377, %r1378, %r1379}, [%rd13+16384];
	st.shared.v4.u32 	[%r6+2048], {%r1376, %r1377, %r1378, %r1379};
	ld.global.nc.v4.u32 	{%r1380, %r1381, %r1382, %r1383}, [%rd13+18432];
	st.shared.v4.u32 	[%r6+2304], {%r1380, %r1381, %r1382, %r1383};
	bar.sync 	0;
	ld.shared.u32 	%r33, [%r4];
	ld.shared.u32 	%r34, [%r7];
	// begin inline asm
	dp4a.s32.s32 %r32, %r33, %r34, %r1398;
	// end inline asm
	ld.shared.u32 	%r37, [%r4];
	ld.shared.u32 	%r38, [%r7+512];
	// begin inline asm
	dp4a.s32.s32 %r36, %r37, %r38, %r1399;
	// end inline asm
	ld.shared.u32 	%r41, [%r4];
	ld.shared.u32 	%r42, [%r7+1024];
	// begin inline asm
	dp4a.s32.s32 %r40, %r41, %r42, %r1400;
	// end inline asm
	ld.shared.u32 	%r45, [%r4];
	ld.shared.u32 	%r46, [%r7+1536];
	// begin inline asm
	dp4a.s32.s32 %r44, %r45, %r46, %r1401;
	// end inline asm
	ld.shared.u32 	%r49, [%r4];
	ld.shared.u32 	%r50, [%r7+2048];
	// begin inline asm
	dp4a.s32.s32 %r48, %r49, %r50, %r1402;
	// end inline asm
	ld.shared.u32 	%r53, [%r4+4];
	ld.shared.u32 	%r54, [%r7+4];
	// begin inline asm
	dp4a.s32.s32 %r52, %r53, %r54, %r32;
	// end inline asm
	ld.shared.u32 	%r57, [%r4+4];
	ld.shared.u32 	%r58, [%r7+516];
	// begin inline asm
	dp4a.s32.s32 %r56, %r57, %r58, %r36;
	// end inline asm
	ld.shared.u32 	%r61, [%r4+4];
	ld.shared.u32 	%r62, [%r7+1028];
	// begin inline asm
	dp4a.s32.s32 %r60, %r61, %r62, %r40;
	// end inline asm
	ld.shared.u32 	%r65, [%r4+4];
	ld.shared.u32 	%r66, [%r7+1540];
	// begin inline asm
	dp4a.s32.s32 %r64, %r65, %r66, %r44;
	// end inline asm
	ld.shared.u32 	%r69, [%r4+4];
	ld.shared.u32 	%r70, [%r7+2052];
	// begin inline asm
	dp4a.s32.s32 %r68, %r69, %r70, %r48;
	// end inline asm
	ld.shared.u32 	%r73, [%r4+8];
	ld.shared.u32 	%r74, [%r7+8];
	// begin inline asm
	dp4a.s32.s32 %r72, %r73, %r74, %r52;
	// end inline asm
	ld.shared.u32 	%r77, [%r4+8];
	ld.shared.u32 	%r78, [%r7+520];
	// begin inline asm
	dp4a.s32.s32 %r76, %r77, %r78, %r56;
	// end inline asm
	ld.shared.u32 	%r81, [%r4+8];
	ld.shared.u32 	%r82, [%r7+1032];
	// begin inline asm
	dp4a.s32.s32 %r80, %r81, %r82, %r60;
	// end inline asm
	ld.shared.u32 	%r85, [%r4+8];
	ld.shared.u32 	%r86, [%r7+1544];
	// begin inline asm
	dp4a.s32.s32 %r84, %r85, %r86, %r64;
	// end inline asm
	ld.shared.u32 	%r89, [%r4+8];
	ld.shared.u32 	%r90, [%r7+2056];
	// begin inline asm
	dp4a.s32.s32 %r88, %r89, %r90, %r68;
	// end inline asm
	ld.shared.u32 	%r93, [%r4+12];
	ld.shared.u32 	%r94, [%r7+12];
	// begin inline asm
	dp4a.s32.s32 %r92, %r93, %r94, %r72;
	// end inline asm
	ld.shared.u32 	%r97, [%r4+12];
	ld.shared.u32 	%r98, [%r7+524];
	// begin inline asm
	dp4a.s32.s32 %r96, %r97, %r98, %r76;
	// end inline asm
	ld.shared.u32 	%r101, [%r4+12];
	ld.shared.u32 	%r102, [%r7+1036];
	// begin inline asm
	dp4a.s32.s32 %r100, %r101, %r102, %r80;
	// end inline asm
	ld.shared.u32 	%r105, [%r4+12];
	ld.shared.u32 	%r106, [%r7+1548];
	// begin inline asm
	dp4a.s32.s32 %r104, %r105, %r106, %r84;
	// end inline asm
	ld.shared.u32 	%r109, [%r4+12];
	ld.shared.u32 	%r110, [%r7+2060];
	// begin inline asm
	dp4a.s32.s32 %r108, %r109, %r110, %r88;
	// end inline asm
	ld.shared.u32 	%r113, [%r4+16];
	ld.shared.u32 	%r114, [%r7+16];
	// begin inline asm
	dp4a.s32.s32 %r112, %r113, %r114, %r92;
	// end inline asm
	ld.shared.u32 	%r117, [%r4+16];
	ld.shared.u32 	%r118, [%r7+528];
	// begin inline asm
	dp4a.s32.s32 %r116, %r117, %r118, %r96;
	// end inline asm
	ld.shared.u32 	%r121, [%r4+16];
	ld.shared.u32 	%r122, [%r7+1040];
	// begin inline asm
	dp4a.s32.s32 %r120, %r121, %r122, %r100;
	// end inline asm
	ld.shared.u32 	%r125, [%r4+16];
	ld.shared.u32 	%r126, [%r7+1552];
	// begin inline asm
	dp4a.s32.s32 %r124, %r125, %r126, %r104;
	// end inline asm
	ld.shared.u32 	%r129, [%r4+16];
	ld.shared.u32 	%r130, [%r7+2064];
	// begin inline asm
	dp4a.s32.s32 %r128, %r129, %r130, %r108;
	// end inline asm
	ld.shared.u32 	%r133, [%r4+20];
	ld.shared.u32 	%r134, [%r7+20];
	// begin inline asm
	dp4a.s32.s32 %r132, %r133, %r134, %r112;
	// end inline asm
	ld.shared.u32 	%r137, [%r4+20];
	ld.shared.u32 	%r138, [%r7+532];
	// begin inline asm
	dp4a.s32.s32 %r136, %r137, %r138, %r116;
	// end inline asm
	ld.shared.u32 	%r141, [%r4+20];
	ld.shared.u32 	%r142, [%r7+1044];
	// begin inline asm
	dp4a.s32.s32 %r140, %r141, %r142, %r120;
	// end inline asm
	ld.shared.u32 	%r145, [%r4+20];
	ld.shared.u32 	%r146, [%r7+1556];
	// begin inline asm
	dp4a.s32.s32 %r144, %r145, %r146, %r124;
	// end inline asm
	ld.shared.u32 	%r149, [%r4+20];
	ld.shared.u32 	%r150, [%r7+2068];
	// begin inline asm
	dp4a.s32.s32 %r148, %r149, %r150, %r128;
	// end inline asm
	ld.shared.u32 	%r153, [%r4+24];
	ld.shared.u32 	%r154, [%r7+24];
	// begin inline asm
	dp4a.s32.s32 %r152, %r153, %r154, %r132;
	// end inline asm
	ld.shared.u32 	%r157, [%r4+24];
	ld.shared.u32 	%r158, [%r7+536];
	// begin inline asm
	dp4a.s32.s32 %r156, %r157, %r158, %r136;
	// end inline asm
	ld.shared.u32 	%r161, [%r4+24];
	ld.shared.u32 	%r162, [%r7+1048];
	// begin inline asm
	dp4a.s32.s32 %r160, %r161, %r162, %r140;
	// end inline asm
	ld.shared.u32 	%r165, [%r4+24];
	ld.shared.u32 	%r166, [%r7+1560];
	// begin inline asm
	dp4a.s32.s32 %r164, %r165, %r166, %r144;
	// end inline asm
	ld.shared.u32 	%r169, [%r4+24];
	ld.shared.u32 	%r170, [%r7+2072];
	// begin inline asm
	dp4a.s32.s32 %r168, %r169, %r170, %r148;
	// end inline asm
	ld.shared.u32 	%r173, [%r4+28];
	ld.shared.u32 	%r174, [%r7+28];
	// begin inline asm
	dp4a.s32.s32 %r172, %r173, %r174, %r152;
	// end inline asm
	ld.shared.u32 	%r177, [%r4+28];
	ld.shared.u32 	%r178, [%r7+540];
	// begin inline asm
	dp4a.s32.s32 %r176, %r177, %r178, %r156;
	// end inline asm
	ld.shared.u32 	%r181, [%r4+28];
	ld.shared.u32 	%r182, [%r7+1052];
	// begin inline asm
	dp4a.s32.s32 %r180, %r181, %r182, %r160;
	// end inline asm
	ld.shared.u32 	%r185, [%r4+28];
	ld.shared.u32 	%r186, [%r7+1564];
	// begin inline asm
	dp4a.s32.s32 %r184, %r185, %r186, %r164;
	// end inline asm
	ld.shared.u32 	%r189, [%r4+28];
	ld.shared.u32 	%r190, [%r7+2076];
	// begin inline asm
	dp4a.s32.s32 %r188, %r189, %r190, %r168;
	// end inline asm
	ld.shared.u32 	%r193, [%r4+32];
	ld.shared.u32 	%r194, [%r7+32];
	// begin inline asm
	dp4a.s32.s32 %r192, %r193, %r194, %r172;
	// end inline asm
	ld.shared.u32 	%r197, [%r4+32];
	ld.shared.u32 	%r198, [%r7+544];
	// begin inline asm
	dp4a.s32.s32 %r196, %r197, %r198, %r176;
	// end inline asm
	ld.shared.u32 	%r201, [%r4+32];
	ld.shared.u32 	%r202, [%r7+1056];
	// begin inline asm
	dp4a.s32.s32 %r200, %r201, %r202, %r180;
	// end inline asm
	ld.shared.u32 	%r205, [%r4+32];
	ld.shared.u32 	%r206, [%r7+1568];
	// begin inline asm
	dp4a.s32.s32 %r204, %r205, %r206, %r184;
	// end inline asm
	ld.shared.u32 	%r209, [%r4+32];
	ld.shared.u32 	%r210, [%r7+2080];
	// begin inline asm
	dp4a.s32.s32 %r208, %r209, %r210, %r188;
	// end inline asm
	ld.shared.u32 	%r213, [%r4+36];
	ld.shared.u32 	%r214, [%r7+36];
	// begin inline asm
	dp4a.s32.s32 %r212, %r213, %r214, %r192;
	// end inline asm
	ld.shared.u32 	%r217, [%r4+36];
	ld.shared.u32 	%r218, [%r7+548];
	// begin inline asm
	dp4a.s32.s32 %r216, %r217, %r218, %r196;
	// end inline asm
	ld.shared.u32 	%r221, [%r4+36];
	ld.shared.u32 	%r222, [%r7+1060];
	// begin inline asm
	dp4a.s32.s32 %r220, %r221, %r222, %r200;
	// end inline asm
	ld.shared.u32 	%r225, [%r4+36];
	ld.shared.u32 	%r226, [%r7+1572];
	// begin inline asm
	dp4a.s32.s32 %r224, %r225, %r226, %r204;
	// end inline asm
	ld.shared.u32 	%r229, [%r4+36];
	ld.shared.u32 	%r230, [%r7+2084];
	// begin inline asm
	dp4a.s32.s32 %r228, %r229, %r230, %r208;
	// end inline asm
	ld.shared.u32 	%r233, [%r4+40];
	ld.shared.u32 	%r234, [%r7+40];
	// begin inline asm
	dp4a.s32.s32 %r232, %r233, %r234, %r212;
	// end inline asm
	ld.shared.u32 	%r237, [%r4+40];
	ld.shared.u32 	%r238, [%r7+552];
	// begin inline asm
	dp4a.s32.s32 %r236, %r237, %r238, %r216;
	// end inline asm
	ld.shared.u32 	%r241, [%r4+40];
	ld.shared.u32 	%r242, [%r7+1064];
	// begin inline asm
	dp4a.s32.s32 %r240, %r241, %r242, %r220;
	// end inline asm
	ld.shared.u32 	%r245, [%r4+40];
	ld.shared.u32 	%r246, [%r7+1576];
	// begin inline asm
	dp4a.s32.s32 %r244, %r245, %r246, %r224;
	// end inline asm
	ld.shared.u32 	%r249, [%r4+40];
	ld.shared.u32 	%r250, [%r7+2088];
	// begin inline asm
	dp4a.s32.s32 %r248, %r249, %r250, %r228;
	// end inline asm
	ld.shared.u32 	%r253, [%r4+44];
	ld.shared.u32 	%r254, [%r7+44];
	// begin inline asm
	dp4a.s32.s32 %r252, %r253, %r254, %r232;
	// end inline asm
	ld.shared.u32 	%r257, [%r4+44];
	ld.shared.u32 	%r258, [%r7+556];
	// begin inline asm
	dp4a.s32.s32 %r256, %r257, %r258, %r236;
	// end inline asm
	ld.shared.u32 	%r261, [%r4+44];
	ld.shared.u32 	%r262, [%r7+1068];
	// begin inline asm
	dp4a.s32.s32 %r260, %r261, %r262, %r240;
	// end inline asm
	ld.shared.u32 	%r265, [%r4+44];
	ld.shared.u32 	%r266, [%r7+1580];
	// begin inline asm
	dp4a.s32.s32 %r264, %r265, %r266, %r244;
	// end inline asm
	ld.shared.u32 	%r269, [%r4+44];
	ld.shared.u32 	%r270, [%r7+2092];
	// begin inline asm
	dp4a.s32.s32 %r268, %r269, %r270, %r248;
	// end inline asm
	ld.shared.u32 	%r273, [%r4+48];
	ld.shared.u32 	%r274, [%r7+48];
	// begin inline asm
	dp4a.s32.s32 %r272, %r273, %r274, %r252;
	// end inline asm
	ld.shared.u32 	%r277, [%r4+48];
	ld.shared.u32 	%r278, [%r7+560];
	// begin inline asm
	dp4a.s32.s32 %r276, %r277, %r278, %r256;
	// end inline asm
	ld.shared.u32 	%r281, [%r4+48];
	ld.shared.u32 	%r282, [%r7+1072];
	// begin inline asm
	dp4a.s32.s32 %r280, %r281, %r282, %r260;
	// end inline asm
	ld.shared.u32 	%r285, [%r4+48];
	ld.shared.u32 	%r286, [%r7+1584];
	// begin inline asm
	dp4a.s32.s32 %r284, %r285, %r286, %r264;
	// end inline asm
	ld.shared.u32 	%r289, [%r4+48];
	ld.shared.u32 	%r290, [%r7+2096];
	// begin inline asm
	dp4a.s32.s32 %r288, %r289, %r290, %r268;
	// end inline asm
	ld.shared.u32 	%r293, [%r4+52];
	ld.shared.u32 	%r294, [%r7+52];
	// begin inline asm
	dp4a.s32.s32 %r292, %r293, %r294, %r272;
	// end inline asm
	ld.shared.u32 	%r297, [%r4+52];
	ld.shared.u32 	%r298, [%r7+564];
	// begin inline asm
	dp4a.s32.s32 %r296, %r297, %r298, %r276;
	// end inline asm
	ld.shared.u32 	%r301, [%r4+52];
	ld.shared.u32 	%r302, [%r7+1076];
	// begin inline asm
	dp4a.s32.s32 %r300, %r301, %r302, %r280;
	// end inline asm
	ld.shared.u32 	%r305, [%r4+52];
	ld.shared.u32 	%r306, [%r7+1588];
	// begin inline asm
	dp4a.s32.s32 %r304, %r305, %r306, %r284;
	// end inline asm
	ld.shared.u32 	%r309, [%r4+52];
	ld.shared.u32 	%r310, [%r7+2100];
	// begin inline asm
	dp4a.s32.s32 %r308, %r309, %r310, %r288;
	// end inline asm
	ld.shared.u32 	%r313, [%r4+56];
	ld.shared.u32 	%r314, [%r7+56];
	// begin inline asm
	dp4a.s32.s32 %r312, %r313, %r314, %r292;
	// end inline asm
	ld.shared.u32 	%r317, [%r4+56];
	ld.shared.u32 	%r318, [%r7+568];
	// begin inline asm
	dp4a.s32.s32 %r316, %r317, %r318, %r296;
	// end inline asm
	ld.shared.u32 	%r321, [%r4+56];
	ld.shared.u32 	%r322, [%r7+1080];
	// begin inline asm
	dp4a.s32.s32 %r320, %r321, %r322, %r300;
	// end inline asm
	ld.shared.u32 	%r325, [%r4+56];
	ld.shared.u32 	%r326, [%r7+1592];
	// begin inline asm
	dp4a.s32.s32 %r324, %r325, %r326, %r304;
	// end inline asm
	ld.shared.u32 	%r329, [%r4+56];
	ld.shared.u32 	%r330, [%r7+2104];
	// begin inline asm
	dp4a.s32.s32 %r328, %r329, %r330, %r308;
	// end inline asm
	ld.shared.u32 	%r333, [%r4+60];
	ld.shared.u32 	%r334, [%r7+60];
	// begin inline asm
	dp4a.s32.s32 %r332, %r333, %r334, %r312;
	// end inline asm
	ld.shared.u32 	%r337, [%r4+60];
	ld.shared.u32 	%r338, [%r7+572];
	// begin inline asm
	dp4a.s32.s32 %r336, %r337, %r338, %r316;
	// end inline asm
	ld.shared.u32 	%r341, [%r4+60];
	ld.shared.u32 	%r342, [%r7+1084];
	// begin inline asm
	dp4a.s32.s32 %r340, %r341, %r342, %r320;
	// end inline asm
	ld.shared.u32 	%r345, [%r4+60];
	ld.shared.u32 	%r346, [%r7+1596];
	// begin inline asm
	dp4a.s32.s32 %r344, %r345, %r346, %r324;
	// end inline asm
	ld.shared.u32 	%r349, [%r4+60];
	ld.shared.u32 	%r350, [%r7+2108];
	// begin inline asm
	dp4a.s32.s32 %r348, %r349, %r350, %r328;
	// end inline asm
	ld.shared.u32 	%r353, [%r4+64];
	ld.shared.u32 	%r354, [%r7+64];
	// begin inline asm
	dp4a.s32.s32 %r352, %r353, %r354, %r332;
	// end inline asm
	ld.shared.u32 	%r357, [%r4+64];
	ld.shared.u32 	%r358, [%r7+576];
	// begin inline asm
	dp4a.s32.s32 %r356, %r357, %r358, %r336;
	// end inline asm
	ld.shared.u32 	%r361, [%r4+64];
	ld.shared.u32 	%r362, [%r7+1088];
	// begin inline asm
	dp4a.s32.s32 %r360, %r361, %r362, %r340;
	// end inline asm
	ld.shared.u32 	%r365, [%r4+64];
	ld.shared.u32 	%r366, [%r7+1600];
	// begin inline asm
	dp4a.s32.s32 %r364, %r365, %r366, %r344;
	// end inline asm
	ld.shared.u32 	%r369, [%r4+64];
	ld.shared.u32 	%r370, [%r7+2112];
	// begin inline asm
	dp4a.s32.s32 %r368, %r369, %r370, %r348;
	// end inline asm
	ld.shared.u32 	%r373, [%r4+68];
	ld.shared.u32 	%r374, [%r7+68];
	// begin inline asm
	dp4a.s32.s32 %r372, %r373, %r374, %r352;
	// end inline asm
	ld.shared.u32 	%r377, [%r4+68];
	ld.shared.u32 	%r378, [%r7+580];
	// begin inline asm
	dp4a.s32.s32 %r376, %r377, %r378, %r356;
	// end inline asm
	ld.shared.u32 	%r381, [%r4+68];
	ld.shared.u32 	%r382, [%r7+1092];
	// begin inline asm
	dp4a.s32.s32 %r380, %r381, %r382, %r360;
	// end inline asm
	ld.shared.u32 	%r385, [%r4+68];
	ld.shared.u32 	%r386, [%r7+1604];
	// begin inline asm
	dp4a.s32.s32 %r384, %r385, %r386, %r364;
	// end inline asm
	ld.shared.u32 	%r389, [%r4+68];
	ld.shared.u32 	%r390, [%r7+2116];
	// begin inline asm
	dp4a.s32.s32 %r388, %r389, %r390, %r368;
	// end inline asm
	ld.shared.u32 	%r393, [%r4+72];
	ld.shared.u32 	%r394, [%r7+72];
	// begin inline asm
	dp4a.s32.s32 %r392, %r393, %r394, %r372;
	// end inline asm
	ld.shared.u32 	%r397, [%r4+72];
	ld.shared.u32 	%r398, [%r7+584];
	// begin inline asm
	dp4a.s32.s32 %r396, %r397, %r398, %r376;
	// end inline asm
	ld.shared.u32 	%r401, [%r4+72];
	ld.shared.u32 	%r402, [%r7+1096];
	// begin inline asm
	dp4a.s32.s32 %r400, %r401, %r402, %r380;
	// end inline asm
	ld.shared.u32 	%r405, [%r4+72];
	ld.shared.u32 	%r406, [%r7+1608];
	// begin inline asm
	dp4a.s32.s32 %r404, %r405, %r406, %r384;
	// end inline asm
	ld.shared.u32 	%r409, [%r4+72];
	ld.shared.u32 	%r410, [%r7+2120];
	// begin inline asm
	dp4a.s32.s32 %r408, %r409, %r410, %r388;
	// end inline asm
	ld.shared.u32 	%r413, [%r4+76];
	ld.shared.u32 	%r414, [%r7+76];
	// begin inline asm
	dp4a.s32.s32 %r412, %r413, %r414, %r392;
	// end inline asm
	ld.shared.u32 	%r417, [%r4+76];
	ld.shared.u32 	%r418, [%r7+588];
	// begin inline asm
	dp4a.s32.s32 %r416, %r417, %r418, %r396;
	// end inline asm
	ld.shared.u32 	%r421, [%r4+76];
	ld.shared.u32 	%r422, [%r7+1100];
	// begin inline asm
	dp4a.s32.s32 %r420, %r421, %r422, %r400;
	// end inline asm
	ld.shared.u32 	%r425, [%r4+76];
	ld.shared.u32 	%r426, [%r7+1612];
	// begin inline asm
	dp4a.s32.s32 %r424, %r425, %r426, %r404;
	// end inline asm
	ld.shared.u32 	%r429, [%r4+76];
	ld.shared.u32 	%r430, [%r7+2124];
	// begin inline asm
	dp4a.s32.s32 %r428, %r429, %r430, %r408;
	// end inline asm
	ld.shared.u32 	%r433, [%r4+80];
	ld.shared.u32 	%r434, [%r7+80];
	// begin inline asm
	dp4a.s32.s32 %r432, %r433, %r434, %r412;
	// end inline asm
	ld.shared.u32 	%r437, [%r4+80];
	ld.shared.u32 	%r438, [%r7+592];
	// begin inline asm
	dp4a.s32.s32 %r436, %r437, %r438, %r416;
	// end inline asm
	ld.shared.u32 	%r441, [%r4+80];
	ld.shared.u32 	%r442, [%r7+1104];
	// begin inline asm
	dp4a.s32.s32 %r440, %r441, %r442, %r420;
	// end inline asm
	ld.shared.u32 	%r445, [%r4+80];
	ld.shared.u32 	%r446, [%r7+1616];
	// begin inline asm
	dp4a.s32.s32 %r444, %r445, %r446, %r424;
	// end inline asm
	ld.shared.u32 	%r449, [%r4+80];
	ld.shared.u32 	%r450, [%r7+2128];
	// begin inline asm
	dp4a.s32.s32 %r448, %r449, %r450, %r428;
	// end inline asm
	ld.shared.u32 	%r453, [%r4+84];
	ld.shared.u32 	%r454, [%r7+84];
	// begin inline asm
	dp4a.s32.s32 %r452, %r453, %r454, %r432;
	// end inline asm
	ld.shared.u32 	%r457, [%r4+84];
	ld.shared.u32 	%r458, [%r7+596];
	// begin inline asm
	dp4a.s32.s32 %r456, %r457, %r458, %r436;
	// end inline asm
	ld.shared.u32 	%r461, [%r4+84];
	ld.shared.u32 	%r462, [%r7+1108];
	// begin inline asm
	dp4a.s32.s32 %r460, %r461, %r462, %r440;
	// end inline asm
	ld.shared.u32 	%r465, [%r4+84];
	ld.shared.u32 	%r466, [%r7+1620];
	// begin inline asm
	dp4a.s32.s32 %r464, %r465, %r466, %r444;
	// end inline asm
	ld.shared.u32 	%r469, [%r4+84];
	ld.shared.u32 	%r470, [%r7+2132];
	// begin inline asm
	dp4a.s32.s32 %r468, %r469, %r470, %r448;
	// end inline asm
	ld.shared.u32 	%r473, [%r4+88];
	ld.shared.u32 	%r474, [%r7+88];
	// begin inline asm
	dp4a.s32.s32 %r472, %r473, %r474, %r452;
	// end inline asm
	ld.shared.u32 	%r477, [%r4+88];
	ld.shared.u32 	%r478, [%r7+600];
	// begin inline asm
	dp4a.s32.s32 %r476, %r477, %r478, %r456;
	// end inline asm
	ld.shared.u32 	%r481, [%r4+88];
	ld.shared.u32 	%r482, [%r7+1112];
	// begin inline asm
	dp4a.s32.s32 %r480, %r481, %r482, %r460;
	// end inline asm
	ld.shared.u32 	%r485, [%r4+88];
	ld.shared.u32 	%r486, [%r7+1624];
	// begin inline asm
	dp4a.s32.s32 %r484, %r485, %r486, %r464;
	// end inline asm
	ld.shared.u32 	%r489, [%r4+88];
	ld.shared.u32 	%r490, [%r7+2136];
	// begin inline asm
	dp4a.s32.s32 %r488, %r489, %r490, %r468;
	// end inline asm
	ld.shared.u32 	%r493, [%r4+92];
	ld.shared.u32 	%r494, [%r7+92];
	// begin inline asm
	dp4a.s32.s32 %r492, %r493, %r494, %r472;
	// end inline asm
	ld.shared.u32 	%r497, [%r4+92];
	ld.shared.u32 	%r498, [%r7+604];
	// begin inline asm
	dp4a.s32.s32 %r496, %r497, %r498, %r476;
	// end inline asm
	ld.shared.u32 	%r501, [%r4+92];
	ld.shared.u32 	%r502, [%r7+1116];
	// begin inline asm
	dp4a.s32.s32 %r500, %r501, %r502, %r480;
	// end inline asm
	ld.shared.u32 	%r505, [%r4+92];
	ld.shared.u32 	%r506, [%r7+1628];
	// begin inline asm
	dp4a.s32.s32 %r504, %r505, %r506, %r484;
	// end inline asm
	ld.shared.u32 	%r509, [%r4+92];
	ld.shared.u32 	%r510, [%r7+2140];
	// begin inline asm
	dp4a.s32.s32 %r508, %r509, %r510, %r488;
	// end inline asm
	ld.shared.u32 	%r513, [%r4+96];
	ld.shared.u32 	%r514, [%r7+96];
	// begin inline asm
	dp4a.s32.s32 %r512, %r513, %r514, %r492;
	// end inline asm
	ld.shared.u32 	%r517, [%r4+96];
	ld.shared.u32 	%r518, [%r7+608];
	// begin inline asm
	dp4a.s32.s32 %r516, %r517, %r518, %r496;
	// end inline asm
	ld.shared.u32 	%r521, [%r4+96];
	ld.shared.u32 	%r522, [%r7+1120];
	// begin inline asm
	dp4a.s32.s32 %r520, %r521, %r522, %r500;
	// end inline asm
	ld.shared.u32 	%r525, [%r4+96];
	ld.shared.u32 	%r526, [%r7+1632];
	// begin inline asm
	dp4a.s32.s32 %r524, %r525, %r526, %r504;
	// end inline asm
	ld.shared.u32 	%r529, [%r4+96];
	ld.shared.u32 	%r530, [%r7+2144];
	// begin inline asm
	dp4a.s32.s32 %r528, %r529, %r530, %r508;
	// end inline asm
	ld.shared.u32 	%r533, [%r4+100];
	ld.shared.u32 	%r534, [%r7+100];
	// begin inline asm
	dp4a.s32.s32 %r532, %r533, %r534, %r512;
	// end inline asm
	ld.shared.u32 	%r537, [%r4+100];
	ld.shared.u32 	%r538, [%r7+612];
	// begin inline asm
	dp4a.s32.s32 %r536, %r537, %r538, %r516;
	// end inline asm
	ld.shared.u32 	%r541, [%r4+100];
	ld.shared.u32 	%r542, [%r7+1124];
	// begin inline asm
	dp4a.s32.s32 %r540, %r541, %r542, %r520;
	// end inline asm
	ld.shared.u32 	%r545, [%r4+100];
	ld.shared.u32 	%r546, [%r7+1636];
	// begin inline asm
	dp4a.s32.s32 %r544, %r545, %r546, %r524;
	// end inline asm
	ld.shared.u32 	%r549, [%r4+100];
	ld.shared.u32 	%r550, [%r7+2148];
	// begin inline asm
	dp4a.s32.s32 %r548, %r549, %r550, %r528;
	// end inline asm
	ld.shared.u32 	%r553, [%r4+104];
	ld.shared.u32 	%r554, [%r7+104];
	// begin inline asm
	dp4a.s32.s32 %r552, %r553, %r554, %r532;
	// end inline asm
	ld.shared.u32 	%r557, [%r4+104];
	ld.shared.u32 	%r558, [%r7+616];
	// begin inline asm
	dp4a.s32.s32 %r556, %r557, %r558, %r536;
	// end inline asm
	ld.shared.u32 	%r561, [%r4+104];
	ld.shared.u32 	%r562, [%r7+1128];
	// begin inline asm
	dp4a.s32.s32 %r560, %r561, %r562, %r540;
	// end inline asm
	ld.shared.u32 	%r565, [%r4+104];
	ld.shared.u32 	%r566, [%r7+1640];
	// begin inline asm
	dp4a.s32.s32 %r564, %r565, %r566, %r544;
	// end inline asm
	ld.shared.u32 	%r569, [%r4+104];
	ld.shared.u32 	%r570, [%r7+2152];
	// begin inline asm
	dp4a.s32.s32 %r568, %r569, %r570, %r548;
	// end inline asm
	ld.shared.u32 	%r573, [%r4+108];
	ld.shared.u32 	%r574, [%r7+108];
	// begin inline asm
	dp4a.s32.s32 %r572, %r573, %r574, %r552;
	// end inline asm
	ld.shared.u32 	%r577, [%r4+108];
	ld.shared.u32 	%r578, [%r7+620];
	// begin inline asm
	dp4a.s32.s32 %r576, %r577, %r578, %r556;
	// end inline asm
	ld.shared.u32 	%r581, [%r4+108];
	ld.shared.u32 	%r582, [%r7+1132];
	// begin inline asm
	dp4a.s32.s32 %r580, %r581, %r582, %r560;
	// end inline asm
	ld.shared.u32 	%r585, [%r4+108];
	ld.shared.u32 	%r586, [%r7+1644];
	// begin inline asm
	dp4a.s32.s32 %r584, %r585, %r586, %r564;
	// end inline asm
	ld.shared.u32 	%r589, [%r4+108];
	ld.shared.u32 	%r590, [%r7+2156];
	// begin inline asm
	dp4a.s32.s32 %r588, %r589, %r590, %r568;
	// end inline asm
	ld.shared.u32 	%r593, [%r4+112];
	ld.shared.u32 	%r594, [%r7+112];
	// begin inline asm
	dp4a.s32.s32 %r592, %r593, %r594, %r572;
	// end inline asm
	ld.shared.u32 	%r597, [%r4+112];
	ld.shared.u32 	%r598, [%r7+624];
	// begin inline asm
	dp4a.s32.s32 %r596, %r597, %r598, %r576;
	// end inline asm
	ld.shared.u32 	%r601, [%r4+112];
	ld.shared.u32 	%r602, [%r7+1136];
	// begin inline asm
	dp4a.s32.s32 %r600, %r601, %r602, %r580;
	// end inline asm
	ld.shared.u32 	%r605, [%r4+112];
	ld.shared.u32 	%r606, [%r7+1648];
	// begin inline asm
	dp4a.s32.s32 %r604, %r605, %r606, %r584;
	// end inline asm
	ld.shared.u32 	%r609, [%r4+112];
	ld.shared.u32 	%r610, [%r7+2160];
	// begin inline asm
	dp4a.s32.s32 %r608, %r609, %r610, %r588;
	// end inline asm
	ld.shared.u32 	%r613, [%r4+116];
	ld.shared.u32 	%r614, [%r7+116];
	// begin inline asm
	dp4a.s32.s32 %r612, %r613, %r614, %r592;
	// end inline asm
	ld.shared.u32 	%r617, [%r4+116];
	ld.shared.u32 	%r618, [%r7+628];
	// begin inline asm
	dp4a.s32.s32 %r616, %r617, %r618, %r596;
	// end inline asm
	ld.shared.u32 	%r621, [%r4+116];
	ld.shared.u32 	%r622, [%r7+1140];
	// begin inline asm
	dp4a.s32.s32 %r620, %r621, %r622, %r600;
	// end inline asm
	ld.shared.u32 	%r625, [%r4+116];
	ld.shared.u32 	%r626, [%r7+1652];
	// begin inline asm
	dp4a.s32.s32 %r624, %r625, %r626, %r604;
	// end inline asm
	ld.shared.u32 	%r629, [%r4+116];
	ld.shared.u32 	%r630, [%r7+2164];
	// begin inline asm
	dp4a.s32.s32 %r628, %r629, %r630, %r608;
	// end inline asm
	ld.shared.u32 	%r633, [%r4+120];
	ld.shared.u32 	%r634, [%r7+120];
	// begin inline asm
	dp4a.s32.s32 %r632, %r633, %r634, %r612;
	// end inline asm
	ld.shared.u32 	%r637, [%r4+120];
	ld.shared.u32 	%r638, [%r7+632];
	// begin inline asm
	dp4a.s32.s32 %r636, %r637, %r638, %r616;
	// end inline asm
	ld.shared.u32 	%r641, [%r4+120];
	ld.shared.u32 	%r642, [%r7+1144];
	// begin inline asm
	dp4a.s32.s32 %r640, %r641, %r642, %r620;
	// end inline asm
	ld.shared.u32 	%r645, [%r4+120];
	ld.shared.u32 	%r646, [%r7+1656];
	// begin inline asm
	dp4a.s32.s32 %r644, %r645, %r646, %r624;
	// end inline asm
	ld.shared.u32 	%r649, [%r4+120];
	ld.shared.u32 	%r650, [%r7+2168];
	// begin inline asm
	dp4a.s32.s32 %r648, %r649, %r650, %r628;
	// end inline asm
	ld.shared.u32 	%r653, [%r4+124];
	ld.shared.u32 	%r654, [%r7+124];
	// begin inline asm
	dp4a.s32.s32 %r652, %r653, %r654, %r632;
	// end inline asm
	ld.shared.u32 	%r657, [%r4+124];
	ld.shared.u32 	%r658, [%r7+636];
	// begin inline asm
	dp4a.s32.s32 %r656, %r657, %r658, %r636;
	// end inline asm
	ld.shared.u32 	%r661, [%r4+124];
	ld.shared.u32 	%r662, [%r7+1148];
	// begin inline asm
	dp4a.s32.s32 %r660, %r661, %r662, %r640;
	// end inline asm
	ld.shared.u32 	%r665, [%r4+124];
	ld.shared.u32 	%r666, [%r7+1660];
	// begin inline asm
	dp4a.s32.s32 %r664, %r665, %r666, %r644;
	// end inline asm
	ld.shared.u32 	%r669, [%r4+124];
	ld.shared.u32 	%r670, [%r7+2172];
	// begin inline asm
	dp4a.s32.s32 %r668, %r669, %r670, %r648;
	// end inline asm
	ld.shared.u32 	%r673, [%r4+128];
	ld.shared.u32 	%r674, [%r7+128];
	// begin inline asm
	dp4a.s32.s32 %r672, %r673, %r674, %r652;
	// end inline asm
	ld.shared.u32 	%r677, [%r4+128];
	ld.shared.u32 	%r678, [%r7+640];
	// begin inline asm
	dp4a.s32.s32 %r676, %r677, %r678, %r656;
	// end inline asm
	ld.shared.u32 	%r681, [%r4+128];
	ld.shared.u32 	%r682, [%r7+1152];
	// begin inline asm
	dp4a.s32.s32 %r680, %r681, %r682, %r660;
	// end inline asm
	ld.shared.u32 	%r685, [%r4+128];
	ld.shared.u32 	%r686, [%r7+1664];
	// begin inline asm
	dp4a.s32.s32 %r684, %r685, %r686, %r664;
	// end inline asm
	ld.shared.u32 	%r689, [%r4+128];
	ld.shared.u32 	%r690, [%r7+2176];
	// begin inline asm
	dp4a.s32.s32 %r688, %r689, %r690, %r668;
	// end inline asm
	ld.shared.u32 	%r693, [%r4+132];
	ld.shared.u32 	%r694, [%r7+132];
	// begin inline asm
	dp4a.s32.s32 %r692, %r693, %r694, %r672;
	// end inline asm
	ld.shared.u32 	%r697, [%r4+132];
	ld.shared.u32 	%r698, [%r7+644];
	// begin inline asm
	dp4a.s32.s32 %r696, %r697, %r698, %r676;
	// end inline asm
	ld.shared.u32 	%r701, [%r4+132];
	ld.shared.u32 	%r702, [%r7+1156];
	// begin inline asm
	dp4a.s32.s32 %r700, %r701, %r702, %r680;
	// end inline asm
	ld.shared.u32 	%r705, [%r4+132];
	ld.shared.u32 	%r706, [%r7+1668];
	// begin inline asm
	dp4a.s32.s32 %r704, %r705, %r706, %r684;
	// end inline asm
	ld.shared.u32 	%r709, [%r4+132];
	ld.shared.u32 	%r710, [%r7+2180];
	// begin inline asm
	dp4a.s32.s32 %r708, %r709, %r710, %r688;
	// end inline asm
	ld.shared.u32 	%r713, [%r4+136];
	ld.shared.u32 	%r714, [%r7+136];
	// begin inline asm
	dp4a.s32.s32 %r712, %r713, %r714, %r692;
	// end inline asm
	ld.shared.u32 	%r717, [%r4+136];
	ld.shared.u32 	%r718, [%r7+648];
	// begin inline asm
	dp4a.s32.s32 %r716, %r717, %r718, %r696;
	// end inline asm
	ld.shared.u32 	%r721, [%r4+136];
	ld.shared.u32 	%r722, [%r7+1160];
	// begin inline asm
	dp4a.s32.s32 %r720, %r721, %r722, %r700;
	// end inline asm
	ld.shared.u32 	%r725, [%r4+136];
	ld.shared.u32 	%r726, [%r7+1672];
	// begin inline asm
	dp4a.s32.s32 %r724, %r725, %r726, %r704;
	// end inline asm
	ld.shared.u32 	%r729, [%r4+136];
	ld.shared.u32 	%r730, [%r7+2184];
	// begin inline asm
	dp4a.s32.s32 %r728, %r729, %r730, %r708;
	// end inline asm
	ld.shared.u32 	%r733, [%r4+140];
	ld.shared.u32 	%r734, [%r7+140];
	// begin inline asm
	dp4a.s32.s32 %r732, %r733, %r734, %r712;
	// end inline asm
	ld.shared.u32 	%r737, [%r4+140];
	ld.shared.u32 	%r738, [%r7+652];
	// begin inline asm
	dp4a.s32.s32 %r736, %r737, %r738, %r716;
	// end inline asm
	ld.shared.u32 	%r741, [%r4+140];
	ld.shared.u32 	%r742, [%r7+1164];
	// begin inline asm
	dp4a.s32.s32 %r740, %r741, %r742, %r720;
	// end inline asm
	ld.shared.u32 	%r745, [%r4+140];
	ld.shared.u32 	%r746, [%r7+1676];
	// begin inline asm
	dp4a.s32.s32 %r744, %r745, %r746, %r724;
	// end inline asm
	ld.shared.u32 	%r749, [%r4+140];
	ld.shared.u32 	%r750, [%r7+2188];
	// begin inline asm
	dp4a.s32.s32 %r748, %r749, %r750, %r728;
	// end inline asm
	ld.shared.u32 	%r753, [%r4+144];
	ld.shared.u32 	%r754, [%r7+144];
	// begin inline asm
	dp4a.s32.s32 %r752, %r753, %r754, %r732;
	// end inline asm
	ld.shared.u32 	%r757, [%r4+144];
	ld.shared.u32 	%r758, [%r7+656];
	// begin inline asm
	dp4a.s32.s32 %r756, %r757, %r758, %r736;
	// end inline asm
	ld.shared.u32 	%r761, [%r4+144];
	ld.shared.u32 	%r762, [%r7+1168];
	// begin inline asm
	dp4a.s32.s32 %r760, %r761, %r762, %r740;
	// end inline asm
	ld.shared.u32 	%r765, [%r4+144];
	ld.shared.u32 	%r766, [%r7+1680];
	// begin inline asm
	dp4a.s32.s32 %r764, %r765, %r766, %r744;
	// end inline asm
	ld.shared.u32 	%r769, [%r4+144];
	ld.shared.u32 	%r770, [%r7+2192];
	// begin inline asm
	dp4a.s32.s32 %r768, %r769, %r770, %r748;
	// end inline asm
	ld.shared.u32 	%r773, [%r4+148];
	ld.shared.u32 	%r774, [%r7+148];
	// begin inline asm
	dp4a.s32.s32 %r772, %r773, %r774, %r752;
	// end inline asm
	ld.shared.u32 	%r777, [%r4+148];
	ld.shared.u32 	%r778, [%r7+660];
	// begin inline asm
	dp4a.s32.s32 %r776, %r777, %r778, %r756;
	// end inline asm
	ld.shared.u32 	%r781, [%r4+148];
	ld.shared.u32 	%r782, [%r7+1172];
	// begin inline asm
	dp4a.s32.s32 %r780, %r781, %r782, %r760;
	// end inline asm
	ld.shared.u32 	%r785, [%r4+148];
	ld.shared.u32 	%r786, [%r7+1684];
	// begin inline asm
	dp4a.s32.s32 %r784, %r785, %r786, %r764;
	// end inline asm
	ld.shared.u32 	%r789, [%r4+148];
	ld.shared.u32 	%r790, [%r7+2196];
	// begin inline asm
	dp4a.s32.s32 %r788, %r789, %r790, %r768;
	// end inline asm
	ld.shared.u32 	%r793, [%r4+152];
	ld.shared.u32 	%r794, [%r7+152];
	// begin inline asm
	dp4a.s32.s32 %r792, %r793, %r794, %r772;
	// end inline asm
	ld.shared.u32 	%r797, [%r4+152];
	ld.shared.u32 	%r798, [%r7+664];
	// begin inline asm
	dp4a.s32.s32 %r796, %r797, %r798, %r776;
	// end inline asm
	ld.shared.u32 	%r801, [%r4+152];
	ld.shared.u32 	%r802, [%r7+1176];
	// begin inline asm
	dp4a.s32.s32 %r800, %r801, %r802, %r780;
	// end inline asm
	ld.shared.u32 	%r805, [%r4+152];
	ld.shared.u32 	%r806, [%r7+1688];
	// begin inline asm
	dp4a.s32.s32 %r804, %r805, %r806, %r784;
	// end inline asm
	ld.shared.u32 	%r809, [%r4+152];
	ld.shared.u32 	%r810, [%r7+2200];
	// begin inline asm
	dp4a.s32.s32 %r808, %r809, %r810, %r788;
	// end inline asm
	ld.shared.u32 	%r813, [%r4+156];
	ld.shared.u32 	%r814, [%r7+156];
	// begin inline asm
	dp4a.s32.s32 %r812, %r813, %r814, %r792;
	// end inline asm
	ld.shared.u32 	%r817, [%r4+156];
	ld.shared.u32 	%r818, [%r7+668];
	// begin inline asm
	dp4a.s32.s32 %r816, %r817, %r818, %r796;
	// end inline asm
	ld.shared.u32 	%r821, [%r4+156];
	ld.shared.u32 	%r822, [%r7+1180];
	// begin inline asm
	dp4a.s32.s32 %r820, %r821, %r822, %r800;
	// end inline asm
	ld.shared.u32 	%r825, [%r4+156];
	ld.shared.u32 	%r826, [%r7+1692];
	// begin inline asm
	dp4a.s32.s32 %r824, %r825, %r826, %r804;
	// end inline asm
	ld.shared.u32 	%r829, [%r4+156];
	ld.shared.u32 	%r830, [%r7+2204];
	// begin inline asm
	dp4a.s32.s32 %r828, %r829, %r830, %r808;
	// end inline asm
	ld.shared.u32 	%r833, [%r4+160];
	ld.shared.u32 	%r834, [%r7+160];
	// begin inline asm
	dp4a.s32.s32 %r832, %r833, %r834, %r812;
	// end inline asm
	ld.shared.u32 	%r837, [%r4+160];
	ld.shared.u32 	%r838, [%r7+672];
	// begin inline asm
	dp4a.s32.s32 %r836, %r837, %r838, %r816;
	// end inline asm
	ld.shared.u32 	%r841, [%r4+160];
	ld.shared.u32 	%r842, [%r7+1184];
	// begin inline asm
	dp4a.s32.s32 %r840, %r841, %r842, %r820;
	// end inline asm
	ld.shared.u32 	%r845, [%r4+160];
	ld.shared.u32 	%r846, [%r7+1696];
	// begin inline asm
	dp4a.s32.s32 %r844, %r845, %r846, %r824;
	// end inline asm
	ld.shared.u32 	%r849, [%r4+160];
	ld.shared.u32 	%r850, [%r7+2208];
	// begin inline asm
	dp4a.s32.s32 %r848, %r849, %r850, %r828;
	// end inline asm
	ld.shared.u32 	%r853, [%r4+164];
	ld.shared.u32 	%r854, [%r7+164];
	// begin inline asm
	dp4a.s32.s32 %r852, %r853, %r854, %r832;
	// end inline asm
	ld.shared.u32 	%r857, [%r4+164];
	ld.shared.u32 	%r858, [%r7+676];
	// begin inline asm
	dp4a.s32.s32 %r856, %r857, %r858, %r836;
	// end inline asm
	ld.shared.u32 	%r861, [%r4+164];
	ld.shared.u32 	%r862, [%r7+1188];
	// begin inline asm
	dp4a.s32.s32 %r860, %r861, %r862, %r840;
	// end inline asm
	ld.shared.u32 	%r865, [%r4+164];
	ld.shared.u32 	%r866, [%r7+1700];
	// begin inline asm
	dp4a.s32.s32 %r864, %r865, %r866, %r844;
	// end inline asm
	ld.shared.u32 	%r869, [%r4+164];
	ld.shared.u32 	%r870, [%r7+2212];
	// begin inline asm
	dp4a.s32.s32 %r868, %r869, %r870, %r848;
	// end inline asm
	ld.shared.u32 	%r873, [%r4+168];
	ld.shared.u32 	%r874, [%r7+168];
	// begin inline asm
	dp4a.s32.s32 %r872, %r873, %r874, %r852;
	// end inline asm
	ld.shared.u32 	%r877, [%r4+168];
	ld.shared.u32 	%r878, [%r7+680];
	// begin inline asm
	dp4a.s32.s32 %r876, %r877, %r878, %r856;
	// end inline asm
	ld.shared.u32 	%r881, [%r4+168];
	ld.shared.u32 	%r882, [%r7+1192];
	// begin inline asm
	dp4a.s32.s32 %r880, %r881, %r882, %r860;
	// end inline asm
	ld.shared.u32 	%r885, [%r4+168];
	ld.shared.u32 	%r886, [%r7+1704];
	// begin inline asm
	dp4a.s32.s32 %r884, %r885, %r886, %r864;
	// end inline asm
	ld.shared.u32 	%r889, [%r4+168];
	ld.shared.u32 	%r890, [%r7+2216];
	// begin inline asm
	dp4a.s32.s32 %r888, %r889, %r890, %r868;
	// end inline asm
	ld.shared.u32 	%r893, [%r4+172];
	ld.shared.u32 	%r894, [%r7+172];
	// begin inline asm
	dp4a.s32.s32 %r892, %r893, %r894, %r872;
	// end inline asm
	ld.shared.u32 	%r897, [%r4+172];
	ld.shared.u32 	%r898, [%r7+684];
	// begin inline asm
	dp4a.s32.s32 %r896, %r897, %r898, %r876;
	// end inline asm
	ld.shared.u32 	%r901, [%r4+172];
	ld.shared.u32 	%r902, [%r7+1196];
	// begin inline asm
	dp4a.s32.s32 %r900, %r901, %r902, %r880;
	// end inline asm
	ld.shared.u32 	%r905, [%r4+172];
	ld.shared.u32 	%r906, [%r7+1708];
	// begin inline asm
	dp4a.s32.s32 %r904, %r905, %r906, %r884;
	// end inline asm
	ld.shared.u32 	%r909, [%r4+172];
	ld.shared.u32 	%r910, [%r7+2220];
	// begin inline asm
	dp4a.s32.s32 %r908, %r909, %r910, %r888;
	// end inline asm
	ld.shared.u32 	%r913, [%r4+176];
	ld.shared.u32 	%r914, [%r7+176];
	// begin inline asm
	dp4a.s32.s32 %r912, %r913, %r914, %r892;
	// end inline asm
	ld.shared.u32 	%r917, [%r4+176];
	ld.shared.u32 	%r918, [%r7+688];
	// begin inline asm
	dp4a.s32.s32 %r916, %r917, %r918, %r896;
	// end inline asm
	ld.shared.u32 	%r921, [%r4+176];
	ld.shared.u32 	%r922, [%r7+1200];
	// begin inline asm
	dp4a.s32.s32 %r920, %r921, %r922, %r900;
	// end inline asm
	ld.shared.u32 	%r925, [%r4+176];
	ld.shared.u32 	%r926, [%r7+1712];
	// begin inline asm
	dp4a.s32.s32 %r924, %r925, %r926, %r904;
	// end inline asm
	ld.shared.u32 	%r929, [%r4+176];
	ld.shared.u32 	%r930, [%r7+2224];
	// begin inline asm
	dp4a.s32.s32 %r928, %r929, %r930, %r908;
	// end inline asm
	ld.shared.u32 	%r933, [%r4+180];
	ld.shared.u32 	%r934, [%r7+180];
	// begin inline asm
	dp4a.s32.s32 %r932, %r933, %r934, %r912;
	// end inline asm
	ld.shared.u32 	%r937, [%r4+180];
	ld.shared.u32 	%r938, [%r7+692];
	// begin inline asm
	dp4a.s32.s32 %r936, %r937, %r938, %r916;
	// end inline asm
	ld.shared.u32 	%r941, [%r4+180];
	ld.shared.u32 	%r942, [%r7+1204];
	// begin inline asm
	dp4a.s32.s32 %r940, %r941, %r942, %r920;
	// end inline asm
	ld.shared.u32 	%r945, [%r4+180];
	ld.shared.u32 	%r946, [%r7+1716];
	// begin inline asm
	dp4a.s32.s32 %r944, %r945, %r946, %r924;
	// end inline asm
	ld.shared.u32 	%r949, [%r4+180];
	ld.shared.u32 	%r950, [%r7+2228];
	// begin inline asm
	dp4a.s32.s32 %r948, %r949, %r950, %r928;
	// end inline asm
	ld.shared.u32 	%r953, [%r4+184];
	ld.shared.u32 	%r954, [%r7+184];
	// begin inline asm
	dp4a.s32.s32 %r952, %r953, %r954, %r932;
	// end inline asm
	ld.shared.u32 	%r957, [%r4+184];
	ld.shared.u32 	%r958, [%r7+696];
	// begin inline asm
	dp4a.s32.s32 %r956, %r957, %r958, %r936;
	// end inline asm
	ld.shared.u32 	%r961, [%r4+184];
	ld.shared.u32 	%r962, [%r7+1208];
	// begin inline asm
	dp4a.s32.s32 %r960, %r961, %r962, %r940;
	// end inline asm
	ld.shared.u32 	%r965, [%r4+184];
	ld.shared.u32 	%r966, [%r7+1720];
	// begin inline asm
	dp4a.s32.s32 %r964, %r965, %r966, %r944;
	// end inline asm
	ld.shared.u32 	%r969, [%r4+184];
	ld.shared.u32 	%r970, [%r7+2232];
	// begin inline asm
	dp4a.s32.s32 %r968, %r969, %r970, %r948;
	// end inline asm
	ld.shared.u32 	%r973, [%r4+188];
	ld.shared.u32 	%r974, [%r7+188];
	// begin inline asm
	dp4a.s32.s32 %r972, %r973, %r974, %r952;
	// end inline asm
	ld.shared.u32 	%r977, [%r4+188];
	ld.shared.u32 	%r978, [%r7+700];
	// begin inline asm
	dp4a.s32.s32 %r976, %r977, %r978, %r956;
	// end inline asm
	ld.shared.u32 	%r981, [%r4+188];
	ld.shared.u32 	%r982, [%r7+1212];
	// begin inline asm
	dp4a.s32.s32 %r980, %r981, %r982, %r960;
	// end inline asm
	ld.shared.u32 	%r985, [%r4+188];
	ld.shared.u32 	%r986, [%r7+1724];
	// begin inline asm
	dp4a.s32.s32 %r984, %r985, %r986, %r964;
	// end inline asm
	ld.shared.u32 	%r989, [%r4+188];
	ld.shared.u32 	%r990, [%r7+2236];
	// begin inline asm
	dp4a.s32.s32 %r988, %r989, %r990, %r968;
	// end inline asm
	ld.shared.u32 	%r993, [%r4+192];
	ld.shared.u32 	%r994, [%r7+192];
	// begin inline asm
	dp4a.s32.s32 %r992, %r993, %r994, %r972;
	// end inline asm
	ld.shared.u32 	%r997, [%r4+192];
	ld.shared.u32 	%r998, [%r7+704];
	// begin inline asm
	dp4a.s32.s32 %r996, %r997, %r998, %r976;
	// end inline asm
	ld.shared.u32 	%r1001, [%r4+192];
	ld.shared.u32 	%r1002, [%r7+1216];
	// begin inline asm
	dp4a.s32.s32 %r1000, %r1001, %r1002, %r980;
	// end inline asm
	ld.shared.u32 	%r1005, [%r4+192];
	ld.shared.u32 	%r1006, [%r7+1728];
	// begin inline asm
	dp4a.s32.s32 %r1004, %r1005, %r1006, %r984;
	// end inline asm
	ld.shared.u32 	%r1009, [%r4+192];
	ld.shared.u32 	%r1010, [%r7+2240];
	// begin inline asm
	dp4a.s32.s32 %r1008, %r1009, %r1010, %r988;
	// end inline asm
	ld.shared.u32 	%r1013, [%r4+196];
	ld.shared.u32 	%r1014, [%r7+196];
	// begin inline asm
	dp4a.s32.s32 %r1012, %r1013, %r1014, %r992;
	// end inline asm
	ld.shared.u32 	%r1017, [%r4+196];
	ld.shared.u32 	%r1018, [%r7+708];
	// begin inline asm
	dp4a.s32.s32 %r1016, %r1017, %r1018, %r996;
	// end inline asm
	ld.shared.u32 	%r1021, [%r4+196];
	ld.shared.u32 	%r1022, [%r7+1220];
	// begin inline asm
	dp4a.s32.s32 %r1020, %r1021, %r1022, %r1000;
	// end inline asm
	ld.shared.u32 	%r1025, [%r4+196];
	ld.shared.u32 	%r1026, [%r7+1732];
	// begin inline asm
	dp4a.s32.s32 %r1024, %r1025, %r1026, %r1004;
	// end inline asm
	ld.shared.u32 	%r1029, [%r4+196];
	ld.shared.u32 	%r1030, [%r7+2244];
	// begin inline asm
	dp4a.s32.s32 %r1028, %r1029, %r1030, %r1008;
	// end inline asm
	ld.shared.u32 	%r1033, [%r4+200];
	ld.shared.u32 	%r1034, [%r7+200];
	// begin inline asm
	dp4a.s32.s32 %r1032, %r1033, %r1034, %r1012;
	// end inline asm
	ld.shared.u32 	%r1037, [%r4+200];
	ld.shared.u32 	%r1038, [%r7+712];
	// begin inline asm
	dp4a.s32.s32 %r1036, %r1037, %r1038, %r1016;
	// end inline asm
	ld.shared.u32 	%r1041, [%r4+200];
	ld.shared.u32 	%r1042, [%r7+1224];
	// begin inline asm
	dp4a.s32.s32 %r1040, %r1041, %r1042, %r1020;
	// end inline asm
	ld.shared.u32 	%r1045, [%r4+200];
	ld.shared.u32 	%r1046, [%r7+1736];
	// begin inline asm
	dp4a.s32.s32 %r1044, %r1045, %r1046, %r1024;
	// end inline asm
	ld.shared.u32 	%r1049, [%r4+200];
	ld.shared.u32 	%r1050, [%r7+2248];
	// begin inline asm
	dp4a.s32.s32 %r1048, %r1049, %r1050, %r1028;
	// end inline asm
	ld.shared.u32 	%r1053, [%r4+204];
	ld.shared.u32 	%r1054, [%r7+204];
	// begin inline asm
	dp4a.s32.s32 %r1052, %r1053, %r1054, %r1032;
	// end inline asm
	ld.shared.u32 	%r1057, [%r4+204];
	ld.shared.u32 	%r1058, [%r7+716];
	// begin inline asm
	dp4a.s32.s32 %r1056, %r1057, %r1058, %r1036;
	// end inline asm
	ld.shared.u32 	%r1061, [%r4+204];
	ld.shared.u32 	%r1062, [%r7+1228];
	// begin inline asm
	dp4a.s32.s32 %r1060, %r1061, %r1062, %r1040;
	// end inline asm
	ld.shared.u32 	%r1065, [%r4+204];
	ld.shared.u32 	%r1066, [%r7+1740];
	// begin inline asm
	dp4a.s32.s32 %r1064, %r1065, %r1066, %r1044;
	// end inline asm
	ld.shared.u32 	%r1069, [%r4+204];
	ld.shared.u32 	%r1070, [%r7+2252];
	// begin inline asm
	dp4a.s32.s32 %r1068, %r1069, %r1070, %r1048;
	// end inline asm
	ld.shared.u32 	%r1073, [%r4+208];
	ld.shared.u32 	%r1074, [%r7+208];
	// begin inline asm
	dp4a.s32.s32 %r1072, %r1073, %r1074, %r1052;
	// end inline asm
	ld.shared.u32 	%r1077, [%r4+208];
	ld.shared.u32 	%r1078, [%r7+720];
	// begin inline asm
	dp4a.s32.s32 %r1076, %r1077, %r1078, %r1056;
	// end inline asm
	ld.shared.u32 	%r1081, [%r4+208];
	ld.shared.u32 	%r1082, [%r7+1232];
	// begin inline asm
	dp4a.s32.s32 %r1080, %r1081, %r1082, %r1060;
	// end inline asm
	ld.shared.u32 	%r1085, [%r4+208];
	ld.shared.u32 	%r1086, [%r7+1744];
	// begin inline asm
	dp4a.s32.s32 %r1084, %r1085, %r1086, %r1064;
	// end inline asm
	ld.shared.u32 	%r1089, [%r4+208];
	ld.shared.u32 	%r1090, [%r7+2256];
	// begin inline asm
	dp4a.s32.s32 %r1088, %r1089, %r1090, %r1068;
	// end inline asm
	ld.shared.u32 	%r1093, [%r4+212];
	ld.shared.u32 	%r1094, [%r7+212];
	// begin inline asm
	dp4a.s32.s32 %r1092, %r1093, %r1094, %r1072;
	// end inline asm
	ld.shared.u32 	%r1097, [%r4+212];
	ld.shared.u32 	%r1098, [%r7+724];
	// begin inline asm
	dp4a.s32.s32 %r1096, %r1097, %r1098, %r1076;
	// end inline asm
	ld.shared.u32 	%r1101, [%r4+212];
	ld.shared.u32 	%r1102, [%r7+1236];
	// begin inline asm
	dp4a.s32.s32 %r1100, %r1101, %r1102, %r1080;
	// end inline asm
	ld.shared.u32 	%r1105, [%r4+212];
	ld.shared.u32 	%r1106, [%r7+1748];
	// begin inline asm
	dp4a.s32.s32 %r1104, %r1105, %r1106, %r1084;
	// end inline asm
	ld.shared.u32 	%r1109, [%r4+212];
	ld.shared.u32 	%r1110, [%r7+2260];
	// begin inline asm
	dp4a.s32.s32 %r1108, %r1109, %r1110, %r1088;
	// end inline asm
	ld.shared.u32 	%r1113, [%r4+216];
	ld.shared.u32 	%r1114, [%r7+216];
	// begin inline asm
	dp4a.s32.s32 %r1112, %r1113, %r1114, %r1092;
	// end inline asm
	ld.shared.u32 	%r1117, [%r4+216];
	ld.shared.u32 	%r1118, [%r7+728];
	// begin inline asm
	dp4a.s32.s32 %r1116, %r1117, %r1118, %r1096;
	// end inline asm
	ld.shared.u32 	%r1121, [%r4+216];
	ld.shared.u32 	%r1122, [%r7+1240];
	// begin inline asm
	dp4a.s32.s32 %r1120, %r1121, %r1122, %r1100;
	// end inline asm
	ld.shared.u32 	%r1125, [%r4+216];
	ld.shared.u32 	%r1126, [%r7+1752];
	// begin inline asm
	dp4a.s32.s32 %r1124, %r1125, %r1126, %r1104;
	// end inline asm
	ld.shared.u32 	%r1129, [%r4+216];
	ld.shared.u32 	%r1130, [%r7+2264];
	// begin inline asm
	dp4a.s32.s32 %r1128, %r1129, %r1130, %r1108;
	// end inline asm
	ld.shared.u32 	%r1133, [%r4+220];
	ld.shared.u32 	%r1134, [%r7+220];
	// begin inline asm
	dp4a.s32.s32 %r1132, %r1133, %r1134, %r1112;
	// end inline asm
	ld.shared.u32 	%r1137, [%r4+220];
	ld.shared.u32 	%r1138, [%r7+732];
	// begin inline asm
	dp4a.s32.s32 %r1136, %r1137, %r1138, %r1116;
	// end inline asm
	ld.shared.u32 	%r1141, [%r4+220];
	ld.shared.u32 	%r1142, [%r7+1244];
	// begin inline asm
	dp4a.s32.s32 %r1140, %r1141, %r1142, %r1120;
	// end inline asm
	ld.shared.u32 	%r1145, [%r4+220];
	ld.shared.u32 	%r1146, [%r7+1756];
	// begin inline asm
	dp4a.s32.s32 %r1144, %r1145, %r1146, %r1124;
	// end inline asm
	ld.shared.u32 	%r1149, [%r4+220];
	ld.shared.u32 	%r1150, [%r7+2268];
	// begin inline asm
	dp4a.s32.s32 %r1148, %r1149, %r1150, %r1128;
	// end inline asm
	ld.shared.u32 	%r1153, [%r4+224];
	ld.shared.u32 	%r1154, [%r7+224];
	// begin inline asm
	dp4a.s32.s32 %r1152, %r1153, %r1154, %r1132;
	// end inline asm
	ld.shared.u32 	%r1157, [%r4+224];
	ld.shared.u32 	%r1158, [%r7+736];
	// begin inline asm
	dp4a.s32.s32 %r1156, %r1157, %r1158, %r1136;
	// end inline asm
	ld.shared.u32 	%r1161, [%r4+224];
	ld.shared.u32 	%r1162, [%r7+1248];
	// begin inline asm
	dp4a.s32.s32 %r1160, %r1161, %r1162, %r1140;
	// end inline asm
	ld.shared.u32 	%r1165, [%r4+224];
	ld.shared.u32 	%r1166, [%r7+1760];
	// begin inline asm
	dp4a.s32.s32 %r1164, %r1165, %r1166, %r1144;
	// end inline asm
	ld.shared.u32 	%r1169, [%r4+224];
	ld.shared.u32 	%r1170, [%r7+2272];
	// begin inline asm
	dp4a.s32.s32 %r1168, %r1169, %r1170, %r1148;
	// end inline asm
	ld.shared.u32 	%r1173, [%r4+228];
	ld.shared.u32 	%r1174, [%r7+228];
	// begin inline asm
	dp4a.s32.s32 %r1172, %r1173, %r1174, %r1152;
	// end inline asm
	ld.shared.u32 	%r1177, [%r4+228];
	ld.shared.u32 	%r1178, [%r7+740];
	// begin inline asm
	dp4a.s32.s32 %r1176, %r1177, %r1178, %r1156;
	// end inline asm
	ld.shared.u32 	%r1181, [%r4+228];
	ld.shared.u32 	%r1182, [%r7+1252];
	// begin inline asm
	dp4a.s32.s32 %r1180, %r1181, %r1182, %r1160;
	// end inline asm
	ld.shared.u32 	%r1185, [%r4+228];
	ld.shared.u32 	%r1186, [%r7+1764];
	// begin inline asm
	dp4a.s32.s32 %r1184, %r1185, %r1186, %r1164;
	// end inline asm
	ld.shared.u32 	%r1189, [%r4+228];
	ld.shared.u32 	%r1190, [%r7+2276];
	// begin inline asm
	dp4a.s32.s32 %r1188, %r1189, %r1190, %r1168;
	// end inline asm
	ld.shared.u32 	%r1193, [%r4+232];
	ld.shared.u32 	%r1194, [%r7+232];
	// begin inline asm
	dp4a.s32.s32 %r1192, %r1193, %r1194, %r1172;
	// end inline asm
	ld.shared.u32 	%r1197, [%r4+232];
	ld.shared.u32 	%r1198, [%r7+744];
	// begin inline asm
	dp4a.s32.s32 %r1196, %r1197, %r1198, %r1176;
	// end inline asm
	ld.shared.u32 	%r1201, [%r4+232];
	ld.shared.u32 	%r1202, [%r7+1256];
	// begin inline asm
	dp4a.s32.s32 %r1200, %r1201, %r1202, %r1180;
	// end inline asm
	ld.shared.u32 	%r1205, [%r4+232];
	ld.shared.u32 	%r1206, [%r7+1768];
	// begin inline asm
	dp4a.s32.s32 %r1204, %r1205, %r1206, %r1184;
	// end inline asm
	ld.shared.u32 	%r1209, [%r4+232];
	ld.shared.u32 	%r1210, [%r7+2280];
	// begin inline asm
	dp4a.s32.s32 %r1208, %r1209, %r1210, %r1188;
	// end inline asm
	ld.shared.u32 	%r1213, [%r4+236];
	ld.shared.u32 	%r1214, [%r7+236];
	// begin inline asm
	dp4a.s32.s32 %r1212, %r1213, %r1214, %r1192;
	// end inline asm
	ld.shared.u32 	%r1217, [%r4+236];
	ld.shared.u32 	%r1218, [%r7+748];
	// begin inline asm
	dp4a.s32.s32 %r1216, %r1217, %r1218, %r1196;
	// end inline asm
	ld.shared.u32 	%r1221, [%r4+236];
	ld.shared.u32 	%r1222, [%r7+1260];
	// begin inline asm
	dp4a.s32.s32 %r1220, %r1221, %r1222, %r1200;
	// end inline asm
	ld.shared.u32 	%r1225, [%r4+236];
	ld.shared.u32 	%r1226, [%r7+1772];
	// begin inline asm
	dp4a.s32.s32 %r1224, %r1225, %r1226, %r1204;
	// end inline asm
	ld.shared.u32 	%r1229, [%r4+236];
	ld.shared.u32 	%r1230, [%r7+2284];
	// begin inline asm
	dp4a.s32.s32 %r1228, %r1229, %r1230, %r1208;
	// end inline asm
	ld.shared.u32 	%r1233, [%r4+240];
	ld.shared.u32 	%r1234, [%r7+240];
	// begin inline asm
	dp4a.s32.s32 %r1232, %r1233, %r1234, %r1212;
	// end inline asm
	ld.shared.u32 	%r1237, [%r4+240];
	ld.shared.u32 	%r1238, [%r7+752];
	// begin inline asm
	dp4a.s32.s32 %r1236, %r1237, %r1238, %r1216;
	// end inline asm
	ld.shared.u32 	%r1241, [%r4+240];
	ld.shared.u32 	%r1242, [%r7+1264];
	// begin inline asm
	dp4a.s32.s32 %r1240, %r1241, %r1242, %r1220;
	// end inline asm
	ld.shared.u32 	%r1245, [%r4+240];
	ld.shared.u32 	%r1246, [%r7+1776];
	// begin inline asm
	dp4a.s32.s32 %r1244, %r1245, %r1246, %r1224;
	// end inline asm
	ld.shared.u32 	%r1249, [%r4+240];
	ld.shared.u32 	%r1250, [%r7+2288];
	// begin inline asm
	dp4a.s32.s32 %r1248, %r1249, %r1250, %r1228;
	// end inline asm
	ld.shared.u32 	%r1253, [%r4+244];
	ld.shared.u32 	%r1254, [%r7+244];
	// begin inline asm
	dp4a.s32.s32 %r1252, %r1253, %r1254, %r1232;
	// end inline asm
	ld.shared.u32 	%r1257, [%r4+244];
	ld.shared.u32 	%r1258, [%r7+756];
	// begin inline asm
	dp4a.s32.s32 %r1256, %r1257, %r1258, %r1236;
	// end inline asm
	ld.shared.u32 	%r1261, [%r4+244];
	ld.shared.u32 	%r1262, [%r7+1268];
	// begin inline asm
	dp4a.s32.s32 %r1260, %r1261, %r1262, %r1240;
	// end inline asm
	ld.shared.u32 	%r1265, [%r4+244];
	ld.shared.u32 	%r1266, [%r7+1780];
	// begin inline asm
	dp4a.s32.s32 %r1264, %r1265, %r1266, %r1244;
	// end inline asm
	ld.shared.u32 	%r1269, [%r4+244];
	ld.shared.u32 	%r1270, [%r7+2292];
	// begin inline asm
	dp4a.s32.s32 %r1268, %r1269, %r1270, %r1248;
	// end inline asm
	ld.shared.u32 	%r1273, [%r4+248];
	ld.shared.u32 	%r1274, [%r7+248];
	// begin inline asm
	dp4a.s32.s32 %r1272, %r1273, %r1274, %r1252;
	// end inline asm
	ld.shared.u32 	%r1277, [%r4+248];
	ld.shared.u32 	%r1278, [%r7+760];
	// begin inline asm
	dp4a.s32.s32 %r1276, %r1277, %r1278, %r1256;
	// end inline asm
	ld.shared.u32 	%r1281, [%r4+248];
	ld.shared.u32 	%r1282, [%r7+1272];
	// begin inline asm
	dp4a.s32.s32 %r1280, %r1281, %r1282, %r1260;
	// end inline asm
	ld.shared.u32 	%r1285, [%r4+248];
	ld.shared.u32 	%r1286, [%r7+1784];
	// begin inline asm
	dp4a.s32.s32 %r1284, %r1285, %r1286, %r1264;
	// end inline asm
	ld.shared.u32 	%r1289, [%r4+248];
	ld.shared.u32 	%r1290, [%r7+2296];
	// begin inline asm
	dp4a.s32.s32 %r1288, %r1289, %r1290, %r1268;
	// end inline asm
	ld.shared.u32 	%r1293, [%r4+252];
	ld.shared.u32 	%r1294, [%r7+252];
	// begin inline asm
	dp4a.s32.s32 %r1398, %r1293, %r1294, %r1272;
	// end inline asm
	ld.shared.u32 	%r1297, [%r4+252];
	ld.shared.u32 	%r1298, [%r7+764];
	// begin inline asm
	dp4a.s32.s32 %r1399, %r1297, %r1298, %r1276;
	// end inline asm
	ld.shared.u32 	%r1301, [%r4+252];
	ld.shared.u32 	%r1302, [%r7+1276];
	// begin inline asm
	dp4a.s32.s32 %r1400, %r1301, %r1302, %r1280;
	// end inline asm
	ld.shared.u32 	%r1305, [%r4+252];
	ld.shared.u32 	%r1306, [%r7+1788];
	// begin inline asm
	dp4a.s32.s32 %r1401, %r1305, %r1306, %r1284;
	// end inline asm
	ld.shared.u32 	%r1309, [%r4+252];
	ld.shared.u32 	%r1310, [%r7+2300];
	// begin inline asm
	dp4a.s32.s32 %r1402, %r1309, %r1310, %r1288;
	// end inline asm
	add.s32 	%r1397, %r1397, 1;
	add.s32 	%r1396, %r1396, 256;
	add.s64 	%rd20, %rd20, 256;
	setp.ne.s32 	%p1, %r1397, 8;
	@%p1 bra 	$L__BB31_1;
	cvta.to.global.u64 	%rd14, %rd6;
	cvta.to.global.u64 	%rd15, %rd5;
	mad.lo.s32 	%r1384, %r3, 10, %r2;
	mul.wide.u32 	%rd16, %r1384, 4;
	add.s64 	%rd17, %rd14, %rd16;
	ld.global.nc.u32 	%r1385, [%rd17];
	add.s32 	%r1386, %r1385, %r1398;
	cvt.rn.f32.s32 	%f1, %r1386;
	mul.f32 	%f2, %f1, 0f42940000;
	mad.lo.s32 	%r1387, %r1, 1000, %r1384;
	mul.wide.u32 	%rd18, %r1387, 4;
	add.s64 	%rd19, %rd15, %rd18;
	st.global.f32 	[%rd19], %f2;
	ld.global.nc.u32 	%r1388, [%rd17+8];
	add.s32 	%r1389, %r1388, %r1399;
	cvt.rn.f32.s32 	%f3, %r1389;
	mul.f32 	%f4, %f3, 0f42940000;
	st.global.f32 	[%rd19+8], %f4;
	ld.global.nc.u32 	%r1390, [%rd17+16];
	add.s32 	%r1391, %r1390, %r1400;
	cvt.rn.f32.s32 	%f5, %r1391;
	mul.f32 	%f6, %f5, 0f42940000;
	st.global.f32 	[%rd19+16], %f6;
	ld.global.nc.u32 	%r1392, [%rd17+24];
	add.s32 	%r1393, %r1392, %r1401;
	cvt.rn.f32.s32 	%f7, %r1393;
	mul.f32 	%f8, %f7, 0f42940000;
	st.global.f32 	[%rd19+24], %f8;
	ld.global.nc.u32 	%r1394, [%rd17+32];
	add.s32 	%r1395, %r1394, %r1402;
	cvt.rn.f32.s32 	%f9, %r1395;
	mul.f32 	%f10, %f9, 0f42940000;
	st.global.f32 	[%rd19+32], %f10;
	ret;

}
	// .globl	fused_cast_cast_left_shift_multiply_add_right_shift_cast_clip_cast_1_kernel0
.visible .entry fused_cast_cast_left_shift_multiply_add_right_shift_cast_clip_cast_1_kernel0(
	.param .u64 .ptr .align 1 fused_cast_cast_left_shift_multiply_add_right_shift_cast_clip_cast_1_kernel0_param_0,
	.param .u64 .ptr .align 1 fused_cast_cast_left_shift_multiply_add_right_shift_cast_clip_cast_1_kernel0_param_1
)
{
	.reg .b32 	%r<67>;
	.reg .b64 	%rd<33>;

	ld.param.u64 	%rd1, [fused_cast_cast_left_shift_multiply_add_right_shift_cast_clip_cast_1_kernel0_param_0];
	ld.param.u64 	%rd2, [fused_cast_cast_left_shift_multiply_add_right_shift_cast_clip_cast_1_kernel0_param_1];
	cvta.to.global.u64 	%rd3, %rd1;
	cvta.to.global.u64 	%rd4, %rd2;
	mov.u32 	%r1, %ctaid.x;
	shl.b32 	%r2, %r1, 13;
	mov.u32 	%r3, %tid.x;
	shl.b32 	%r4, %r3, 3;
	or.b32  	%r5, %r2, %r4;
	mul.hi.u32 	%r6, %r1, -1840700269;
	shr.u32 	%r7, %r6, 3;
	mul.lo.s32 	%r8, %r7, 14;
	sub.s32 	%r9, %r1, %r8;
	shl.b32 	%r10, %r9, 13;
	add.s32 	%r11, %r5, %r4;
	add.s32 	%r12, %r11, %r10;
	mul.hi.u32 	%r13, %r5, -1840700269;
	shr.u32 	%r14, %r13, 16;
	mul.lo.s32 	%r15, %r14, 114688;
	sub.s32 	%r16, %r15, %r5;
	add.s32 	%r17, %r12, %r16;
	mul.wide.u32 	%rd5, %r17, 4;
	add.s64 	%rd6, %rd4, %rd5;
	ld.global.nc.u32 	%r18, [%rd6];
	cvt.s64.s32 	%rd7, %r18;
	mad.lo.s64 	%rd8, %rd7, 17448304640, 1073741824;
	shr.u64 	%rd9, %rd8, 31;
	cvt.u32.u64 	%r19, %rd9;
	min.s32 	%r20, %r19, 15;
	max.s32 	%r21, %r20, 0;
	shl.b32 	%r22, %r21, 28;
	ld.global.nc.u32 	%r23, [%rd6+4];
	cvt.s64.s32 	%rd10, %r23;
	mad.lo.s64 	%rd11, %rd10, 17448304640, 1073741824;
	shr.u64 	%rd12, %rd11, 31;
	cvt.u32.u64 	%r24, %rd12;
	min.s32 	%r25, %r24, 15;
	max.s32 	%r26, %r25, 0;
	shl.b32 	%r27, %r26, 24;
	or.b32  	%r28, %r27, %r22;
	ld.global.nc.u32 	%r29, [%rd6+8];
	cvt.s64.s32 	%rd13, %r29;
	mad.lo.s64 	%rd14, %rd13, 17448304640, 1073741824;
	shr.u64 	%rd15, %rd14, 31;
	cvt.u32.u64 	%r30, %rd15;
	min.s32 	%r31, %r30, 15;
	max.s32 	%r32, %r31, 0;
	shl.b32 	%r33, %r32, 20;
	or.b32  	%r34, %r28, %r33;
	ld.global.nc.u32 	%r35, [%rd6+12];
	cvt.s64.s32 	%rd16, %r35;
	mad.lo.s64 	%rd17, %rd16, 17448304640, 1073741824;
	shr.u64 	%rd18, %rd17, 31;
	cvt.u32.u64 	%r36, %rd18;
	min.s32 	%r37, %r36, 15;
	max.s32 	%r38, %r37, 0;
	shl.b32 	%r39, %r38, 16;
	or.b32  	%r40, %r34, %r39;
	ld.global.nc.u32 	%r41, [%rd6+16];
	cvt.s64.s32 	%rd19, %r41;
	mad.lo.s64 	%rd20, %rd19, 17448304640, 1073741824;
	shr.u64 	%rd21, %rd20, 31;
	cvt.u32.u64 	%r42, %rd21;
	min.s32 	%r43, %r42, 15;
	max.s32 	%r44, %r43, 0;
	shl.b32 	%r45, %r44, 12;
	or.b32  	%r46, %r40, %r45;
	ld.global.nc.u32 	%r47, [%rd6+20];
	cvt.s64.s32 	%rd22, %r47;
	mad.lo.s64 	%rd23, %rd22, 17448304640, 1073741824;
	shr.u64 	%rd24, %rd23, 31;
	cvt.u32.u64 	%r48, %rd24;
	min.s32 	%r49, %r48, 15;
	max.s32 	%r50, %r49, 0;
	shl.b32 	%r51, %r50, 8;
	or.b32  	%r52, %r46, %r51;
	ld.global.nc.u32 	%r53, [%rd6+24];
	cvt.s64.s32 	%rd25, %r53;
	mad.lo.s64 	%rd26, %rd25, 17448304640, 1073741824;
	shr.u64 	%rd27, %rd26, 31;
	cvt.u32.u64 	%r54, %rd27;
	min.s32 	%r55, %r54, 15;
	max.s32 	%r56, %r55, 0;
	shl.b32 	%r57, %r56, 4;
	or.b32  	%r58, %r52, %r57;
	ld.global.nc.u32 	%r59, [%rd6+28];
	cvt.s64.s32 	%rd28, %r59;
	mad.lo.s64 	%rd29, %rd28, 17448304640, 1073741824;
	shr.u64 	%rd30, %rd29, 31;
	cvt.u32.u64 	%r60, %rd30;
	min.s32 	%r61, %r60, 15;
	max.s32 	%r62, %r61, 0;
	or.b32  	%r63, %r58, %r62;
	shl.b32 	%r64, %r9, 10;
	or.b32  	%r65, %r64, %r3;
	mad.lo.s32 	%r66, %r14, 14336, %r65;
	mul.wide.u32 	%rd31, %r66, 4;
	add.s64 	%rd32, %rd3, %rd31;
	st.global.u32 	[%rd32], %r63;
	ret;

}
	// .globl	fused_nn_pad_2_kernel0
.visible .entry fused_nn_pad_2_kernel0(
	.param .u64 .ptr .align 1 fused_nn_pad_2_kernel0_param_0,
	.param .u64 .ptr .align 1 fused_nn_pad_2_kernel0_param_1
)
{
	.reg .pred 	%p<5>;
	.reg .b32 	%r<42>;
	.reg .b64 	%rd<9>;

	ld.param.u64 	%rd1, [fused_nn_pad_2_kernel0_param_0];
	ld.param.u64 	%rd2, [fused_nn_pad_2_kernel0_param_1];
	mov.u32 	%r1, %ctaid.x;
	shl.b32 	%r7, %r1, 13;
	mov.u32 	%r2, %tid.x;
	shl.b32 	%r8, %r2, 3;
	or.b32  	%r3, %r7, %r8;
	setp.gt.u32 	%p1, %r3, 921599;
	@%p1 bra 	$L__BB33_6;
	shl.b32 	%r9, %r1, 10;
	or.b32  	%r10, %r9, %r2;
	setp.gt.u32 	%p2, %r10, 115199;
	@%p2 bra 	$L__BB33_6;
	add.s32 	%r12, %r3, -30720;
	setp.gt.u32 	%p3, %r12, 860159;
	mov.b32 	%r41, 0;
	@%p3 bra 	$L__BB33_5;
	shl.b32 	%r14, %r1, 3;
	shr.u32 	%r15, %r2, 7;
	or.b32  	%r16, %r14, %r15;
	mul.hi.u32 	%r17, %r16, -2004318071;
	shr.u32 	%r18, %r17, 4;
	mul.lo.s32 	%r19, %r18, 30;
	sub.s32 	%r4, %r16, %r19;
	add.s32 	%r20, %r4, -1;
	setp.gt.u32 	%p4, %r20, 27;
	@%p4 bra 	$L__BB33_5;
	mul.hi.u32 	%r21, %r3, -2004318071;
	shr.u32 	%r22, %r21, 14;
	shl.b32 	%r23, %r4, 7;
	and.b32  	%r24, %r2, 127;
	or.b32  	%r25, %r24, %r23;
	mad.lo.s32 	%r26, %r22, 3584, %r25;
	add.s32 	%r27, %r26, -3712;
	cvta.to.global.u64 	%rd3, %rd2;
	mul.wide.u32 	%rd4, %r27, 4;
	add.s64 	%rd5, %rd3, %rd4;
	ld.global.nc.u32 	%r41, [%rd5];
$L__BB33_5:
	mul.hi.u32 	%r28, %r3, -2004318071;
	shr.u32 	%r29, %r28, 14;
	shl.b32 	%r30, %r1, 3;
	shr.u32 	%r31, %r2, 7;
	or.b32  	%r32, %r30, %r31;
	mul.hi.u32 	%r33, %r32, -2004318071;
	shr.u32 	%r34, %r33, 4;
	mul.lo.s32 	%r35, %r34, 30;
	sub.s32 	%r36, %r32, %r35;
	shl.b32 	%r37, %r36, 7;
	and.b32  	%r38, %r2, 127;
	or.b32  	%r39, %r37, %r38;
	mad.lo.s32 	%r40, %r29, 3840, %r39;
	cvta.to.global.u64 	%rd6, %rd1;
	mul.wide.u32 	%rd7, %r40, 4;
	add.s64 	%rd8, %rd6, %rd7;
	st.global.u32 	[%rd8], %r41;
$L__BB33_6:
	ret;

}
	// .globl	fused_nn_conv2d_add_cast_kernel0
.visible .entry fused_nn_conv2d_add_cast_kernel0(
	.param .u64 .ptr .align 1 fused_nn_conv2d_add_cast_kernel0_param_0,
	.param .u64 .ptr .align 1 fused_nn_conv2d_add_cast_kernel0_param_1,
	.param .u64 .ptr .align 1 fused_nn_conv2d_add_cast_kernel0_param_2,
	.param .u64 .ptr .align 1 fused_nn_conv2d_add_cast_kernel0_param_3
)
{
	.reg .b32 	%r<73>;
	.reg .b64 	%rd<17>;
	// demoted variable
	.shared .align 4 .b8 _ZZ32fused_nn_conv2d_add_cast_kernel0E14compute_shared[256];
	// demoted variable
	.shared .align 4 .b8 _ZZ32fused_nn_conv2d_add_cast_kernel0E18placeholder_shared[256];
	// demoted variable
	.shared .align 4 .b8 _ZZ32fused_nn_conv2d_add_cast_kernel0E4Conv[512];
	ld.param.u64 	%rd1, [fused_nn_conv2d_add_cast_kernel0_param_0];
	ld.param.u64 	%rd2, [fused_nn_conv2d_add_cast_kernel0_param_1];
	ld.param.u64 	%rd3, [fused_nn_conv2d_add_cast_kernel0_param_2];
	ld.param.u64 	%rd4, [fused_nn_conv2d_add_cast_kernel0_param_3];
	cvta.to.global.u64 	%rd5, %rd1;
	cvta.to.global.u64 	%rd6, %rd2;
	cvta.to.global.u64 	%rd7, %rd3;
	cvta.to.global.u64 	%rd8, %rd4;
	mov.u32 	%r25, %ctaid.z;
	shl.b32 	%r26, %r25, 6;
	mov.u32 	%r27, %tid.x;
	and.b32  	%r28, %r27, 3;
	shl.b32 	%r29, %r27, 1;
	and.b32  	%r30, %r29, 2040;
	add.s32 	%r31, %r26, %r30;
	or.b32  	%r32, %r31, %r28;
	shl.b32 	%r33, %r32, 2;
	cvt.u64.u32 	%rd9, %r33;
	add.s64 	%rd10, %rd5, %rd9;
	shl.b32 	%r34, %r27, 2;
	mov.u32 	%r35, _ZZ32fused_nn_conv2d_add_cast_kernel0E14compute_shared;
	add.s32 	%r36, %r35, %r34;
	ld.global.nc.u32 	%r37, [%rd10];
	st.shared.u32 	[%r36], %r37;
	ld.global.nc.u32 	%r38, [%rd10+16];
	st.shared.u32 	[%r36+128], %r38;
	bar.sync 	0;
	mov.u32 	%r39, %ctaid.y;
	shl.b32 	%r40, %r39, 7;
	add.s32 	%r41, %r40, %r27;
	mov.b32 	%r42, 32;
	wmma.load.a.sync.aligned.row.m8n8k32.shared.u4 	{%r3}, [%r35], %r42;
	bar.sync 	0;
	mul.wide.u32 	%rd11, %r41, 4;
	add.s64 	%rd12, %rd6, %rd11;
	ld.global.nc.u32 	%r43, [%rd12];
	mov.u32 	%r44, _ZZ32fused_nn_conv2d_add_cast_kernel0E18placeholder_shared;
	add.s32 	%r45, %r44, %r34;
	st.shared.u32 	[%r45], %r43;
	ld.global.nc.u32 	%r46, [%rd12+256];
	st.shared.u32 	[%r45+128], %r46;
	bar.sync 	0;
	wmma.load.b.sync.aligned.col.m8n8k32.shared.s4 	{%r4}, [%r44], %r42;
	add.s32 	%r47, %r44, 128;
	wmma.load.b.sync.aligned.col.m8n8k32.shared.s4 	{%r10}, [%r47], %r42;
	mov.b32 	%r12, 0;
	// begin inline asm
	mma.sync.aligned.m8n8k32.row.col.s32.u4.s4.s32 {%r1,%r2}, {%r3}, {%r4}, {%r12,%r12};

	// end inline asm
	// begin inline asm
	mma.sync.aligned.m8n8k32.row.col.s32.u4.s4.s32 {%r7,%r8}, {%r3}, {%r10}, {%r12,%r12};

	// end inline asm
	add.s32 	%r48, %r35, 128;
	wmma.load.a.sync.aligned.row.m8n8k32.shared.u4 	{%r15}, [%r48], %r42;
	bar.sync 	0;
	ld.global.nc.u32 	%r49, [%rd12+128];
	st.shared.u32 	[%r45], %r49;
	ld.global.nc.u32 	%r50, [%rd12+384];
	st.shared.u32 	[%r45+128], %r50;
	bar.sync 	0;
	wmma.load.b.sync.aligned.col.m8n8k32.shared.s4 	{%r16}, [%r44], %r42;
	wmma.load.b.sync.aligned.col.m8n8k32.shared.s4 	{%r22}, [%r47], %r42;
	// begin inline asm
	mma.sync.aligned.m8n8k32.row.col.s32.u4.s4.s32 {%r13,%r14}, {%r15}, {%r16}, {%r1,%r2};

	// end inline asm
	// begin inline asm
	mma.sync.aligned.m8n8k32.row.col.s32.u4.s4.s32 {%r19,%r20}, {%r15}, {%r22}, {%r7,%r8};

	// end inline asm
	mov.u32 	%r51, _ZZ32fused_nn_conv2d_add_cast_kernel0E4Conv;
	mov.b32 	%r52, 8;
	wmma.store.d.sync.aligned.row.m8n8k32.shared.s32 	[%r51], {%r13, %r14}, %r52;
	add.s32 	%r53, %r51, 256;
	wmma.store.d.sync.aligned.row.m8n8k32.shared.s32 	[%r53], {%r19, %r20}, %r52;
	bar.sync 	0;
	shl.b32 	%r54, %r39, 4;
	and.b32  	%r55, %r27, 7;
	or.b32  	%r56, %r55, %r54;
	shl.b32 	%r57, %r25, 11;
	shl.b32 	%r58, %r27, 5;
	and.b32  	%r59, %r58, 32512;
	add.s32 	%r60, %r56, %r57;
	add.s32 	%r61, %r60, %r59;
	mul.wide.u32 	%rd13, %r56, 4;
	add.s64 	%rd14, %rd8, %rd13;
	ld.global.nc.u32 	%r62, [%rd14];
	add.s32 	%r63, %r51, %r34;
	ld.shared.u32 	%r64, [%r63];
	add.s32 	%r65, %r62, %r64;
	mul.wide.u32 	%rd15, %r61, 4;
	add.s64 	%rd16, %rd7, %rd15;
	st.global.u32 	[%rd16], %r65;
	ld.shared.u32 	%r66, [%r63+128];
	add.s32 	%r67, %r62, %r66;
	st.global.u32 	[%rd16+4096], %r67;
	ld.global.nc.u32 	%r68, [%rd14+32];
	ld.shared.u32 	%r69, [%r63+256];
	add.s32 	%r70, %r68, %r69;
	st.global.u32 	[%rd16+32], %r70;
	ld.shared.u32 	%r71, [%r63+384];
	add.s32 	%r72, %r68, %r71;
	st.global.u32 	[%rd16+4128], %r72;
	ret;

}
	// .globl	fused_nn_conv2d_add_nn_relu_cast_cast_left_shift_multiply_add_right_shift_cast_c_3441552496575213188__2_kernel0
.visible .entry fused_nn_conv2d_add_nn_relu_cast_cast_left_shift_multiply_add_right_shift_cast_c_3441552496575213188__2_kernel0(
	.param .u64 .ptr .align 1 fused_nn_conv2d_add_nn_relu_cast_cast_left_shift_multiply_add_right_shift_cast_c_3441552496575213188__2_kernel0_param_0,
	.param .u64 .ptr .align 1 fused_nn_conv2d_add_nn_relu_cast_cast_left_shift_multiply_add_right_shift_cast_c_3441552496575213188__2_kernel0_param_1,
	.param .u64 .ptr .align 1 fused_nn_conv2d_add_nn_relu_cast_cast_left_shift_multiply_add_right_shift_cast_c_3441552496575213188__2_kernel0_param_2,
	.param .u64 .ptr .align 1 fused_nn_conv2d_add_nn_relu_cast_cast_left_shift_multiply_add_right_shift_cast_c_3441552496575213188__2_kernel0_param_3
)
{
	.reg .pred 	%p<3>;
	.reg .b16 	%rs<7>;
	.reg .b32 	%r<415>;
	.reg .b64 	%rd<82>;
	// demoted variable
	.shared .align 4 .b8 _ZZ111fused_nn_conv2d_add_nn_relu_cast_cast_left_shift_multiply_add_right_shift_cast_c_3441552496575213188__2_kernel0E14compute_shared[128];
	// demoted variable
	.shared .align 4 .b8 _ZZ111fused_nn_conv2d_add_nn_relu_cast_cast_left_shift_multiply_add_right_shift_cast_c_3441552496575213188__2_kernel0E18placeholder_shared[2048];
	// demoted variable
	.shared .align 4 .b8 _ZZ111fused_nn_conv2d_add_nn_relu_cast_cast_left_shift_multiply_add_right_shift_cast_c_3441552496575213188__2_kernel0E4Conv[4096];
	ld.param.u64 	%rd15, [fused_nn_conv2d_add_nn_relu_cast_cast_left_shift_multiply_add_right_shift_cast_c_3441552496575213188__2_kernel0_param_0];
	ld.param.u64 	%rd16, [fused_nn_conv2d_add_nn_relu_cast_cast_left_shift_multiply_add_right_shift_cast_c_3441552496575213188__2_kernel0_param_1];
	cvta.to.global.u64 	%rd17, %rd15;
	cvta.to.global.u64 	%rd18, %rd16;
	mov.u32 	%r72, %ctaid.z;
	cvt.u16.u32 	%rs1, %r72;
	mul.hi.u16 	%rs2, %rs1, 9363;
	sub.s16 	%rs3, %rs1, %rs2;
	shr.u16 	%rs4, %rs3, 1;
	add.s16 	%rs5, %rs4, %rs2;
	shr.u16 	%rs6, %rs5, 2;
	shl.b32 	%r73, %r72, 11;
	mul.wide.u16 	%r74, %rs6, 14336;
	mov.u32 	%r75, %tid.x;
	shl.b32 	%r76, %r75, 5;
	and.b32  	%r77, %r75, 3;
	mov.u32 	%r78, %ctaid.y;
	shl.b32 	%r79, %r78, 14;
	or.b32  	%r80, %r79, %r75;
	add.s32 	%r81, %r74, %r73;
	and.b32  	%r82, %r76, 32640;
	add.s32 	%r83, %r81, %r82;
	or.b32  	%r84, %r83, %r77;
	shl.b32 	%r85, %r84, 2;
	cvt.u64.u32 	%rd19, %r85;
	add.s64 	%rd79, %rd17, %rd19;
	mul.wide.u32 	%rd20, %r80, 4;
	add.s64 	%rd21, %rd20, %rd18;
	add.s64 	%rd78, %rd21, 32768;
	mov.b32 	%r381, 0;
	shl.b32 	%r183, %r75, 2;
	mov.u32 	%r184, _ZZ111fused_nn_conv2d_add_nn_relu_cast_cast_left_shift_multiply_add_right_shift_cast_c_3441552496575213188__2_kernel0E14compute_shared;
	add.s32 	%r185, %r184, %r183;
	mov.u32 	%r382, %r381;
	mov.u32 	%r383, %r381;
	mov.u32 	%r384, %r381;
	mov.u32 	%r385, %r381;
	mov.u32 	%r386, %r381;
	mov.u32 	%r387, %r381;
	mov.u32 	%r388, %r381;
	mov.u32 	%r389, %r381;
	mov.u32 	%r390, %r381;
	mov.u32 	%r391, %r381;
	mov.u32 	%r392, %r381;
	mov.u32 	%r393, %r381;
	mov.u32 	%r394, %r381;
	mov.u32 	%r395, %r381;
	mov.u32 	%r396, %r381;
	mov.u32 	%r397, %r381;
	mov.u32 	%r398, %r381;
	mov.u32 	%r399, %r381;
	mov.u32 	%r400, %r381;
	mov.u32 	%r401, %r381;
	mov.u32 	%r402, %r381;
	mov.u32 	%r403, %r381;
	mov.u32 	%r404, %r381;
	mov.u32 	%r405, %r381;
	mov.u32 	%r406, %r381;
	mov.u32 	%r407, %r381;
	mov.u32 	%r408, %r381;
	mov.u32 	%r409, %r381;
	mov.u32 	%r410, %r381;
	mov.u32 	%r411, %r381;
	mov.u32 	%r412, %r381;
	mov.u32 	%r413, %r381;
$L__BB35_1:
	ld.global.nc.u32 	%r182, [%rd79];
	st.shared.u32 	[%r185], %r182;
	bar.sync 	0;
	mov.b32 	%r186, 32;
	wmma.load.a.sync.aligned.row.m8n8k32.shared.u4 	{%r88}, [%r184], %r186;
	ld.global.nc.u32 	%r187, [%rd78+-32768];
	mov.u32 	%r188, _ZZ111fused_nn_conv2d_add_nn_relu_cast_cast_left_shift_multiply_add_right_shift_cast_c_3441552496575213188__2_kernel0E18placeholder_shared;
	add.s32 	%r189, %r188, %r183;
	st.shared.u32 	[%r189], %r187;
	ld.global.nc.u32 	%r190, [%rd78+-28672];
	st.shared.u32 	[%r189+128], %r190;
	ld.global.nc.u32 	%r191, [%rd78+-24576];
	st.shared.u32 	[%r189+256], %r191;
	ld.global.nc.u32 	%r192, [%rd78+-20480];
	st.shared.u32 	[%r189+384], %r192;
	ld.global.nc.u32 	%r193, [%rd78+-16384];
	st.shared.u32 	[%r189+512], %r193;
	ld.global.nc.u32 	%r194, [%rd78+-12288];
	st.shared.u32 	[%r189+640], %r194;
	ld.global.nc.u32 	%r195, [%rd78+-8192];
	st.shared.u32 	[%r189+768], %r195;
	ld.global.nc.u32 	%r196, [%rd78+-4096];
	st.shared.u32 	[%r189+896], %r196;
	ld.global.nc.u32 	%r197, [%rd78];
	st.shared.u32 	[%r189+1024], %r197;
	ld.global.nc.u32 	%r198, [%rd78+4096];
	st.shared.u32 	[%r189+1152], %r198;
	ld.global.nc.u32 	%r199, [%rd78+8192];
	st.shared.u32 	[%r189+1280], %r199;
	ld.global.nc.u32 	%r200, [%rd78+12288];
	st.shared.u32 	[%r189+1408], %r200;
	ld.global.nc.u32 	%r201, [%rd78+16384];
	st.shared.u32 	[%r189+1536], %r201;
	ld.global.nc.u32 	%r202, [%rd78+20480];
	st.shared.u32 	[%r189+1664], %r202;
	ld.global.nc.u32 	%r203, [%rd78+24576];
	st.shared.u32 	[%r189+1792], %r203;
	ld.global.nc.u32 	%r204, [%rd78+28672];
	st.shared.u32 	[%r189+1920], %r204;
	bar.sync 	0;
	wmma.load.b.sync.aligned.col.m8n8k32.shared.s4 	{%r89}, [%r188], %r186;
	add.s32 	%r205, %r188, 128;
	wmma.load.b.sync.aligned.col.m8n8k32.shared.s4 	{%r95}, [%r205], %r186;
	add.s32 	%r206, %r188, 256;
	wmma.load.b.sync.aligned.col.m8n8k32.shared.s4 	{%r101}, [%r206], %r186;
	add.s32 	%r207, %r188, 384;
	wmma.load.b.sync.aligned.col.m8n8k32.shared.s4 	{%r107}, [%r207], %r186;
	add.s32 	%r208, %r188, 512;
	wmma.load.b.sync.aligned.col.m8n8k32.shared.s4 	{%r113}, [%r208], %r186;
	add.s32 	%r209, %r188, 640;
	wmma.load.b.sync.aligned.col.m8n8k32.shared.s4 	{%r119}, [%r209], %r186;
	add.s32 	%r210, %r188, 768;
	wmma.load.b.sync.aligned.col.m8n8k32.shared.s4 	{%r125}, [%r210], %r186;
	add.s32 	%r211, %r188, 896;
	wmma.load.b.sync.aligned.col.m8n8k32.shared.s4 	{%r131}, [%r211], %r186;
	add.s32 	%r212, %r188, 1024;
	wmma.load.b.sync.aligned.col.m8n8k32.shared.s4 	{%r137}, [%r212], %r186;
	add.s32 	%r213, %r188, 1152;
	wmma.load.b.sync.aligned.col.m8n8k32.shared.s4 	{%r143}, [%r213], %r186;
	add.s32 	%r214, %r188, 1280;
	wmma.load.b.sync.aligned.col.m8n8k32.shared.s4 	{%r149}, [%r214], %r186;
	add.s32 	%r215, %r188, 1408;
	wmma.load.b.sync.aligned.col.m8n8k32.shared.s4 	{%r155}, [%r215], %r186;
	add.s32 	%r216, %r188, 1536;
	wmma.load.b.sync.aligned.col.m8n8k32.shared.s4 	{%r161}, [%r216], %r186;
	add.s32 	%r217, %r188, 1664;
	wmma.load.b.sync.aligned.col.m8n8k32.shared.s4 	{%r167}, [%r217], %r186;
	add.s32 	%r218, %r188, 1792;
	wmma.load.b.sync.aligned.col.m8n8k32.shared.s4 	{%r173}, [%r218], %r186;
	add.s32 	%r219, %r188, 1920;
	wmma.load.b.sync.aligned.col.m8n8k32.shared.s4 	{%r179}, [%r219], %r186;
	// begin inline asm
	mma.sync.aligned.m8n8k32.row.col.s32.u4.s4.s32 {%r396,%r395}, {%r88}, {%r89}, {%r396,%r395};

	// end inline asm
	// begin inline asm
	mma.sync.aligned.m8n8k32.row.col.s32.u4.s4.s32 {%r394,%r393}, {%r88}, {%r95}, {%r394,%r393};

	// end inline asm
	// begin inline asm
	mma.sync.aligned.m8n8k32.row.col.s32.u4.s4.s32 {%r392,%r391}, {%r88}, {%r101}, {%r392,%r391};

	// end inline asm
	// begin inline asm
	mma.sync.aligned.m8n8k32.row.col.s32.u4.s4.s32 {%r390,%r389}, {%r88}, {%r107}, {%r390,%r389};

	// end inline asm
	// begin inline asm
	mma.sync.aligned.m8n8k32.row.col.s32.u4.s4.s32 {%r388,%r387}, {%r88}, {%r113}, {%r388,%r387};

	// end inline asm
	// begin inline asm
	mma.sync.aligned.m8n8k32.row.col.s32.u4.s4.s32 {%r386,%r385}, {%r88}, {%r119}, {%r386,%r385};

	// end inline asm
	// begin inline asm
	mma.sync.aligned.m8n8k32.row.col.s32.u4.s4.s32 {%r384,%r383}, {%r88}, {%r125}, {%r384,%r383};

	// end inline asm
	// begin inline asm
	mma.sync.aligned.m8n8k32.row.col.s32.u4.s4.s32 {%r382,%r381}, {%r88}, {%r131}, {%r382,%r381};

	// end inline asm
	// begin inline asm
	mma.sync.aligned.m8n8k32.row.col.s32.u4.s4.s32 {%r397,%r398}, {%r88}, {%r137}, {%r397,%r398};

	// end inline asm
	// begin inline asm
	mma.sync.aligned.m8n8k32.row.col.s32.u4.s4.s32 {%r399,%r400}, {%r88}, {%r143}, {%r399,%r400};

	// end inline asm
	// begin inline asm
	mma.sync.aligned.m8n8k32.row.col.s32.u4.s4.s32 {%r401,%r402}, {%r88}, {%r149}, {%r401,%r402};

	// end inline asm
	// begin inline asm
	mma.sync.aligned.m8n8k32.row.col.s32.u4.s4.s32 {%r403,%r404}, {%r88}, {%r155}, {%r403,%r404};

	// end inline asm
	// begin inline asm
	mma.sync.aligned.m8n8k32.row.col.s32.u4.s4.s32 {%r405,%r406}, {%r88}, {%r161}, {%r405,%r406};

	// end inline asm
	// begin inline asm
	mma.sync.aligned.m8n8k32.row.col.s32.u4.s4.s32 {%r407,%r408}, {%r88}, {%r167}, {%r407,%r408};

	// end inline asm
	// begin inline asm
	mma.sync.aligned.m8n8k32.row.col.s32.u4.s4.s32 {%r409,%r410}, {%r88}, {%r173}, {%r409,%r410};

	// end inline asm
	// begin inline asm
	mma.sync.aligned.m8n8k32.row.col.s32.u4.s4.s32 {%r411,%r412}, {%r88}, {%r179}, {%r411,%r412};

	// end inline asm
	add.s32 	%r413, %r413, 1;
	add.s64 	%rd79, %rd79, 16;
	add.s64 	%rd78, %rd78, 128;
	setp.ne.s32 	%p1, %r413, 32;
	@%p1 bra 	$L__BB35_1;
	ld.param.u64 	%rd77, [fused_nn_conv2d_add_nn_relu_cast_cast_left_shift_multiply_add_right_shift_cast_c_3441552496575213188__2_kernel0_param_3];
	ld.param.u64 	%rd76, [fused_nn_conv2d_add_nn_relu_cast_cast_left_shift_multiply_add_right_shift_cast_c_3441552496575213188__2_kernel0_param_2];
	mov.u32 	%r221, _ZZ111fused_nn_conv2d_add_nn_relu_cast_cast_left_shift_multiply_add_right_shift_cast_c_3441552496575213188__2_kernel0E4Conv;
	mov.b32 	%r222, 8;
	wmma.store.d.sync.aligned.row.m8n8k32.shared.s32 	[%r221], {%r396, %r395}, %r222;
	add.s32 	%r223, %r221, 256;
	wmma.store.d.sync.aligned.row.m8n8k32.shared.s32 	[%r223], {%r394, %r393}, %r222;
	add.s32 	%r224, %r221, 512;
	wmma.store.d.sync.aligned.row.m8n8k32.shared.s32 	[%r224], {%r392, %r391}, %r222;
	add.s32 	%r225, %r221, 768;
	wmma.store.d.sync.aligned.row.m8n8k32.shared.s32 	[%r225], {%r390, %r389}, %r222;
	add.s32 	%r226, %r221, 1024;
	wmma.store.d.sync.aligned.row.m8n8k32.shared.s32 	[%r226], {%r388, %r387}, %r222;
	add.s32 	%r227, %r221, 1280;
	wmma.store.d.sync.aligned.row.m8n8k32.shared.s32 	[%r227], {%r386, %r385}, %r222;
	add.s32 	%r228, %r221, 1536;
	wmma.store.d.sync.aligned.row.m8n8k32.shared.s32 	[%r228], {%r384, %r383}, %r222;
	add.s32 	%r229, %r221, 1792;
	wmma.store.d.sync.aligned.row.m8n8k32.shared.s32 	[%r229], {%r382, %r381}, %r222;
	add.s32 	%r230, %r221, 2048;
	wmma.store.d.sync.aligned.row.m8n8k32.shared.s32 	[%r230], {%r397, %r398}, %r222;
	add.s32 	%r231, %r221, 2304;
	wmma.store.d.sync.aligned.row.m8n8k32.shared.s32 	[%r231], {%r399, %r400}, %r222;
	add.s32 	%r232, %r221, 2560;
	wmma.store.d.sync.aligned.row.m8n8k32.shared.s32 	[%r232], {%r401, %r402}, %r222;
	add.s32 	%r233, %r221, 2816;
	wmma.store.d.sync.aligned.row.m8n8k32.shared.s32 	[%r233], {%r403, %r404}, %r222;
	add.s32 	%r234, %r221, 3072;
	wmma.store.d.sync.aligned.row.m8n8k32.shared.s32 	[%r234], {%r405, %r406}, %r222;
	add.s32 	%r235, %r221, 3328;
	wmma.store.d.sync.aligned.row.m8n8k32.shared.s32 	[%r235], {%r407, %r408}, %r222;
	add.s32 	%r236, %r221, 3584;
	wmma.store.d.sync.aligned.row.m8n8k32.shared.s32 	[%r236], {%r409, %r410}, %r222;
	add.s32 	%r237, %r221, 3840;
	wmma.store.d.sync.aligned.row.m8n8k32.shared.s32 	[%r237], {%r411, %r412}, %r222;
	bar.sync 	0;
	mov.u32 	%r238, %ctaid.z;
	shl.b32 	%r239, %r238, 9;
	shl.b32 	%r240, %r75, 3;
	and.b32  	%r241, %r240, 8128;
	mov.u32 	%r242, %ctaid.y;
	shl.b32 	%r243, %r242, 4;
	add.s32 	%r244, %r239, %r241;
	add.s32 	%r245, %r244, %r243;
	mul.wide.u32 	%rd22, %r245, 4;
	cvta.to.global.u64 	%rd23, %rd76;
	add.s64 	%rd24, %rd22, %rd23;
	add.s64 	%rd81, %rd24, 1024;
	mul.wide.u32 	%rd25, %r242, 512;
	cvta.to.global.u64 	%rd26, %rd77;
	add.s64 	%rd27, %rd25, %rd26;
	add.s64 	%rd80, %rd27, 16;
	shl.b32 	%r246, %r75, 2;
	and.b32  	%r247, %r246, 4064;
	add.s32 	%r68, %r221, %r247;
	mov.b32 	%r414, 128;
$L__BB35_3:
	ld.global.nc.u32 	%r248, [%rd80+12];
	ld.global.nc.u32 	%r249, [%rd80+8];
	ld.global.nc.u32 	%r250, [%rd80+4];
	ld.global.nc.u32 	%r251, [%rd80];
	ld.global.nc.u32 	%r252, [%rd80+-4];
	ld.global.nc.u32 	%r253, [%rd80+-8];
	ld.global.nc.u32 	%r254, [%rd80+-12];
	ld.global.nc.u32 	%r255, [%rd80+-16];
	add.s32 	%r256, %r68, %r414;
	ld.shared.u32 	%r257, [%r256+-128];
	add.s32 	%r258, %r255, %r257;
	max.s32 	%r259, %r258, 0;
	cvt.u64.u32 	%rd28, %r259;
	mad.lo.s64 	%rd29, %rd28, 19864223744, 1073741824;
	shr.u64 	%rd30, %rd29, 31;
	cvt.u32.u64 	%r260, %rd30;
	min.s32 	%r261, %r260, 15;
	max.s32 	%r262, %r261, 0;
	shl.b32 	%r263, %r262, 28;
	ld.shared.u32 	%r264, [%r256+-124];
	add.s32 	%r265, %r254, %r264;
	max.s32 	%r266, %r265, 0;
	cvt.u64.u32 	%rd31, %r266;
	mad.lo.s64 	%rd32, %rd31, 19864223744, 1073741824;
	shr.u64 	%rd33, %rd32, 31;
	cvt.u32.u64 	%r267, %rd33;
	min.s32 	%r268, %r267, 15;
	max.s32 	%r269, %r268, 0;
	shl.b32 	%r270, %r269, 24;
	or.b32  	%r271, %r270, %r263;
	ld.shared.u32 	%r272, [%r256+-120];
	add.s32 	%r273, %r253, %r272;
	max.s32 	%r274, %r273, 0;
	cvt.u64.u32 	%rd34, %r274;
	mad.lo.s64 	%rd35, %rd34, 19864223744, 1073741824;
	shr.u64 	%rd36, %rd35, 31;
	cvt.u32.u64 	%r275, %rd36;
	min.s32 	%r276, %r275, 15;
	max.s32 	%r277, %r276, 0;
	shl.b32 	%r278, %r277, 20;
	or.b32  	%r279, %r278, %r271;
	ld.shared.u32 	%r280, [%r256+-116];
	add.s32 	%r281, %r252, %r280;
	max.s32 	%r282, %r281, 0;
	cvt.u64.u32 	%rd37, %r282;
	mad.lo.s64 	%rd38, %rd37, 19864223744, 1073741824;
	shr.u64 	%rd39, %rd38, 31;
	cvt.u32.u64 	%r283, %rd39;
	min.s32 	%r284, %r283, 15;
	max.s32 	%r285, %r284, 0;
	shl.b32 	%r286, %r285, 16;
	or.b32  	%r287, %r286, %r279;
	ld.shared.u32 	%r288, [%r256+-112];
	add.s32 	%r289, %r251, %r288;
	max.s32 	%r290, %r289, 0;
	cvt.u64.u32 	%rd40, %r290;
	mad.lo.s64 	%rd41, %rd40, 19864223744, 1073741824;
	shr.u64 	%rd42, %rd41, 31;
	cvt.u32.u64 	%r291, %rd42;
	min.s32 	%r292, %r291, 15;
	max.s32 	%r293, %r292, 0;
	shl.b32 	%r294, %r293, 12;
	or.b32  	%r295, %r294, %r287;
	ld.shared.u32 	%r296, [%r256+-108];
	add.s32 	%r297, %r250, %r296;
	max.s32 	%r298, %r297, 0;
	cvt.u64.u32 	%rd43, %r298;
	mad.lo.s64 	%rd44, %rd43, 19864223744, 1073741824;
	shr.u64 	%rd45, %rd44, 31;
	cvt.u32.u64 	%r299, %rd45;
	min.s32 	%r300, %r299, 15;
	max.s32 	%r301, %r300, 0;
	shl.b32 	%r302, %r301, 8;
	or.b32  	%r303, %r302, %r295;
	ld.shared.u32 	%r304, [%r256+-104];
	add.s32 	%r305, %r249, %r304;
	max.s32 	%r306, %r305, 0;
	cvt.u64.u32 	%rd46, %r306;
	mad.lo.s64 	%rd47, %rd46, 19864223744, 1073741824;
	shr.u64 	%rd48, %rd47, 31;
	cvt.u32.u64 	%r307, %rd48;
	min.s32 	%r308, %r307, 15;
	max.s32 	%r309, %r308, 0;
	shl.b32 	%r310, %r309, 4;
	or.b32  	%r311, %r310, %r303;
	ld.shared.u32 	%r312, [%r256+-100];
	add.s32 	%r313, %r248, %r312;
	max.s32 	%r314, %r313, 0;
	cvt.u64.u32 	%rd49, %r314;
	mad.lo.s64 	%rd50, %rd49, 19864223744, 1073741824;
	shr.u64 	%rd51, %rd50, 31;
	cvt.u32.u64 	%r315, %rd51;
	min.s32 	%r316, %r315, 15;
	max.s32 	%r317, %r316, 0;
	or.b32  	%r318, %r311, %r317;
	st.global.u32 	[%rd81+-1024], %r318;
	ld.shared.u32 	%r319, [%r256];
	add.s32 	%r320, %r255, %r319;
	max.s32 	%r321, %r320, 0;
	cvt.u64.u32 	%rd52, %r321;
	mad.lo.s64 	%rd53, %rd52, 19864223744, 1073741824;
	shr.u64 	%rd54, %rd53, 31;
	cvt.u32.u64 	%r322, %rd54;
	min.s32 	%r323, %r322, 15;
	max.s32 	%r324, %r323, 0;
	shl.b32 	%r325, %r324, 28;
	ld.shared.u32 	%r326, [%r256+4];
	add.s32 	%r327, %r254, %r326;
	max.s32 	%r328, %r327, 0;
	cvt.u64.u32 	%rd55, %r328;
	mad.lo.s64 	%rd56, %rd55, 19864223744, 1073741824;
	shr.u64 	%rd57, %rd56, 31;
	cvt.u32.u64 	%r329, %rd57;
	min.s32 	%r330, %r329, 15;
	max.s32 	%r331, %r330, 0;
	shl.b32 	%r332, %r331, 24;
	or.b32  	%r333, %r332, %r325;
	ld.shared.u32 	%r334, [%r256+8];
	add.s32 	%r335, %r253, %r334;
	max.s32 	%r336, %r335, 0;
	cvt.u64.u32 	%rd58, %r336;
	mad.lo.s64 	%rd59, %rd58, 19864223744, 1073741824;
	shr.u64 	%rd60, %rd59, 31;
	cvt.u32.u64 	%r337, %rd60;
	min.s32 	%r338, %r337, 15;
	max.s32 	%r339, %r338, 0;
	shl.b32 	%r340, %r339, 20;
	or.b32  	%r341, %r340, %r333;
	ld.shared.u32 	%r342, [%r256+12];
	add.s32 	%r343, %r252, %r342;
	max.s32 	%r344, %r343, 0;
	cvt.u64.u32 	%rd61, %r344;
	mad.lo.s64 	%rd62, %rd61, 19864223744, 1073741824;
	shr.u64 	%rd63, %rd62, 31;
	cvt.u32.u64 	%r345, %rd63;
	min.s32 	%r346, %r345, 15;
	max.s32 	%r347, %r346, 0;
	shl.b32 	%r348, %r347, 16;
	or.b32  	%r349, %r348, %r341;
	ld.shared.u32 	%r350, [%r256+16];
	add.s32 	%r351, %r251, %r350;
	max.s32 	%r352, %r351, 0;
	cvt.u64.u32 	%rd64, %r352;
	mad.lo.s64 	%rd65, %rd64, 19864223744, 1073741824;
	shr.u64 	%rd66, %rd65, 31;
	cvt.u32.u64 	%r353, %rd66;
	min.s32 	%r354, %r353, 15;
	max.s32 	%r355, %r354, 0;
	shl.b32 	%r356, %r355, 12;
	or.b32  	%r357, %r356, %r349;
	ld.shared.u32 	%r358, [%r256+20];
	add.s32 	%r359, %r250, %r358;
	max.s32 	%r360, %r359, 0;
	cvt.u64.u32 	%rd67, %r360;
	mad.lo.s64 	%rd68, %rd67, 19864223744, 1073741824;
	shr.u64 	%rd69, %rd68, 31;
	cvt.u32.u64 	%r361, %rd69;
	min.s32 	%r362, %r361, 15;
	max.s32 	%r363, %r362, 0;
	shl.b32 	%r364, %r363, 8;
	or.b32  	%r365, %r364, %r357;
	ld.shared.u32 	%r366, [%r256+24];
	add.s32 	%r367, %r249, %r366;
	max.s32 	%r368, %r367, 0;
	cvt.u64.u32 	%rd70, %r368;
	mad.lo.s64 	%rd71, %rd70, 19864223744, 1073741824;
	shr.u64 	%rd72, %rd71, 31;
	cvt.u32.u64 	%r369, %rd72;
	min.s32 	%r370, %r369, 15;
	max.s32 	%r371, %r370, 0;
	shl.b32 	%r372, %r371, 4;
	or.b32  	%r373, %r372, %r365;
	ld.shared.u32 	%r374, [%r256+28];
	add.s32 	%r375, %r248, %r374;
	max.s32 	%r376, %r375, 0;
	cvt.u64.u32 	%rd73, %r376;
	mad.lo.s64 	%rd74, %rd73, 19864223744, 1073741824;
	shr.u64 	%rd75, %rd74, 31;
	cvt.u32.u64 	%r377, %rd75;
	min.s32 	%r378, %r377, 15;
	max.s32 	%r379, %r378, 0;
	or.b32  	%r380, %r373, %r379;
	st.global.u32 	[%rd81], %r380;
	add.s32 	%r414, %r414, 256;
	add.s64 	%rd81, %rd81, 4;
	add.s64 	%rd80, %rd80, 32;
	setp.ne.s32 	%p2, %r414, 4224;
	@%p2 bra 	$L__BB35_3;
	ret;

}
	// .globl	fused_nn_conv2d_add_nn_relu_cast_cast_left_shift_multiply_add_right_shift_cast_c_3441552496575213188__3_kernel0
.visible .entry fused_nn_conv2d_add_nn_relu_cast_cast_left_shift_multiply_add_right_shift_cast_c_3441552496575213188__3_kernel0(
	.param .u64 .ptr .align 1 fused_nn_conv2d_add_nn_relu_cast_cast_left_shift_multiply_add_right_shift_cast_c_3441552496575213188__3_kernel0_param_0,
	.param .u64 .ptr .align 1 fused_nn_conv2d_add_nn_relu_cast_cast_left_shift_multiply_add_right_shift_cast_c_3441552496575213188__3_kernel0_param_1,
	.param .u64 .ptr .align 1 fused_nn_conv2d_add_nn_relu_cast_cast_left_shift_multiply_add_right_shift_cast_c_3441552496575213188__3_kernel0_param_2,
	.param .u64 .ptr .align 1 fused_nn_conv2d_add_nn_relu_cast_cast_left_shift_multiply_add_right_shift_cast_c_3441552496575213188__3_kernel0_param_3
)
{
	.reg .pred 	%p<5>;
	.reg .b16 	%rs<8>;
	.reg .b32 	%r<1342>;
	.reg .b64 	%rd<234>;
	// demoted variable
	.shared .align 4 .b8 _ZZ111fused_nn_conv2d_add_nn_relu_cast_cast_left_shift_multiply_add_right_shift_cast_c_3441552496575213188__3_kernel0E14compute_shared[3072];
	// demoted variable
	.shared .align 4 .b8 _ZZ111fused_nn_conv2d_add_nn_relu_cast_cast_left_shift_multiply_add_right_shift_cast_c_3441552496575213188__3_kernel0E18placeholder_shared[8192];
	ld.param.u64 	%rd15, [fused_nn_conv2d_add_nn_relu_cast_cast_left_shift_multiply_add_right_shift_cast_c_3441552496575213188__3_kernel0_param_0];
	ld.param.u64 	%rd16, [fused_nn_conv2d_add_nn_relu_cast_cast_left_shift_multiply_add_right_shift_cast_c_3441552496575213188__3_kernel0_param_1];
	ld.param.u64 	%rd13, [fused_nn_conv2d_add_nn_relu_cast_cast_left_shift_multiply_add_right_shift_cast_c_3441552496575213188__3_kernel0_param_2];
	ld.param.u64 	%rd14, [fused_nn_conv2d_add_nn_relu_cast_cast_left_shift_multiply_add_right_shift_cast_c_3441552496575213188__3_kernel0_param_3];
	cvta.to.global.u64 	%rd233, %rd15;
	cvta.to.global.u64 	%rd17, %rd16;
	mov.u32 	%r1, %tid.z;
	mov.u32 	%r2, %ctaid.z;
	cvt.u16.u32 	%rs1, %r2;
	shr.u16 	%rs2, %rs1, 1;
	mul.hi.u16 	%rs3, %rs2, 18725;
	shr.u16 	%rs4, %rs3, 1;
	mul.lo.s16 	%rs5, %rs4, 14;
	sub.s16 	%rs6, %rs1, %rs5;
	mov.u32 	%r3, %tid.x;
	shl.b32 	%r36, %r3, 3;
	and.b32  	%r37, %r3, 3;
	mov.u32 	%r4, %ctaid.y;
	shl.b32 	%r38, %r4, 12;
	shl.b32 	%r5, %r1, 5;
	add.s32 	%r39, %r5, %r3;
	shl.b16 	%rs7, %rs6, 8;
	cvt.u32.u16 	%r40, %rs7;
	shl.b32 	%r41, %r3, 2;
	mov.u32 	%r42, _ZZ111fused_nn_conv2d_add_nn_relu_cast_cast_left_shift_multiply_add_right_shift_cast_c_3441552496575213188__3_kernel0E14compute_shared;
	add.s32 	%r6, %r42, %r41;
	and.b32  	%r43, %r36, 8160;
	shl.b32 	%r44, %r39, 2;
	mov.u32 	%r45, _ZZ111fused_nn_conv2d_add_nn_relu_cast_cast_left_shift_multiply_add_right_shift_cast_c_3441552496575213188__3_kernel0E18placeholder_shared;
	add.s32 	%r7, %r45, %r44;
	shl.b32 	%r46, %r1, 11;
	add.s32 	%r8, %r45, %r46;
	add.s32 	%r9, %r8, 512;
	add.s32 	%r10, %r8, 640;
	add.s32 	%r11, %r8, 768;
	add.s32 	%r12, %r8, 896;
	add.s32 	%r13, %r8, 1024;
	add.s32 	%r14, %r8, 1152;
	add.s32 	%r15, %r8, 1280;
	add.s32 	%r16, %r8, 1408;
	mul.wide.u16 	%r47, %rs4, 4096;
	add.s32 	%r48, %r47, %r43;
	add.s32 	%r49, %r48, %r40;
	or.b32  	%r50, %r49, %r37;
	add.s32 	%r51, %r50, 256;
	mul.wide.u32 	%rd2, %r51, 4;
	or.b32  	%r52, %r3, %r38;
	add.s32 	%r53, %r52, %r5;
	mul.wide.u32 	%rd18, %r53, 4;
	add.s64 	%rd19, %rd18, %rd17;
	add.s64 	%rd232, %rd19, 40960;
	mul.wide.u32 	%rd4, %r50, 4;
	shl.b32 	%r54, %r3, 5;
	cvt.u64.u32 	%rd20, %r54;
	and.b64  	%rd21, %rd20, 32640;
	or.b32  	%r55, %r47, %r40;
	or.b32  	%r56, %r55, %r37;
	mul.wide.u32 	%rd22, %r56, 4;
	add.s64 	%rd23, %rd21, %rd22;
	add.s64 	%rd5, %rd23, 64;
	add.s32 	%r57, %r56, 512;
	mul.wide.u32 	%rd24, %r57, 4;
	add.s64 	%rd25, %rd21, %rd24;
	add.s64 	%rd6, %rd25, 64;
	add.s32 	%r58, %r56, 256;
	mul.wide.u32 	%rd26, %r58, 4;
	add.s64 	%rd27, %rd21, %rd26;
	add.s64 	%rd7, %rd27, 112;
	add.s32 	%r59, %r50, 512;
	mul.wide.u32 	%rd8, %r59, 4;
	mov.b32 	%r1333, 0;
	mov.u32 	%r1334, %r1333;
	mov.u32 	%r1335, %r1333;
	mov.u32 	%r1336, %r1333;
	mov.u32 	%r1337, %r1333;
	mov.u32 	%r1338, %r1333;
	mov.u32 	%r1339, %r1333;
	mov.u32 	%r1340, %r1333;
	mov.u32 	%r1341, %r1333;
$L__BB36_1:
	setp.ne.s32 	%p1, %r1, 0;
	@%p1 bra 	$L__BB36_3;
	add.s64 	%rd28, %rd233, %rd4;
	ld.global.nc.u32 	%r60, [%rd28];
	st.shared.u32 	[%r6], %r60;
	add.s64 	%rd29, %rd233, %rd5;
	ld.global.nc.u32 	%r61, [%rd29+-48];
	st.shared.u32 	[%r6+128], %r61;
	ld.global.nc.u32 	%r62, [%rd29+-32];
	st.shared.u32 	[%r6+256], %r62;
	ld.global.nc.u32 	%r63, [%rd29+-16];
	st.shared.u32 	[%r6+384], %r63;
	ld.global.nc.u32 	%r64, [%rd29];
	st.shared.u32 	[%r6+512], %r64;
	ld.global.nc.u32 	%r65, [%rd29+16];
	st.shared.u32 	[%r6+640], %r65;
	ld.global.nc.u32 	%r66, [%rd29+32];
	st.shared.u32 	[%r6+768], %r66;
	ld.global.nc.u32 	%r67, [%rd29+48];
	st.shared.u32 	[%r6+896], %r67;
$L__BB36_3:
	setp.ne.s32 	%p2, %r1, 0;
	@%p2 bra 	$L__BB36_5;
	add.s64 	%rd30, %rd233, %rd2;
	ld.global.nc.u32 	%r68, [%rd30];
	st.shared.u32 	[%r6+1024], %r68;
	add.s64 	%rd31, %rd233, %rd7;
	ld.global.nc.u32 	%r69, [%rd31+-96];
	st.shared.u32 	[%r6+1152], %r69;
	ld.global.nc.u32 	%r70, [%rd31+-80];
	st.shared.u32 	[%r6+1280], %r70;
	ld.global.nc.u32 	%r71, [%rd31+-64];
	st.shared.u32 	[%r6+1408], %r71;
	ld.global.nc.u32 	%r72, [%rd31+-48];
	st.shared.u32 	[%r6+1536], %r72;
	ld.global.nc.u32 	%r73, [%rd31+-32];
	st.shared.u32 	[%r6+1664], %r73;
	ld.global.nc.u32 	%r74, [%rd31+-16];
	st.shared.u32 	[%r6+1792], %r74;
	ld.global.nc.u32 	%r75, [%rd31];
	st.shared.u32 	[%r6+1920], %r75;
$L__BB36_5:
	setp.ne.s32 	%p3, %r1, 0;
	@%p3 bra 	$L__BB36_7;
	add.s64 	%rd32, %rd233, %rd8;
	ld.global.nc.u32 	%r76, [%rd32];
	st.shared.u32 	[%r6+2048], %r76;
	add.s64 	%rd33, %rd233, %rd6;
	ld.global.nc.u32 	%r77, [%rd33+-48];
	st.shared.u32 	[%r6+2176], %r77;
	ld.global.nc.u32 	%r78, [%rd33+-32];
	st.shared.u32 	[%r6+2304], %r78;
	ld.global.nc.u32 	%r79, [%rd33+-16];
	st.shared.u32 	[%r6+2432], %r79;
	ld.global.nc.u32 	%r80, [%rd33];
	st.shared.u32 	[%r6+2560], %r80;
	ld.global.nc.u32 	%r81, [%rd33+16];
	st.shared.u32 	[%r6+2688], %r81;
	ld.global.nc.u32 	%r82, [%rd33+32];
	st.shared.u32 	[%r6+2816], %r82;
	ld.global.nc.u32 	%r83, [%rd33+48];
	st.shared.u32 	[%r6+2944], %r83;
$L__BB36_7:
	bar.sync 	0;
	mov.u32 	%r660, _ZZ111fused_nn_conv2d_add_nn_relu_cast_cast_left_shift_multiply_add_right_shift_cast_c_3441552496575213188__3_kernel0E14compute_shared;
	mov.b32 	%r661, 32;
	wmma.load.a.sync.aligned.row.m8n8k32.shared.u4 	{%r86}, [%r660], %r661;
	add.s32 	%r662, %r660, 128;
	wmma.load.a.sync.aligned.row.m8n8k32.shared.u4 	{%r110}, [%r662], %r661;
	add.s32 	%r663, %r660, 256;
	wmma.load.a.sync.aligned.row.m8n8k32.shared.u4 	{%r134}, [%r663], %r661;
	add.s32 	%r664, %r660, 384;
	wmma.load.a.sync.aligned.row.m8n8k32.shared.u4 	{%r158}, [%r664], %r661;
	bar.sync 	0;
	ld.global.nc.u32 	%r665, [%rd232+-40960];
	st.shared.u32 	[%r7], %r665;
	ld.global.nc.u32 	%r666, [%rd232+-39936];
	st.shared.u32 	[%r7+512], %r666;
	ld.global.nc.u32 	%r667, [%rd232+-38912];
	st.shared.u32 	[%r7+1024], %r667;
	ld.global.nc.u32 	%r668, [%rd232+-37888];
	st.shared.u32 	[%r7+1536], %r668;
	ld.global.nc.u32 	%r669, [%rd232+-36864];
	st.shared.u32 	[%r7+2048], %r669;
	ld.global.nc.u32 	%r670, [%rd232+-35840];
	st.shared.u32 	[%r7+2560], %r670;
	ld.global.nc.u32 	%r671, [%rd232+-34816];
	st.shared.u32 	[%r7+3072], %r671;
	ld.global.nc.u32 	%r672, [%rd232+-33792];
	st.shared.u32 	[%r7+3584], %r672;
	ld.global.nc.u32 	%r673, [%rd232+-32768];
	st.shared.u32 	[%r7+4096], %r673;
	ld.global.nc.u32 	%r674, [%rd232+-31744];
	st.shared.u32 	[%r7+4608], %r674;
	ld.global.nc.u32 	%r675, [%rd232+-30720];
	st.shared.u32 	[%r7+5120], %r675;
	ld.global.nc.u32 	%r676, [%rd232+-29696];
	st.shared.u32 	[%r7+5632], %r676;
	ld.global.nc.u32 	%r677, [%rd232+-28672];
	st.shared.u32 	[%r7+6144], %r677;
	ld.global.nc.u32 	%r678, [%rd232+-27648];
	st.shared.u32 	[%r7+6656], %r678;
	ld.global.nc.u32 	%r679, [%rd232+-26624];
	st.shared.u32 	[%r7+7168], %r679;
	ld.global.nc.u32 	%r680, [%rd232+-25600];
	st.shared.u32 	[%r7+7680], %r680;
	bar.sync 	0;
	wmma.load.b.sync.aligned.col.m8n8k32.shared.s4 	{%r87}, [%r8], %r661;
	add.s32 	%r681, %r8, 128;
	wmma.load.b.sync.aligned.col.m8n8k32.shared.s4 	{%r111}, [%r681], %r661;
	add.s32 	%r682, %r8, 256;
	wmma.load.b.sync.aligned.col.m8n8k32.shared.s4 	{%r135}, [%r682], %r661;
	add.s32 	%r683, %r8, 384;
	wmma.load.b.sync.aligned.col.m8n8k32.shared.s4 	{%r159}, [%r683], %r661;
	wmma.load.b.sync.aligned.col.m8n8k32.shared.s4 	{%r93}, [%r9], %r661;
	wmma.load.b.sync.aligned.col.m8n8k32.shared.s4 	{%r117}, [%r10], %r661;
	wmma.load.b.sync.aligned.col.m8n8k32.shared.s4 	{%r141}, [%r11], %r661;
	wmma.load.b.sync.aligned.col.m8n8k32.shared.s4 	{%r165}, [%r12], %r661;
	wmma.load.b.sync.aligned.col.m8n8k32.shared.s4 	{%r99}, [%r13], %r661;
	wmma.load.b.sync.aligned.col.m8n8k32.shared.s4 	{%r123}, [%r14], %r661;
	wmma.load.b.sync.aligned.col.m8n8k32.shared.s4 	{%r147}, [%r15], %r661;
	wmma.load.b.sync.aligned.col.m8n8k32.shared.s4 	{%r171}, [%r16], %r661;
	add.s32 	%r684, %r8, 1536;
	wmma.load.b.sync.aligned.col.m8n8k32.shared.s4 	{%r105}, [%r684], %r661;
	add.s32 	%r685, %r8, 1664;
	wmma.load.b.sync.aligned.col.m8n8k32.shared.s4 	{%r129}, [%r685], %r661;
	add.s32 	%r686, %r8, 1792;
	wmma.load.b.sync.aligned.col.m8n8k32.shared.s4 	{%r153}, [%r686], %r661;
	add.s32 	%r687, %r8, 1920;
	wmma.load.b.sync.aligned.col.m8n8k32.shared.s4 	{%r177}, [%r687], %r661;
	// begin inline asm
	mma.sync.aligned.m8n8k32.row.col.s32.u4.s4.s32 {%r84,%r85}, {%r86}, {%r87}, {%r1333,%r1334};

	// end inline asm
	// begin inline asm
	mma.sync.aligned.m8n8k32.row.col.s32.u4.s4.s32 {%r90,%r91}, {%r86}, {%r93}, {%r1335,%r1336};

	// end inline asm
	// begin inline asm
	mma.sync.aligned.m8n8k32.row.col.s32.u4.s4.s32 {%r96,%r97}, {%r86}, {%r99}, {%r1337,%r1338};

	// end inline asm
	// begin inline asm
	mma.sync.aligned.m8n8k32.row.col.s32.u4.s4.s32 {%r102,%r103}, {%r86}, {%r105}, {%r1339,%r1340};

	// end inline asm
	// begin inline asm
	mma.sync.aligned.m8n8k32.row.col.s32.u4.s4.s32 {%r108,%r109}, {%r110}, {%r111}, {%r84,%r85};

	// end inline asm
	// begin inline asm
	mma.sync.aligned.m8n8k32.row.col.s32.u4.s4.s32 {%r114,%r115}, {%r110}, {%r117}, {%r90,%r91};

	// end inline asm
	// begin inline asm
	mma.sync.aligned.m8n8k32.row.col.s32.u4.s4.s32 {%r120,%r121}, {%r110}, {%r123}, {%r96,%r97};

	// end inline asm
	// begin inline asm
	mma.sync.aligned.m8n8k32.row.col.s32.u4.s4.s32 {%r126,%r127}, {%r110}, {%r129}, {%r102,%r103};

	// end inline asm
	// begin inline asm
	mma.sync.aligned.m8n8k32.row.col.s32.u4.s4.s32 {%r132,%r133}, {%r134}, {%r135}, {%r108,%r109};

	// end inline asm
	// begin inline asm
	mma.sync.aligned.m8n8k32.row.col.s32.u4.s4.s32 {%r138,%r139}, {%r134}, {%r141}, {%r114,%r115};

	// end inline asm
	// begin inline asm
	mma.sync.aligned.m8n8k32.row.col.s32.u4.s4.s32 {%r144,%r145}, {%r134}, {%r147}, {%r120,%r121};

	// end inline asm
	// begin inline asm
	mma.sync.aligned.m8n8k32.row.col.s32.u4.s4.s32 {%r150,%r151}, {%r134}, {%r153}, {%r126,%r127};

	// end inline asm
	// begin inline asm
	mma.sync.aligned.m8n8k32.row.col.s32.u4.s4.s32 {%r156,%r157}, {%r158}, {%r159}, {%r132,%r133};

	// end inline asm
	// begin inline asm
	mma.sync.aligned.m8n8k32.row.col.s32.u4.s4.s32 {%r162,%r163}, {%r158}, {%r165}, {%r138,%r139};

	// end inline asm
	// begin inline asm
	mma.sync.aligned.m8n8k32.row.col.s32.u4.s4.s32 {%r168,%r169}, {%r158}, {%r171}, {%r144,%r145};

	// end inline asm
	// begin inline asm
	mma.sync.aligned.m8n8k32.row.col.s32.u4.s4.s32 {%r174,%r175}, {%r158}, {%r177}, {%r150,%r151};

	// end inline asm
	add.s32 	%r688, %r660, 1024;
	wmma.load.a.sync.aligned.row.m8n8k32.shared.u4 	{%r182}, [%r688], %r661;
	add.s32 	%r689, %r660, 1152;
	wmma.load.a.sync.aligned.row.m8n8k32.shared.u4 	{%r206}, [%r689], %r661;
	add.s32 	%r690, %r660, 1280;
	wmma.load.a.sync.aligned.row.m8n8k32.shared.u4 	{%r230}, [%r690], %r661;
	add.s32 	%r691, %r660, 1408;
	wmma.load.a.sync.aligned.row.m8n8k32.shared.u4 	{%r254}, [%r691], %r661;
	bar.sync 	0;
	ld.global.nc.u32 	%r692, [%rd232+-8192];
	st.shared.u32 	[%r7], %r692;
	ld.global.nc.u32 	%r693, [%rd232+-7168];
	st.shared.u32 	[%r7+512], %r693;
	ld.global.nc.u32 	%r694, [%rd232+-6144];
	st.shared.u32 	[%r7+1024], %r694;
	ld.global.nc.u32 	%r695, [%rd232+-5120];
	st.shared.u32 	[%r7+1536], %r695;
	ld.global.nc.u32 	%r696, [%rd232+-4096];
	st.shared.u32 	[%r7+2048], %r696;
	ld.global.nc.u32 	%r697, [%rd232+-3072];
	st.shared.u32 	[%r7+2560], %r697;
	ld.global.nc.u32 	%r698, [%rd232+-2048];
	st.shared.u32 	[%r7+3072], %r698;
	ld.global.nc.u32 	%r699, [%rd232+-1024];
	st.shared.u32 	[%r7+3584], %r699;
	ld.global.nc.u32 	%r700, [%rd232];
	st.shared.u32 	[%r7+4096], %r700;
	ld.global.nc.u32 	%r701, [%rd232+1024];
	st.shared.u32 	[%r7+4608], %r701;
	ld.global.nc.u32 	%r702, [%rd232+2048];
	st.shared.u32 	[%r7+5120], %r702;
	ld.global.nc.u32 	%r703, [%rd232+3072];
	st.shared.u32 	[%r7+5632], %r703;
	ld.global.nc.u32 	%r704, [%rd232+4096];
	st.shared.u32 	[%r7+6144], %r704;
	ld.global.nc.u32 	%r705, [%rd232+5120];
	st.shared.u32 	[%r7+6656], %r705;
	ld.global.nc.u32 	%r706, [%rd232+6144];
	st.shared.u32 	[%r7+7168], %r706;
	ld.global.nc.u32 	%r707, [%rd232+7168];
	st.shared.u32 	[%r7+7680], %r707;
	bar.sync 	0;
	wmma.load.b.sync.aligned.col.m8n8k32.shared.s4 	{%r183}, [%r8], %r661;
	wmma.load.b.sync.aligned.col.m8n8k32.shared.s4 	{%r207}, [%r681], %r661;
	wmma.load.b.sync.aligned.col.m8n8k32.shared.s4 	{%r231}, [%r682], %r661;
	wmma.load.b.sync.aligned.col.m8n8k32.shared.s4 	{%r255}, [%r683], %r661;
	wmma.load.b.sync.aligned.col.m8n8k32.shared.s4 	{%r189}, [%r9], %r661;
	wmma.load.b.sync.aligned.col.m8n8k32.shared.s4 	{%r213}, [%r10], %r661;
	wmma.load.b.sync.aligned.col.m8n8k32.shared.s4 	{%r237}, [%r11], %r661;
	wmma.load.b.sync.aligned.col.m8n8k32.shared.s4 	{%r261}, [%r12], %r661;
	wmma.load.b.sync.aligned.col.m8n8k32.shared.s4 	{%r195}, [%r13], %r661;
	wmma.load.b.sync.aligned.col.m8n8k32.shared.s4 	{%r219}, [%r14], %r661;
	wmma.load.b.sync.aligned.col.m8n8k32.shared.s4 	{%r243}, [%r15], %r661;
	wmma.load.b.sync.aligned.col.m8n8k32.shared.s4 	{%r267}, [%r16], %r661;
	wmma.load.b.sync.aligned.col.m8n8k32.shared.s4 	{%r201}, [%r684], %r661;
	wmma.load.b.sync.aligned.col.m8n8k32.shared.s4 	{%r225}, [%r685], %r661;
	wmma.load.b.sync.aligned.col.m8n8k32.shared.s4 	{%r249}, [%r686], %r661;
	wmma.load.b.sync.aligned.col.m8n8k32.shared.s4 	{%r273}, [%r687], %r661;
	// begin inline asm
	mma.sync.aligned.m8n8k32.row.col.s32.u4.s4.s32 {%r180,%r181}, {%r182}, {%r183}, {%r156,%r157};

	// end inline asm
	// begin inline asm
	mma.sync.aligned.m8n8k32.row.col.s32.u4.s4.s32 {%r186,%r187}, {%r182}, {%r189}, {%r162,%r163};

	// end inline asm
	// begin inline asm
	mma.sync.aligned.m8n8k32.row.col.s32.u4.s4.s32 {%r192,%r193}, {%r182}, {%r195}, {%r168,%r169};

	// end inline asm
	// begin inline asm
	mma.sync.aligned.m8n8k32.row.col.s32.u4.s4.s32 {%r198,%r199}, {%r182}, {%r201}, {%r174,%r175};

	// end inline asm
	// begin inline asm
	mma.sync.aligned.m8n8k32.row.col.s32.u4.s4.s32 {%r204,%r205}, {%r206}, {%r207}, {%r180,%r181};

	// end inline asm
	// begin inline asm
	mma.sync.aligned.m8n8k32.row.col.s32.u4.s4.s32 {%r210,%r211}, {%r206}, {%r213}, {%r186,%r187};

	// end inline asm
	// begin inline asm
	mma.sync.aligned.m8n8k32.row.col.s32.u4.s4.s32 {%r216,%r217}, {%r206}, {%r219}, {%r192,%r193};

	// end inline asm
	// begin inline asm
	mma.sync.aligned.m8n8k32.row.col.s32.u4.s4.s32 {%r222,%r223}, {%r206}, {%r225}, {%r198,%r199};

	// end inline asm
	// begin inline asm
	mma.sync.aligned.m8n8k32.row.col.s32.u4.s4.s32 {%r228,%r229}, {%r230}, {%r231}, {%r204,%r205};

	// end inline asm
	// begin inline asm
	mma.sync.aligned.m8n8k32.row.col.s32.u4.s4.s32 {%r234,%r235}, {%r230}, {%r237}, {%r210,%r211};

	// end inline asm
	// begin inline asm
	mma.sync.aligned.m8n8k32.row.col.s32.u4.s4.s32 {%r240,%r241}, {%r230}, {%r243}, {%r216,%r217};

	// end inline asm
	// begin inline asm
	mma.sync.aligned.m8n8k32.row.col.s32.u4.s4.s32 {%r246,%r247}, {%r230}, {%r249}, {%r222,%r223};

	// end inline asm
	// begin inline asm
	mma.sync.aligned.m8n8k32.row.col.s32.u4.s4.s32 {%r252,%r253}, {%r254}, {%r255}, {%r228,%r229};

	// end inline asm
	// begin inline asm
	mma.sync.aligned.m8n8k32.row.col.s32.u4.s4.s32 {%r258,%r259}, {%r254}, {%r261}, {%r234,%r235};

	// end inline asm
	// begin inline asm
	mma.sync.aligned.m8n8k32.row.col.s32.u4.s4.s32 {%r264,%r265}, {%r254}, {%r267}, {%r240,%r241};

	// end inline asm
	// begin inline asm
	mma.sync.aligned.m8n8k32.row.col.s32.u4.s4.s32 {%r270,%r271}, {%r254}, {%r273}, {%r246,%r247};

	// end inline asm
	add.s32 	%r708, %r660, 2048;
	wmma.load.a.sync.aligned.row.m8n8k32.shared.u4 	{%r278}, [%r708], %r661;
	add.s32 	%r709, %r660, 2176;
	wmma.load.a.sync.aligned.row.m8n8k32.shared.u4 	{%r302}, [%r709], %r661;
	add.s32 	%r710, %r660, 2304;
	wmma.load.a.sync.aligned.row.m8n8k32.shared.u4 	{%r326}, [%r710], %r661;
	add.s32 	%r711, %r660, 2432;
	wmma.load.a.sync.aligned.row.m8n8k32.shared.u4 	{%r350}, [%r711], %r661;
	bar.sync 	0;
	ld.global.nc.u32 	%r712, [%rd232+24576];
	st.shared.u32 	[%r7], %r712;
	ld.global.nc.u32 	%r713, [%rd232+25600];
	st.shared.u32 	[%r7+512], %r713;
	ld.global.nc.u32 	%r714, [%rd232+26624];
	st.shared.u32 	[%r7+1024], %r714;
	ld.global.nc.u32 	%r715, [%rd232+27648];
	st.shared.u32 	[%r7+1536], %r715;
	ld.global.nc.u32 	%r716, [%rd232+28672];
	st.shared.u32 	[%r7+2048], %r716;
	ld.global.nc.u32 	%r717, [%rd232+29696];
	st.shared.u32 	[%r7+2560], %r717;
	ld.global.nc.u32 	%r718, [%rd232+30720];
	st.shared.u32 	[%r7+3072], %r718;
	ld.global.nc.u32 	%r719, [%rd232+31744];
	st.shared.u32 	[%r7+3584], %r719;
	ld.global.nc.u32 	%r720, [%rd232+32768];
	st.shared.u32 	[%r7+4096], %r720;
	ld.global.nc.u32 	%r721, [%rd232+33792];
	st.shared.u32 	[%r7+4608], %r721;
	ld.global.nc.u32 	%r722, [%rd232+34816];
	st.shared.u32 	[%r7+5120], %r722;
	ld.global.nc.u32 	%r723, [%rd232+35840];
	st.shared.u32 	[%r7+5632], %r723;
	ld.global.nc.u32 	%r724, [%rd232+36864];
	st.shared.u32 	[%r7+6144], %r724;
	ld.global.nc.u32 	%r725, [%rd232+37888];
	st.shared.u32 	[%r7+6656], %r725;
	ld.global.nc.u32 	%r726, [%rd232+38912];
	st.shared.u32 	[%r7+7168], %r726;
	ld.global.nc.u32 	%r727, [%rd232+39936];
	st.shared.u32 	[%r7+7680], %r727;
	bar.sync 	0;
	wmma.load.b.sync.aligned.col.m8n8k32.shared.s4 	{%r279}, [%r8], %r661;
	wmma.load.b.sync.aligned.col.m8n8k32.shared.s4 	{%r303}, [%r681], %r661;
	wmma.load.b.sync.aligned.col.m8n8k32.shared.s4 	{%r327}, [%r682], %r661;
	wmma.load.b.sync.aligned.col.m8n8k32.shared.s4 	{%r351}, [%r683], %r661;
	wmma.load.b.sync.aligned.col.m8n8k32.shared.s4 	{%r285}, [%r9], %r661;
	wmma.load.b.sync.aligned.col.m8n8k32.shared.s4 	{%r309}, [%r10], %r661;
	wmma.load.b.sync.aligned.col.m8n8k32.shared.s4 	{%r333}, [%r11], %r661;
	wmma.load.b.sync.aligned.col.m8n8k32.shared.s4 	{%r357}, [%r12], %r661;
	wmma.load.b.sync.aligned.col.m8n8k32.shared.s4 	{%r291}, [%r13], %r661;
	wmma.load.b.sync.aligned.col.m8n8k32.shared.s4 	{%r315}, [%r14], %r661;
	wmma.load.b.sync.aligned.col.m8n8k32.shared.s4 	{%r339}, [%r15], %r661;
	wmma.load.b.sync.aligned.col.m8n8k32.shared.s4 	{%r363}, [%r16], %r661;
	wmma.load.b.sync.aligned.col.m8n8k32.shared.s4 	{%r297}, [%r684], %r661;
	wmma.load.b.sync.aligned.col.m8n8k32.shared.s4 	{%r321}, [%r685], %r661;
	wmma.load.b.sync.aligned.col.m8n8k32.shared.s4 	{%r345}, [%r686], %r661;
	wmma.load.b.sync.aligned.col.m8n8k32.shared.s4 	{%r369}, [%r687], %r661;
	// begin inline asm
	mma.sync.aligned.m8n8k32.row.col.s32.u4.s4.s32 {%r276,%r277}, {%r278}, {%r279}, {%r252,%r253};

	// end inline asm
	// begin inline asm
	mma.sync.aligned.m8n8k32.row.col.s32.u4.s4.s32 {%r282,%r283}, {%r278}, {%r285}, {%r258,%r259};

	// end inline asm
	// begin inline asm
	mma.sync.aligned.m8n8k32.row.col.s32.u4.s4.s32 {%r288,%r289}, {%r278}, {%r291}, {%r264,%r265};

	// end inline asm
	// begin inline asm
	mma.sync.aligned.m8n8k32.row.col.s32.u4.s4.s32 {%r294,%r295}, {%r278}, {%r297}, {%r270,%r271};

	// end inline asm
	// begin inline asm
	mma.sync.aligned.m8n8k32.row.col.s32.u4.s4.s32 {%r300,%r301}, {%r302}, {%r303}, {%r276,%r277};

	// end inline asm
	// begin inline asm
	mma.sync.aligned.m8n8k32.row.col.s32.u4.s4.s32 {%r306,%r307}, {%r302}, {%r309}, {%r282,%r283};

	// end inline asm
	// begin inline asm
	mma.sync.aligned.m8n8k32.row.col.s32.u4.s4.s32 {%r312,%r313}, {%r302}, {%r315}, {%r288,%r289};

	// end inline asm
	// begin inline asm
	mma.sync.aligned.m8n8k32.row.col.s32.u4.s4.s32 {%r318,%r319}, {%r302}, {%r321}, {%r294,%r295};

	// end inline asm
	// begin inline asm
	mma.sync.aligned.m8n8k32.row.col.s32.u4.s4.s32 {%r324,%r325}, {%r326}, {%r327}, {%r300,%r301};

	// end inline asm
	// begin inline asm
	mma.sync.aligned.m8n8k32.row.col.s32.u4.s4.s32 {%r330,%r331}, {%r326}, {%r333}, {%r306,%r307};

	// end inline asm
	// begin inline asm
	mma.sync.aligned.m8n8k32.row.col.s32.u4.s4.s32 {%r336,%r337}, {%r326}, {%r339}, {%r312,%r313};

	// end inline asm
	// begin inline asm
	mma.sync.aligned.m8n8k32.row.col.s32.u4.s4.s32 {%r342,%r343}, {%r326}, {%r345}, {%r318,%r319};

	// end inline asm
	// begin inline asm
	mma.sync.aligned.m8n8k32.row.col.s32.u4.s4.s32 {%r348,%r349}, {%r350}, {%r351}, {%r324,%r325};

	// end inline asm
	// begin inline asm
	mma.sync.aligned.m8n8k32.row.col.s32.u4.s4.s32 {%r354,%r355}, {%r350}, {%r357}, {%r330,%r331};

	// end inline asm
	// begin inline asm
	mma.sync.aligned.m8n8k32.row.col.s32.u4.s4.s32 {%r360,%r361}, {%r350}, {%r363}, {%r336,%r337};

	// end inline asm
	// begin inline asm
	mma.sync.aligned.m8n8k32.row.col.s32.u4.s4.s32 {%r366,%r367}, {%r350}, {%r369}, {%r342,%r343};

	// end inline asm
	add.s32 	%r728, %r660, 512;
	wmma.load.a.sync.aligned.row.m8n8k32.shared.u4 	{%r374}, [%r728], %r661;
	add.s32 	%r729, %r660, 640;
	wmma.load.a.sync.aligned.row.m8n8k32.shared.u4 	{%r398}, [%r729], %r661;
	add.s32 	%r730, %r660, 768;
	wmma.load.a.sync.aligned.row.m8n8k32.shared.u4 	{%r422}, [%r730], %r661;
	add.s32 	%r731, %r660, 896;
	wmma.load.a.sync.aligned.row.m8n8k32.shared.u4 	{%r446}, [%r731], %r661;
	bar.sync 	0;
	ld.global.nc.u32 	%r732, [%rd232+-40448];
	st.shared.u32 	[%r7], %r732;
	ld.global.nc.u32 	%r733, [%rd232+-39424];
	st.shared.u32 	[%r7+512], %r733;
	ld.global.nc.u32 	%r734, [%rd232+-38400];
	st.shared.u32 	[%r7+1024], %r734;
	ld.global.nc.u32 	%r735, [%rd232+-37376];
	st.shared.u32 	[%r7+1536], %r735;
	ld.global.nc.u32 	%r736, [%rd232+-36352];
	st.shared.u32 	[%r7+2048], %r736;
	ld.global.nc.u32 	%r737, [%rd232+-35328];
	st.shared.u32 	[%r7+2560], %r737;
	ld.global.nc.u32 	%r738, [%rd232+-34304];
	st.shared.u32 	[%r7+3072], %r738;
	ld.global.nc.u32 	%r739, [%rd232+-33280];
	st.shared.u32 	[%r7+3584], %r739;
	ld.global.nc.u32 	%r740, [%rd232+-32256];
	st.shared.u32 	[%r7+4096], %r740;
	ld.global.nc.u32 	%r741, [%rd232+-31232];
	st.shared.u32 	[%r7+4608], %r741;
	ld.global.nc.u32 	%r742, [%rd232+-30208];
	st.shared.u32 	[%r7+5120], %r742;
	ld.global.nc.u32 	%r743, [%rd232+-29184];
	st.shared.u32 	[%r7+5632], %r743;
	ld.global.nc.u32 	%r744, [%rd232+-28160];
	st.shared.u32 	[%r7+6144], %r744;
	ld.global.nc.u32 	%r745, [%rd232+-27136];
	st.shared.u32 	[%r7+6656], %r745;
	ld.global.nc.u32 	%r746, [%rd232+-26112];
	st.shared.u32 	[%r7+7168], %r746;
	ld.global.nc.u32 	%r747, [%rd232+-25088];
	st.shared.u32 	[%r7+7680], %r747;
	bar.sync 	0;
	wmma.load.b.sync.aligned.col.m8n8k32.shared.s4 	{%r375}, [%r8], %r661;
	wmma.load.b.sync.aligned.col.m8n8k32.shared.s4 	{%r399}, [%r681], %r661;
	wmma.load.b.sync.aligned.col.m8n8k32.shared.s4 	{%r423}, [%r682], %r661;
	wmma.load.b.sync.aligned.col.m8n8k32.shared.s4 	{%r447}, [%r683], %r661;
	wmma.load.b.sync.aligned.col.m8n8k32.shared.s4 	{%r381}, [%r9], %r661;
	wmma.load.b.sync.aligned.col.m8n8k32.shared.s4 	{%r405}, [%r10], %r661;
	wmma.load.b.sync.aligned.col.m8n8k32.shared.s4 	{%r429}, [%r11], %r661;
	wmma.load.b.sync.aligned.col.m8n8k32.shared.s4 	{%r453}, [%r12], %r661;
	wmma.load.b.sync.aligned.col.m8n8k32.shared.s4 	{%r387}, [%r13], %r661;
	wmma.load.b.sync.aligned.col.m8n8k32.shared.s4 	{%r411}, [%r14], %r661;
	wmma.load.b.sync.aligned.col.m8n8k32.shared.s4 	{%r435}, [%r15], %r661;
	wmma.load.b.sync.aligned.col.m8n8k32.shared.s4 	{%r459}, [%r16], %r661;
	wmma.load.b.sync.aligned.col.m8n8k32.shared.s4 	{%r393}, [%r684], %r661;
	wmma.load.b.sync.aligned.col.m8n8k32.shared.s4 	{%r417}, [%r685], %r661;
	wmma.load.b.sync.aligned.col.m8n8k32.shared.s4 	{%r441}, [%r686], %r661;
	wmma.load.b.sync.aligned.col.m8n8k32.shared.s4 	{%r465}, [%r687], %r661;
	// begin inline asm
	mma.sync.aligned.m8n8k32.row.col.s32.u4.s4.s32 {%r372,%r373}, {%r374}, {%r375}, {%r348,%r349};

	// end inline asm
	// begin inline asm
	mma.sync.aligned.m8n8k32.row.col.s32.u4.s4.s32 {%r378,%r379}, {%r374}, {%r381}, {%r354,%r355};

	// end inline asm
	// begin inline asm
	mma.sync.aligned.m8n8k32.row.col.s32.u4.s4.s32 {%r384,%r385}, {%r374}, {%r387}, {%r360,%r361};

	// end inline asm
	// begin inline asm
	mma.sync.aligned.m8n8k32.row.col.s32.u4.s4.s32 {%r390,%r391}, {%r374}, {%r393}, {%r366,%r367};

	// end inline asm
	// begin inline asm
	mma.sync.aligned.m8n8k32.row.col.s32.u4.s4.s32 {%r396,%r397}, {%r398}, {%r399}, {%r372,%r373};

	// end inline asm
	// begin inline asm
	mma.sync.aligned.m8n8k32.row.col.s32.u4.s4.s32 {%r402,%r403}, {%r398}, {%r405}, {%r378,%r379};

	// end inline asm
	// begin inline asm
	mma.sync.aligned.m8n8k32.row.col.s32.u4.s4.s32 {%r408,%r409}, {%r398}, {%r411}, {%r384,%r385};

	// end inline asm
	// begin inline asm
	mma.sync.aligned.m8n8k32.row.col.s32.u4.s4.s32 {%r414,%r415}, {%r398}, {%r417}, {%r390,%r391};

	// end inline asm
	// begin inline asm
	mma.sync.aligned.m8n8k32.row.col.s32.u4.s4.s32 {%r420,%r421}, {%r422}, {%r423}, {%r396,%r397};

	// end inline asm
	// begin inline asm
	mma.sync.aligned.m8n8k32.row.col.s32.u4.s4.s32 {%r426,%r427}, {%r422}, {%r429}, {%r402,%r403};

	// end inline asm
	// begin inline asm
	mma.sync.aligned.m8n8k32.row.col.s32.u4.s4.s32 {%r432,%r433}, {%r422}, {%r435}, {%r408,%r409};

	// end inline asm
	// begin inline asm
	mma.sync.aligned.m8n8k32.row.col.s32.u4.s4.s32 {%r438,%r439}, {%r422}, {%r441}, {%r414,%r415};

	// end inline asm
	// begin inline asm
	mma.sync.aligned.m8n8k32.row.col.s32.u4.s4.s32 {%r444,%r445}, {%r446}, {%r447}, {%r420,%r421};

	// end inline asm
	// begin inline asm
	mma.sync.aligned.m8n8k32.row.col.s32.u4.s4.s32 {%r450,%r451}, {%r446}, {%r453}, {%r426,%r427};

	// end inline asm
	// begin inline asm
	mma.sync.aligned.m8n8k32.row.col.s32.u4.s4.s32 {%r456,%r457}, {%r446}, {%r459}, {%r432,%r433};

	// end inline asm
	// begin inline asm
	mma.sync.aligned.m8n8k32.row.col.s32.u4.s4.s32 {%r462,%r463}, {%r446}, {%r465}, {%r438,%r439};

	// end inline asm
	add.s32 	%r748, %r660, 1536;
	wmma.load.a.sync.aligned.row.m8n8k32.shared.u4 	{%r470}, [%r748], %r661;
	add.s32 	%r749, %r660, 1664;
	wmma.load.a.sync.aligned.row.m8n8k32.shared.u4 	{%r494}, [%r749], %r661;
	add.s32 	%r750, %r660, 1792;
	wmma.load.a.sync.aligned.row.m8n8k32.shared.u4 	{%r518}, [%r750], %r661;
	add.s32 	%r751, %r660, 1920;
	wmma.load.a.sync.aligned.row.m8n8k32.shared.u4 	{%r542}, [%r751], %r661;
	bar.sync 	0;
	ld.global.nc.u32 	%r752, [%rd232+-7680];
	st.shared.u32 	[%r7], %r752;
	ld.global.nc.u32 	%r753, [%rd232+-6656];
	st.shared.u32 	[%r7+512], %r753;
	ld.global.nc.u32 	%r754, [%rd232+-5632];
	st.shared.u32 	[%r7+1024], %r754;
	ld.global.nc.u32 	%r755, [%rd232+-4608];
	st.shared.u32 	[%r7+1536], %r755;
	ld.global.nc.u32 	%r756, [%rd232+-3584];
	st.shared.u32 	[%r7+2048], %r756;
	ld.global.nc.u32 	%r757, [%rd232+-2560];
	st.shared.u32 	[%r7+2560], %r757;
	ld.global.nc.u32 	%r758, [%rd232+-1536];
	st.shared.u32 	[%r7+3072], %r758;
	ld.global.nc.u32 	%r759, [%rd232+-512];
	st.shared.u32 	[%r7+3584], %r759;
	ld.global.nc.u32 	%r760, [%rd232+512];
	st.shared.u32 	[%r7+4096], %r760;
	ld.global.nc.u32 	%r761, [%rd232+1536];
	st.shared.u32 	[%r7+4608], %r761;
	ld.global.nc.u32 	%r762, [%rd232+2560];
	st.shared.u32 	[%r7+5120], %r762;
	ld.global.nc.u32 	%r763, [%rd232+3584];
	st.shared.u32 	[%r7+5632], %r763;
	ld.global.nc.u32 	%r764, [%rd232+4608];
	st.shared.u32 	[%r7+6144], %r764;
	ld.global.nc.u32 	%r765, [%rd232+5632];
	st.shared.u32 	[%r7+6656], %r765;
	ld.global.nc.u32 	%r766, [%rd232+6656];
	st.shared.u32 	[%r7+7168], %r766;
	ld.global.nc.u32 	%r767, [%rd232+7680];
	st.shared.u32 	[%r7+7680], %r767;
	bar.sync 	0;
	wmma.load.b.sync.aligned.col.m8n8k32.shared.s4 	{%r471}, [%r8], %r661;
	wmma.load.b.sync.aligned.col.m8n8k32.shared.s4 	{%r495}, [%r681], %r661;
	wmma.load.b.sync.aligned.col.m8n8k32.shared.s4 	{%r519}, [%r682], %r661;
	wmma.load.b.sync.aligned.col.m8n8k32.shared.s4 	{%r543}, [%r683], %r661;
	wmma.load.b.sync.aligned.col.m8n8k32.shared.s4 	{%r477}, [%r9], %r661;
	wmma.load.b.sync.aligned.col.m8n8k32.shared.s4 	{%r501}, [%r10], %r661;
	wmma.load.b.sync.aligned.col.m8n8k32.shared.s4 	{%r525}, [%r11], %r661;
	wmma.load.b.sync.aligned.col.m8n8k32.shared.s4 	{%r549}, [%r12], %r661;
	wmma.load.b.sync.aligned.col.m8n8k32.shared.s4 	{%r483}, [%r13], %r661;
	wmma.load.b.sync.aligned.col.m8n8k32.shared.s4 	{%r507}, [%r14], %r661;
	wmma.load.b.sync.aligned.col.m8n8k32.shared.s4 	{%r531}, [%r15], %r661;
	wmma.load.b.sync.aligned.col.m8n8k32.shared.s4 	{%r555}, [%r16], %r661;
	wmma.load.b.sync.aligned.col.m8n8k32.shared.s4 	{%r489}, [%r684], %r661;
	wmma.load.b.sync.aligned.col.m8n8k32.shared.s4 	{%r513}, [%r685], %r661;
	wmma.load.b.sync.aligned.col.m8n8k32.shared.s4 	{%r537}, [%r686], %r661;
	wmma.load.b.sync.aligned.col.m8n8k32.shared.s4 	{%r561}, [%r687], %r661;
	// begin inline asm
	mma.sync.aligned.m8n8k32.row.col.s32.u4.s4.s32 {%r468,%r469}, {%r470}, {%r471}, {%r444,%r445};

	// end inline asm
	// begin inline asm
	mma.sync.aligned.m8n8k32.row.col.s32.u4.s4.s32 {%r474,%r475}, {%r470}, {%r477}, {%r450,%r451};

	// end inline asm
	// begin inline asm
	mma.sync.aligned.m8n8k32.row.col.s32.u4.s4.s32 {%r480,%r481}, {%r470}, {%r483}, {%r456,%r457};

	// end inline asm
	// begin inline asm
	mma.sync.aligned.m8n8k32.row.col.s32.u4.s4.s32 {%r486,%r487}, {%r470}, {%r489}, {%r462,%r463};

	// end inline asm
	// begin inline asm
	mma.sync.aligned.m8n8k32.row.col.s32.u4.s4.s32 {%r492,%r493}, {%r494}, {%r495}, {%r468,%r469};

	// end inline asm
	// begin inline asm
	mma.sync.aligned.m8n8k32.row.col.s32.u4.s4.s32 {%r498,%r499}, {%r494}, {%r501}, {%r474,%r475};

	// end inline asm
	// begin inline asm
	mma.sync.aligned.m8n8k32.row.col.s32.u4.s4.s32 {%r504,%r505}, {%r494}, {%r507}, {%r480,%r481};

	// end inline asm
	// begin inline asm
	mma.sync.aligned.m8n8k32.row.col.s32.u4.s4.s32 {%r510,%r511}, {%r494}, {%r513}, {%r486,%r487};

	// end inline asm
	// begin inline asm
	mma.sync.aligned.m8n8k32.row.col.s32.u4.s4.s32 {%r516,%r517}, {%r518}, {%r519}, {%r492,%r493};

	// end inline asm
	// begin inline asm
	mma.sync.aligned.m8n8k32.row.col.s32.u4.s4.s32 {%r522,%r523}, {%r518}, {%r525}, {%r498,%r499};

	// end inline asm
	// begin inline asm
	mma.sync.aligned.m8n8k32.row.col.s32.u4.s4.s32 {%r528,%r529}, {%r518}, {%r531}, {%r504,%r505};

	// end inline asm
	// begin inline asm
	mma.sync.aligned.m8n8k32.row.col.s32.u4.s4.s32 {%r534,%r535}, {%r518}, {%r537}, {%r510,%r511};

	// end inline asm
	// begin inline asm
	mma.sync.aligned.m8n8k32.row.col.s32.u4.s4.s32 {%r540,%r541}, {%r542}, {%r543}, {%r516,%r517};

	// end inline asm
	// begin inline asm
	mma.sync.aligned.m8n8k32.row.col.s32.u4.s4.s32 {%r546,%r547}, {%r542}, {%r549}, {%r522,%r523};

	// end inline asm
	// begin inline asm
	mma.sync.aligned.m8n8k32.row.col.s32.u4.s4.s32 {%r552,%r553}, {%r542}, {%r555}, {%r528,%r529};

	// end inline asm
	// begin inline asm
	mma.sync.aligned.m8n8k32.row.col.s32.u4.s4.s32 {%r558,%r559}, {%r542}, {%r561}, {%r534,%r535};

	// end inline asm
	add.s32 	%r768, %r660, 2560;
	wmma.load.a.sync.aligned.row.m8n8k32.shared.u4 	{%r566}, [%r768], %r661;
	add.s32 	%r769, %r660, 2688;
	wmma.load.a.sync.aligned.row.m8n8k32.shared.u4 	{%r590}, [%r769], %r661;
	add.s32 	%r770, %r660, 2816;
	wmma.load.a.sync.aligned.row.m8n8k32.shared.u4 	{%r614}, [%r770], %r661;
	add.s32 	%r771, %r660, 2944;
	wmma.load.a.sync.aligned.row.m8n8k32.shared.u4 	{%r638}, [%r771], %r661;
	bar.sync 	0;
	ld.global.nc.u32 	%r772, [%rd232+25088];
	st.shared.u32 	[%r7], %r772;
	ld.global.nc.u32 	%r773, [%rd232+26112];
	st.shared.u32 	[%r7+512], %r773;
	ld.global.nc.u32 	%r774, [%rd232+27136];
	st.shared.u32 	[%r7+1024], %r774;
	ld.global.nc.u32 	%r775, [%rd232+28160];
	st.shared.u32 	[%r7+1536], %r775;
	ld.global.nc.u32 	%r776, [%rd232+29184];
	st.shared.u32 	[%r7+2048], %r776;
	ld.global.nc.u32 	%r777, [%rd232+30208];
	st.shared.u32 	[%r7+2560], %r777;
	ld.global.nc.u32 	%r778, [%rd232+31232];
	st.shared.u32 	[%r7+3072], %r778;
	ld.global.nc.u32 	%r779, [%rd232+32256];
	st.shared.u32 	[%r7+3584], %r779;
	ld.global.nc.u32 	%r780, [%rd232+33280];
	st.shared.u32 	[%r7+4096], %r780;
	ld.global.nc.u32 	%r781, [%rd232+34304];
	st.shared.u32 	[%r7+4608], %r781;
	ld.global.nc.u32 	%r782, [%rd232+35328];
	st.shared.u32 	[%r7+5120], %r782;
	ld.global.nc.u32 	%r783, [%rd232+36352];
	st.shared.u32 	[%r7+5632], %r783;
	ld.global.nc.u32 	%r784, [%rd232+37376];
	st.shared.u32 	[%r7+6144], %r784;
	ld.global.nc.u32 	%r785, [%rd232+38400];
	st.shared.u32 	[%r7+6656], %r785;
	ld.global.nc.u32 	%r786, [%rd232+39424];
	st.shared.u32 	[%r7+7168], %r786;
	ld.global.nc.u32 	%r787, [%rd232+40448];
	st.shared.u32 	[%r7+7680], %r787;
	bar.sync 	0;
	wmma.load.b.sync.aligned.col.m8n8k32.shared.s4 	{%r567}, [%r8], %r661;
	wmma.load.b.sync.aligned.col.m8n8k32.shared.s4 	{%r591}, [%r681], %r661;
	wmma.load.b.sync.aligned.col.m8n8k32.shared.s4 	{%r615}, [%r682], %r661;
	wmma.load.b.sync.aligned.col.m8n8k32.shared.s4 	{%r639}, [%r683], %r661;
	wmma.load.b.sync.aligned.col.m8n8k32.shared.s4 	{%r573}, [%r9], %r661;
	wmma.load.b.sync.aligned.col.m8n8k32.shared.s4 	{%r597}, [%r10], %r661;
	wmma.load.b.sync.aligned.col.m8n8k32.shared.s4 	{%r621}, [%r11], %r661;
	wmma.load.b.sync.aligned.col.m8n8k32.shared.s4 	{%r645}, [%r12], %r661;
	wmma.load.b.sync.aligned.col.m8n8k32.shared.s4 	{%r579}, [%r13], %r661;
	wmma.load.b.sync.aligned.col.m8n8k32.shared.s4 	{%r603}, [%r14], %r661;
	wmma.load.b.sync.aligned.col.m8n8k32.shared.s4 	{%r627}, [%r15], %r661;
	wmma.load.b.sync.aligned.col.m8n8k32.shared.s4 	{%r651}, [%r16], %r661;
	wmma.load.b.sync.aligned.col.m8n8k32.shared.s4 	{%r585}, [%r684], %r661;
	wmma.load.b.sync.aligned.col.m8n8k32.shared.s4 	{%r609}, [%r685], %r661;
	wmma.load.b.sync.aligned.col.m8n8k32.shared.s4 	{%r633}, [%r686], %r661;
	wmma.load.b.sync.aligned.col.m8n8k32.shared.s4 	{%r657}, [%r687], %r661;
	// begin inline asm
	mma.sync.aligned.m8n8k32.row.col.s32.u4.s4.s32 {%r564,%r565}, {%r566}, {%r567}, {%r540,%r541};

	// end inline asm
	// begin inline asm
	mma.sync.aligned.m8n8k32.row.col.s32.u4.s4.s32 {%r570,%r571}, {%r566}, {%r573}, {%r546,%r547};

	// end inline asm
	// begin inline asm
	mma.sync.aligned.m8n8k32.row.col.s32.u4.s4.s32 {%r576,%r577}, {%r566}, {%r579}, {%r552,%r553};

	// end inline asm
	// begin inline asm
	mma.sync.aligned.m8n8k32.row.col.s32.u4.s4.s32 {%r582,%r583}, {%r566}, {%r585}, {%r558,%r559};

	// end inline asm
	// begin inline asm
	mma.sync.aligned.m8n8k32.row.col.s32.u4.s4.s32 {%r588,%r589}, {%r590}, {%r591}, {%r564,%r565};

	// end inline asm
	// begin inline asm
	mma.sync.aligned.m8n8k32.row.col.s32.u4.s4.s32 {%r594,%r595}, {%r590}, {%r597}, {%r570,%r571};

	// end inline asm
	// begin inline asm
	mma.sync.aligned.m8n8k32.row.col.s32.u4.s4.s32 {%r600,%r601}, {%r590}, {%r603}, {%r576,%r577};

	// end inline asm
	// begin inline asm
	mma.sync.aligned.m8n8k32.row.col.s32.u4.s4.s32 {%r606,%r607}, {%r590}, {%r609}, {%r582,%r583};

	// end inline asm
	// begin inline asm
	mma.sync.aligned.m8n8k32.row.col.s32.u4.s4.s32 {%r612,%r613}, {%r614}, {%r615}, {%r588,%r589};

	// end inline asm
	// begin inline asm
	mma.sync.aligned.m8n8k32.row.col.s32.u4.s4.s32 {%r618,%r619}, {%r614}, {%r621}, {%r594,%r595};

	// end inline asm
	// begin inline asm
	mma.sync.aligned.m8n8k32.row.col.s32.u4.s4.s32 {%r624,%r625}, {%r614}, {%r627}, {%r600,%r601};

	// end inline asm
	// begin inline asm
	mma.sync.aligned.m8n8k32.row.col.s32.u4.s4.s32 {%r630,%r631}, {%r614}, {%r633}, {%r606,%r607};

	// end inline asm
	// begin inline asm
	mma.sync.aligned.m8n8k32.row.col.s32.u4.s4.s32 {%r1333,%r1334}, {%r638}, {%r639}, {%r612,%r613};

	// end inline asm
	// begin inline asm
	mma.sync.aligned.m8n8k32.row.col.s32.u4.s4.s32 {%r1335,%r1336}, {%r638}, {%r645}, {%r618,%r619};

	// end inline asm
	// begin inline asm
	mma.sync.aligned.m8n8k32.row.col.s32.u4.s4.s32 {%r1337,%r1338}, {%r638}, {%r651}, {%r624,%r625};

	// end inline asm
	// begin inline asm
	mma.sync.aligned.m8n8k32.row.col.s32.u4.s4.s32 {%r1339,%r1340}, {%r638}, {%r657}, {%r630,%r631};

	// end inline asm
	add.s32 	%r1341, %r1341, 1;
	add.s64 	%rd233, %rd233, 16384;
	add.s64 	%rd232, %rd232, 98304;
	setp.ne.s32 	%p4, %r1341, 3;
	@%p4 bra 	$L__BB36_1;
	cvta.to.global.u64 	%rd34, %rd14;
	cvta.to.global.u64 	%rd35, %rd13;
	bar.sync 	0;
	shl.b32 	%r788, %r1, 10;
	sub.s32 	%r789, %r8, %r788;
	mov.b32 	%r790, 8;
	wmma.store.d.sync.aligned.row.m8n8k32.shared.s32 	[%r789], {%r1333, %r1334}, %r790;
	add.s32 	%r791, %r789, 256;
	wmma.store.d.sync.aligned.row.m8n8k32.shared.s32 	[%r791], {%r1335, %r1336}, %r790;
	add.s32 	%r792, %r789, 512;
	wmma.store.d.sync.aligned.row.m8n8k32.shared.s32 	[%r792], {%r1337, %r1338}, %r790;
	add.s32 	%r793, %r789, 768;
	wmma.store.d.sync.aligned.row.m8n8k32.shared.s32 	[%r793], {%r1339, %r1340}, %r790;
	bar.sync 	0;
	shl.b32 	%r794, %r4, 7;
	add.s32 	%r795, %r794, %r5;
	shl.b32 	%r796, %r2, 8;
	shl.b32 	%r797, %r3, 2;
	and.b32  	%r798, %r797, 4064;
	shl.b32 	%r799, %r4, 4;
	shl.b32 	%r800, %r1, 2;
	add.s32 	%r801, %r799, %r796;
	add.s32 	%r802, %r801, %r800;
	add.s32 	%r803, %r802, %r798;
	mul.wide.u32 	%rd36, %r795, 4;
	add.s64 	%rd37, %rd34, %rd36;
	ld.global.nc.u32 	%r804, [%rd37+28];
	ld.global.nc.u32 	%r805, [%rd37+24];
	ld.global.nc.u32 	%r806, [%rd37+20];
	ld.global.nc.u32 	%r807, [%rd37+16];
	ld.global.nc.u32 	%r808, [%rd37+12];
	ld.global.nc.u32 	%r809, [%rd37+8];
	ld.global.nc.u32 	%r810, [%rd37+4];
	ld.global.nc.u32 	%r811, [%rd37];
	add.s32 	%r812, %r789, %r798;
	ld.shared.u32 	%r813, [%r812];
	add.s32 	%r814, %r811, %r813;
	max.s32 	%r815, %r814, 0;
	cvt.u64.u32 	%rd38, %r815;
	mad.lo.s64 	%rd39, %rd38, 19864223744, 1073741824;
	shr.u64 	%rd40, %rd39, 31;
	cvt.u32.u64 	%r816, %rd40;
	min.s32 	%r817, %r816, 15;
	max.s32 	%r818, %r817, 0;
	shl.b32 	%r819, %r818, 28;
	ld.shared.u32 	%r820, [%r812+4];
	add.s32 	%r821, %r810, %r820;
	max.s32 	%r822, %r821, 0;
	cvt.u64.u32 	%rd41, %r822;
	mad.lo.s64 	%rd42, %rd41, 19864223744, 1073741824;
	shr.u64 	%rd43, %rd42, 31;
	cvt.u32.u64 	%r823, %rd43;
	min.s32 	%r824, %r823, 15;
	max.s32 	%r825, %r824, 0;
	shl.b32 	%r826, %r825, 24;
	or.b32  	%r827, %r826, %r819;
	ld.shared.u32 	%r828, [%r812+8];
	add.s32 	%r829, %r809, %r828;
	max.s32 	%r830, %r829, 0;
	cvt.u64.u32 	%rd44, %r830;
	mad.lo.s64 	%rd45, %rd44, 19864223744, 1073741824;
	shr.u64 	%rd46, %rd45, 31;
	cvt.u32.u64 	%r831, %rd46;
	min.s32 	%r832, %r831, 15;
	max.s32 	%r833, %r832, 0;
	shl.b32 	%r834, %r833, 20;
	or.b32  	%r835, %r834, %r827;
	ld.shared.u32 	%r836, [%r812+12];
	add.s32 	%r837, %r808, %r836;
	max.s32 	%r838, %r837, 0;
	cvt.u64.u32 	%rd47, %r838;
	mad.lo.s64 	%rd48, %rd47, 19864223744, 1073741824;
	shr.u64 	%rd49, %rd48, 31;
	cvt.u32.u64 	%r839, %rd49;
	min.s32 	%r840, %r839, 15;
	max.s32 	%r841, %r840, 0;
	shl.b32 	%r842, %r841, 16;
	or.b32  	%r843, %r842, %r835;
	ld.shared.u32 	%r844, [%r812+16];
	add.s32 	%r845, %r807, %r844;
	max.s32 	%r846, %r845, 0;
	cvt.u64.u32 	%rd50, %r846;
	mad.lo.s64 	%rd51, %rd50, 19864223744, 1073741824;
	shr.u64 	%rd52, %rd51, 31;
	cvt.u32.u64 	%r847, %rd52;
	min.s32 	%r848, %r847, 15;
	max.s32 	%r849, %r848, 0;
	shl.b32 	%r850, %r849, 12;
	or.b32  	%r851, %r850, %r843;
	ld.shared.u32 	%r852, [%r812+20];
	add.s32 	%r853, %r806, %r852;
	max.s32 	%r854, %r853, 0;
	cvt.u64.u32 	%rd53, %r854;
	mad.lo.s64 	%rd54, %rd53, 19864223744, 1073741824;
	shr.u64 	%rd55, %rd54, 31;
	cvt.u32.u64 	%r855, %rd55;
	min.s32 	%r856, %r855, 15;
	max.s32 	%r857, %r856, 0;
	shl.b32 	%r858, %r857, 8;
	or.b32  	%r859, %r858, %r851;
	ld.shared.u32 	%r860, [%r812+24];
	add.s32 	%r861, %r805, %r860;
	max.s32 	%r862, %r861, 0;
	cvt.u64.u32 	%rd56, %r862;
	mad.lo.s64 	%rd57, %rd56, 19864223744, 1073741824;
	shr.u64 	%rd58, %rd57, 31;
	cvt.u32.u64 	%r863, %rd58;
	min.s32 	%r864, %r863, 15;
	max.s32 	%r865, %r864, 0;
	shl.b32 	%r866, %r865, 4;
	or.b32  	%r867, %r866, %r859;
	ld.shared.u32 	%r868, [%r812+28];
	add.s32 	%r869, %r804, %r868;
	max.s32 	%r870, %r869, 0;
	cvt.u64.u32 	%rd59, %r870;
	mad.lo.s64 	%rd60, %rd59, 19864223744, 1073741824;
	shr.u64 	%rd61, %rd60, 31;
	cvt.u32.u64 	%r871, %rd61;
	min.s32 	%r872, %r871, 15;
	max.s32 	%r873, %r872, 0;
	or.b32  	%r874, %r867, %r873;
	mul.wide.u32 	%rd62, %r803, 4;
	add.s64 	%rd63, %rd35, %rd62;
	st.global.u32 	[%rd63], %r874;
	ld.shared.u32 	%r875, [%r812+128];
	add.s32 	%r876, %r811, %r875;
	max.s32 	%r877, %r876, 0;
	cvt.u64.u32 	%rd64, %r877;
	mad.lo.s64 	%rd65, %rd64, 19864223744, 1073741824;
	shr.u64 	%rd66, %rd65, 31;
	cvt.u32.u64 	%r878, %rd66;
	min.s32 	%r879, %r878, 15;
	max.s32 	%r880, %r879, 0;
	shl.b32 	%r881, %r880, 28;
	ld.shared.u32 	%r882, [%r812+132];
	add.s32 	%r883, %r810, %r882;
	max.s32 	%r884, %r883, 0;
	cvt.u64.u32 	%rd67, %r884;
	mad.lo.s64 	%rd68, %rd67, 19864223744, 1073741824;
	shr.u64 	%rd69, %rd68, 31;
	cvt.u32.u64 	%r885, %rd69;
	min.s32 	%r886, %r885, 15;
	max.s32 	%r887, %r886, 0;
	shl.b32 	%r888, %r887, 24;
	or.b32  	%r889, %r888, %r881;
	ld.shared.u32 	%r890, [%r812+136];
	add.s32 	%r891, %r809, %r890;
	max.s32 	%r892, %r891, 0;
	cvt.u64.u32 	%rd70, %r892;
	mad.lo.s64 	%rd71, %rd70, 19864223744, 1073741824;
	shr.u64 	%rd72, %rd71, 31;
	cvt.u32.u64 	%r893, %rd72;
	min.s32 	%r894, %r893, 15;
	max.s32 	%r895, %r894, 0;
	shl.b32 	%r896, %r895, 20;
	or.b32  	%r897, %r896, %r889;
	ld.shared.u32 	%r898, [%r812+140];
	add.s32 	%r899, %r808, %r898;
	max.s32 	%r900, %r899, 0;
	cvt.u64.u32 	%rd73, %r900;
	mad.lo.s64 	%rd74, %rd73, 19864223744, 1073741824;
	shr.u64 	%rd75, %rd74, 31;
	cvt.u32.u64 	%r901, %rd75;
	min.s32 	%r902, %r901, 15;
	max.s32 	%r903, %r902, 0;
	shl.b32 	%r904, %r903, 16;
	or.b32  	%r905, %r904, %r897;
	ld.shared.u32 	%r906, [%r812+144];
	add.s32 	%r907, %r807, %r906;
	max.s32 	%r908, %r907, 0;
	cvt.u64.u32 	%rd76, %r908;
	mad.lo.s64 	%rd77, %rd76, 19864223744, 1073741824;
	shr.u64 	%rd78, %rd77, 31;
	cvt.u32.u64 	%r909, %rd78;
	min.s32 	%r910, %r909, 15;
	max.s32 	%r911, %r910, 0;
	shl.b32 	%r912, %r911, 12;
	or.b32  	%r913, %r912, %r905;
	ld.shared.u32 	%r914, [%r812+148];
	add.s32 	%r915, %r806, %r914;
	max.s32 	%r916, %r915, 0;
	cvt.u64.u32 	%rd79, %r916;
	mad.lo.s64 	%rd80, %rd79, 19864223744, 1073741824;
	shr.u64 	%rd81, %rd80, 31;
	cvt.u32.u64 	%r917, %rd81;
	min.s32 	%r918, %r917, 15;
	max.s32 	%r919, %r918, 0;
	shl.b32 	%r920, %r919, 8;
	or.b32  	%r921, %r920, %r913;
	ld.shared.u32 	%r922, [%r812+152];
	add.s32 	%r923, %r805, %r922;
	max.s32 	%r924, %r923, 0;
	cvt.u64.u32 	%rd82, %r924;
	mad.lo.s64 	%rd83, %rd82, 19864223744, 1073741824;
	shr.u64 	%rd84, %rd83, 31;
	cvt.u32.u64 	%r925, %rd84;
	min.s32 	%r926, %r925, 15;
	max.s32 	%r927, %r926, 0;
	shl.b32 	%r928, %r927, 4;
	or.b32  	%r929, %r928, %r921;
	ld.shared.u32 	%r930, [%r812+156];
	add.s32 	%r931, %r804, %r930;
	max.s32 	%r932, %r931, 0;
	cvt.u64.u32 	%rd85, %r932;
	mad.lo.s64 	%rd86, %rd85, 19864223744, 1073741824;
	shr.u64 	%rd87, %rd86, 31;
	cvt.u32.u64 	%r933, %rd87;
	min.s32 	%r934, %r933, 15;
	max.s32 	%r935, %r934, 0;
	or.b32  	%r936, %r929, %r935;
	st.global.u32 	[%rd63+512], %r936;
	ld.global.nc.u32 	%r937, [%rd37+60];
	ld.global.nc.u32 	%r938, [%rd37+56];
	ld.global.nc.u32 	%r939, [%rd37+52];
	ld.global.nc.u32 	%r940, [%rd37+48];
	ld.global.nc.u32 	%r941, [%rd37+44];
	ld.global.nc.u32 	%r942, [%rd37+40];
	ld.global.nc.u32 	%r943, [%rd37+36];
	ld.global.nc.u32 	%r944, [%rd37+32];
	ld.shared.u32 	%r945, [%r812+256];
	add.s32 	%r946, %r944, %r945;
	max.s32 	%r947, %r946, 0;
	cvt.u64.u32 	%rd88, %r947;
	mad.lo.s64 	%rd89, %rd88, 19864223744, 1073741824;
	shr.u64 	%rd90, %rd89, 31;
	cvt.u32.u64 	%r948, %rd90;
	min.s32 	%r949, %r948, 15;
	max.s32 	%r950, %r949, 0;
	shl.b32 	%r951, %r950, 28;
	ld.shared.u32 	%r952, [%r812+260];
	add.s32 	%r953, %r943, %r952;
	max.s32 	%r954, %r953, 0;
	cvt.u64.u32 	%rd91, %r954;
	mad.lo.s64 	%rd92, %rd91, 19864223744, 1073741824;
	shr.u64 	%rd93, %rd92, 31;
	cvt.u32.u64 	%r955, %rd93;
	min.s32 	%r956, %r955, 15;
	max.s32 	%r957, %r956, 0;
	shl.b32 	%r958, %r957, 24;
	or.b32  	%r959, %r958, %r951;
	ld.shared.u32 	%r960, [%r812+264];
	add.s32 	%r961, %r942, %r960;
	max.s32 	%r962, %r961, 0;
	cvt.u64.u32 	%rd94, %r962;
	mad.lo.s64 	%rd95, %rd94, 19864223744, 1073741824;
	shr.u64 	%rd96, %rd95, 31;
	cvt.u32.u64 	%r963, %rd96;
	min.s32 	%r964, %r963, 15;
	max.s32 	%r965, %r964, 0;
	shl.b32 	%r966, %r965, 20;
	or.b32  	%r967, %r966, %r959;
	ld.shared.u32 	%r968, [%r812+268];
	add.s32 	%r969, %r941, %r968;
	max.s32 	%r970, %r969, 0;
	cvt.u64.u32 	%rd97, %r970;
	mad.lo.s64 	%rd98, %rd97, 19864223744, 1073741824;
	shr.u64 	%rd99, %rd98, 31;
	cvt.u32.u64 	%r971, %rd99;
	min.s32 	%r972, %r971, 15;
	max.s32 	%r973, %r972, 0;
	shl.b32 	%r974, %r973, 16;
	or.b32  	%r975, %r974, %r967;
	ld.shared.u32 	%r976, [%r812+272];
	add.s32 	%r977, %r940, %r976;
	max.s32 	%r978, %r977, 0;
	cvt.u64.u32 	%rd100, %r978;
	mad.lo.s64 	%rd101, %rd100, 19864223744, 1073741824;
	shr.u64 	%rd102, %rd101, 31;
	cvt.u32.u64 	%r979, %rd102;
	min.s32 	%r980, %r979, 15;
	max.s32 	%r981, %r980, 0;
	shl.b32 	%r982, %r981, 12;
	or.b32  	%r983, %r982, %r975;
	ld.shared.u32 	%r984, [%r812+276];
	add.s32 	%r985, %r939, %r984;
	max.s32 	%r986, %r985, 0;
	cvt.u64.u32 	%rd103, %r986;
	mad.lo.s64 	%rd104, %rd103, 19864223744, 1073741824;
	shr.u64 	%rd105, %rd104, 31;
	cvt.u32.u64 	%r987, %rd105;
	min.s32 	%r988, %r987, 15;
	max.s32 	%r989, %r988, 0;
	shl.b32 	%r990, %r989, 8;
	or.b32  	%r991, %r990, %r983;
	ld.shared.u32 	%r992, [%r812+280];
	add.s32 	%r993, %r938, %r992;
	max.s32 	%r994, %r993, 0;
	cvt.u64.u32 	%rd106, %r994;
	mad.lo.s64 	%rd107, %rd106, 19864223744, 1073741824;
	shr.u64 	%rd108, %rd107, 31;
	cvt.u32.u64 	%r995, %rd108;
	min.s32 	%r996, %r995, 15;
	max.s32 	%r997, %r996, 0;
	shl.b32 	%r998, %r997, 4;
	or.b32  	%r999, %r998, %r991;
	ld.shared.u32 	%r1000, [%r812+284];
	add.s32 	%r1001, %r937, %r1000;
	max.s32 	%r1002, %r1001, 0;
	cvt.u64.u32 	%rd109, %r1002;
	mad.lo.s64 	%rd110, %rd109, 19864223744, 1073741824;
	shr.u64 	%rd111, %rd110, 31;
	cvt.u32.u64 	%r1003, %rd111;
	min.s32 	%r1004, %r1003, 15;
	max.s32 	%r1005, %r1004, 0;
	or.b32  	%r1006, %r999, %r1005;
	st.global.u32 	[%rd63+4], %r1006;
	ld.shared.u32 	%r1007, [%r812+384];
	add.s32 	%r1008, %r944, %r1007;
	max.s32 	%r1009, %r1008, 0;
	cvt.u64.u32 	%rd112, %r1009;
	mad.lo.s64 	%rd113, %rd112, 19864223744, 1073741824;
	shr.u64 	%rd114, %rd113, 31;
	cvt.u32.u64 	%r1010, %rd114;
	min.s32 	%r1011, %r1010, 15;
	max.s32 	%r1012, %r1011, 0;
	shl.b32 	%r1013, %r1012, 28;
	ld.shared.u32 	%r1014, [%r812+388];
	add.s32 	%r1015, %r943, %r1014;
	max.s32 	%r1016, %r1015, 0;
	cvt.u64.u32 	%rd115, %r1016;
	mad.lo.s64 	%rd116, %rd115, 19864223744, 1073741824;
	shr.u64 	%rd117, %rd116, 31;
	cvt.u32.u64 	%r1017, %rd117;
	min.s32 	%r1018, %r1017, 15;
	max.s32 	%r1019, %r1018, 0;
	shl.b32 	%r1020, %r1019, 24;
	or.b32  	%r1021, %r1020, %r1013;
	ld.shared.u32 	%r1022, [%r812+392];
	add.s32 	%r1023, %r942, %r1022;
	max.s32 	%r1024, %r1023, 0;
	cvt.u64.u32 	%rd118, %r1024;
	mad.lo.s64 	%rd119, %rd118, 19864223744, 1073741824;
	shr.u64 	%rd120, %rd119, 31;
	cvt.u32.u64 	%r1025, %rd120;
	min.s32 	%r1026, %r1025, 15;
	max.s32 	%r1027, %r1026, 0;
	shl.b32 	%r1028, %r1027, 20;
	or.b32  	%r1029, %r1028, %r1021;
	ld.shared.u32 	%r1030, [%r812+396];
	add.s32 	%r1031, %r941, %r1030;
	max.s32 	%r1032, %r1031, 0;
	cvt.u64.u32 	%rd121, %r1032;
	mad.lo.s64 	%rd122, %rd121, 19864223744, 1073741824;
	shr.u64 	%rd123, %rd122, 31;
	cvt.u32.u64 	%r1033, %rd123;
	min.s32 	%r1034, %r1033, 15;
	max.s32 	%r1035, %r1034, 0;
	shl.b32 	%r1036, %r1035, 16;
	or.b32  	%r1037, %r1036, %r1029;
	ld.shared.u32 	%r1038, [%r812+400];
	add.s32 	%r1039, %r940, %r1038;
	max.s32 	%r1040, %r1039, 0;
	cvt.u64.u32 	%rd124, %r1040;
	mad.lo.s64 	%rd125, %rd124, 19864223744, 1073741824;
	shr.u64 	%rd126, %rd125, 31;
	cvt.u32.u64 	%r1041, %rd126;
	min.s32 	%r1042, %r1041, 15;
	max.s32 	%r1043, %r1042, 0;
	shl.b32 	%r1044, %r1043, 12;
	or.b32  	%r1045, %r1044, %r1037;
	ld.shared.u32 	%r1046, [%r812+404];
	add.s32 	%r1047, %r939, %r1046;
	max.s32 	%r1048, %r1047, 0;
	cvt.u64.u32 	%rd127, %r1048;
	mad.lo.s64 	%rd128, %rd127, 19864223744, 1073741824;
	shr.u64 	%rd129, %rd128, 31;
	cvt.u32.u64 	%r1049, %rd129;
	min.s32 	%r1050, %r1049, 15;
	max.s32 	%r1051, %r1050, 0;
	shl.b32 	%r1052, %r1051, 8;
	or.b32  	%r1053, %r1052, %r1045;
	ld.shared.u32 	%r1054, [%r812+408];
	add.s32 	%r1055, %r938, %r1054;
	max.s32 	%r1056, %r1055, 0;
	cvt.u64.u32 	%rd130, %r1056;
	mad.lo.s64 	%rd131, %rd130, 19864223744, 1073741824;
	shr.u64 	%rd132, %rd131, 31;
	cvt.u32.u64 	%r1057, %rd132;
	min.s32 	%r1058, %r1057, 15;
	max.s32 	%r1059, %r1058, 0;
	shl.b32 	%r1060, %r1059, 4;
	or.b32  	%r1061, %r1060, %r1053;
	ld.shared.u32 	%r1062, [%r812+412];
	add.s32 	%r1063, %r937, %r1062;
	max.s32 	%r1064, %r1063, 0;
	cvt.u64.u32 	%rd133, %r1064;
	mad.lo.s64 	%rd134, %rd133, 19864223744, 1073741824;
	shr.u64 	%rd135, %rd134, 31;
	cvt.u32.u64 	%r1065, %rd135;
	min.s32 	%r1066, %r1065, 15;
	max.s32 	%r1067, %r1066, 0;
	or.b32  	%r1068, %r1061, %r1067;
	st.global.u32 	[%rd63+516], %r1068;
	ld.global.nc.u32 	%r1069, [%rd37+92];
	ld.global.nc.u32 	%r1070, [%rd37+88];
	ld.global.nc.u32 	%r1071, [%rd37+84];
	ld.global.nc.u32 	%r1072, [%rd37+80];
	ld.global.nc.u32 	%r1073, [%rd37+76];
	ld.global.nc.u32 	%r1074, [%rd37+72];
	ld.global.nc.u32 	%r1075, [%rd37+68];
	ld.global.nc.u32 	%r1076, [%rd37+64];
	ld.shared.u32 	%r1077, [%r812+512];
	add.s32 	%r1078, %r1076, %r1077;
	max.s32 	%r1079, %r1078, 0;
	cvt.u64.u32 	%rd136, %r1079;
	mad.lo.s64 	%rd137, %rd136, 19864223744, 1073741824;
	shr.u64 	%rd138, %rd137, 31;
	cvt.u32.u64 	%r1080, %rd138;
	min.s32 	%r1081, %r1080, 15;
	max.s32 	%r1082, %r1081, 0;
	shl.b32 	%r1083, %r1082, 28;
	ld.shared.u32 	%r1084, [%r812+516];
	add.s32 	%r1085, %r1075, %r1084;
	max.s32 	%r1086, %r1085, 0;
	cvt.u64.u32 	%rd139, %r1086;
	mad.lo.s64 	%rd140, %rd139, 19864223744, 1073741824;
	shr.u64 	%rd141, %rd140, 31;
	cvt.u32.u64 	%r1087, %rd141;
	min.s32 	%r1088, %r1087, 15;
	max.s32 	%r1089, %r1088, 0;
	shl.b32 	%r1090, %r1089, 24;
	or.b32  	%r1091, %r1090, %r1083;
	ld.shared.u32 	%r1092, [%r812+520];
	add.s32 	%r1093, %r1074, %r1092;
	max.s32 	%r1094, %r1093, 0;
	cvt.u64.u32 	%rd142, %r1094;
	mad.lo.s64 	%rd143, %rd142, 19864223744, 1073741824;
	shr.u64 	%rd144, %rd143, 31;
	cvt.u32.u64 	%r1095, %rd144;
	min.s32 	%r1096, %r1095, 15;
	max.s32 	%r1097, %r1096, 0;
	shl.b32 	%r1098, %r1097, 20;
	or.b32  	%r1099, %r1098, %r1091;
	ld.shared.u32 	%r1100, [%r812+524];
	add.s32 	%r1101, %r1073, %r1100;
	max.s32 	%r1102, %r1101, 0;
	cvt.u64.u32 	%rd145, %r1102;
	mad.lo.s64 	%rd146, %rd145, 19864223744, 1073741824;
	shr.u64 	%rd147, %rd146, 31;
	cvt.u32.u64 	%r1103, %rd147;
	min.s32 	%r1104, %r1103, 15;
	max.s32 	%r1105, %r1104, 0;
	shl.b32 	%r1106, %r1105, 16;
	or.b32  	%r1107, %r1106, %r1099;
	ld.shared.u32 	%r1108, [%r812+528];
	add.s32 	%r1109, %r1072, %r1108;
	max.s32 	%r1110, %r1109, 0;
	cvt.u64.u32 	%rd148, %r1110;
	mad.lo.s64 	%rd149, %rd148, 19864223744, 1073741824;
	shr.u64 	%rd150, %rd149, 31;
	cvt.u32.u64 	%r1111, %rd150;
	min.s32 	%r1112, %r1111, 15;
	max.s32 	%r1113, %r1112, 0;
	shl.b32 	%r1114, %r1113, 12;
	or.b32  	%r1115, %r1114, %r1107;
	ld.shared.u32 	%r1116, [%r812+532];
	add.s32 	%r1117, %r1071, %r1116;
	max.s32 	%r1118, %r1117, 0;
	cvt.u64.u32 	%rd151, %r1118;
	mad.lo.s64 	%rd152, %rd151, 19864223744, 1073741824;
	shr.u64 	%rd153, %rd152, 31;
	cvt.u32.u64 	%r1119, %rd153;
	min.s32 	%r1120, %r1119, 15;
	max.s32 	%r1121, %r1120, 0;
	shl.b32 	%r1122, %r1121, 8;
	or.b32  	%r1123, %r1122, %r1115;
	ld.shared.u32 	%r1124, [%r812+536];
	add.s32 	%r1125, %r1070, %r1124;
	max.s32 	%r1126, %r1125, 0;
	cvt.u64.u32 	%rd154, %r1126;
	mad.lo.s64 	%rd155, %rd154, 19864223744, 1073741824;
	shr.u64 	%rd156, %rd155, 31;
	cvt.u32.u64 	%r1127, %rd156;
	min.s32 	%r1128, %r1127, 15;
	max.s32 	%r1129, %r1128, 0;
	shl.b32 	%r1130, %r1129, 4;
	or.b32  	%r1131, %r1130, %r1123;
	ld.shared.u32 	%r1132, [%r812+540];
	add.s32 	%r1133, %r1069, %r1132;
	max.s32 	%r1134, %r1133, 0;
	cvt.u64.u32 	%rd157, %r1134;
	mad.lo.s64 	%rd158, %rd157, 19864223744, 1073741824;
	shr.u64 	%rd159, %rd158, 31;
	cvt.u32.u64 	%r1135, %rd159;
	min.s32 	%r1136, %r1135, 15;
	max.s32 	%r1137, %r1136, 0;
	or.b32  	%r1138, %r1131, %r1137;
	st.global.u32 	[%rd63+8], %r1138;
	ld.shared.u32 	%r1139, [%r812+640];
	add.s32 	%r1140, %r1076, %r1139;
	max.s32 	%r1141, %r1140, 0;
	cvt.u64.u32 	%rd160, %r1141;
	mad.lo.s64 	%rd161, %rd160, 19864223744, 1073741824;
	shr.u64 	%rd162, %rd161, 31;
	cvt.u32.u64 	%r1142, %rd162;
	min.s32 	%r1143, %r1142, 15;
	max.s32 	%r1144, %r1143, 0;
	shl.b32 	%r1145, %r1144, 28;
	ld.shared.u32 	%r1146, [%r812+644];
	add.s32 	%r1147, %r1075, %r1146;
	max.s32 	%r1148, %r1147, 0;
	cvt.u64.u32 	%rd163, %r1148;
	mad.lo.s64 	%rd164, %rd163, 19864223744, 1073741824;
	shr.u64 	%rd165, %rd164, 31;
	cvt.u32.u64 	%r1149, %rd165;
	min.s32 	%r1150, %r1149, 15;
	max.s32 	%r1151, %r1150, 0;
	shl.b32 	%r1152, %r1151, 24;
	or.b32  	%r1153, %r1152, %r1145;
	ld.shared.u32 	%r1154, [%r812+648];
	add.s32 	%r1155, %r1074, %r1154;
	max.s32 	%r1156, %r1155, 0;
	cvt.u64.u32 	%rd166, %r1156;
	mad.lo.s64 	%rd167, %rd166, 19864223744, 1073741824;
	shr.u64 	%rd168, %rd167, 31;
	cvt.u32.u64 	%r1157, %rd168;
	min.s32 	%r1158, %r1157, 15;
	max.s32 	%r1159, %r1158, 0;
	shl.b32 	%r1160, %r1159, 20;
	or.b32  	%r1161, %r1160, %r1153;
	ld.shared.u32 	%r1162, [%r812+652];
	add.s32 	%r1163, %r1073, %r1162;
	max.s32 	%r1164, %r1163, 0;
	cvt.u64.u32 	%rd169, %r1164;
	mad.lo.s64 	%rd170, %rd169, 19864223744, 1073741824;
	shr.u64 	%rd171, %rd170, 31;
	cvt.u32.u64 	%r1165, %rd171;
	min.s32 	%r1166, %r1165, 15;
	max.s32 	%r1167, %r1166, 0;
	shl.b32 	%r1168, %r1167, 16;
	or.b32  	%r1169, %r1168, %r1161;
	ld.shared.u32 	%r1170, [%r812+656];
	add.s32 	%r1171, %r1072, %r1170;
	max.s32 	%r1172, %r1171, 0;
	cvt.u64.u32 	%rd172, %r1172;
	mad.lo.s64 	%rd173, %rd172, 19864223744, 1073741824;
	shr.u64 	%rd174, %rd173, 31;
	cvt.u32.u64 	%r1173, %rd174;
	min.s32 	%r1174, %r1173, 15;
	max.s32 	%r1175, %r1174, 0;
	shl.b32 	%r1176, %r1175, 12;
	or.b32  	%r1177, %r1176, %r1169;
	ld.shared.u32 	%r1178, [%r812+660];
	add.s32 	%r1179, %r1071, %r1178;
	max.s32 	%r1180, %r1179, 0;
	cvt.u64.u32 	%rd175, %r1180;
	mad.lo.s64 	%rd176, %rd175, 19864223744, 1073741824;
	shr.u64 	%rd177, %rd176, 31;
	cvt.u32.u64 	%r1181, %rd177;
	min.s32 	%r1182, %r1181, 15;
	max.s32 	%r1183, %r1182, 0;
	shl.b32 	%r1184, %r1183, 8;
	or.b32  	%r1185, %r1184, %r1177;
	ld.shared.u32 	%r1186, [%r812+664];
	add.s32 	%r1187, %r1070, %r1186;
	max.s32 	%r1188, %r1187, 0;
	cvt.u64.u32 	%rd178, %r1188;
	mad.lo.s64 	%rd179, %rd178, 19864223744, 1073741824;
	shr.u64 	%rd180, %rd179, 31;
	cvt.u32.u64 	%r1189, %rd180;
	min.s32 	%r1190, %r1189, 15;
	max.s32 	%r1191, %r1190, 0;
	shl.b32 	%r1192, %r1191, 4;
	or.b32  	%r1193, %r1192, %r1185;
	ld.shared.u32 	%r1194, [%r812+668];
	add.s32 	%r1195, %r1069, %r1194;
	max.s32 	%r1196, %r1195, 0;
	cvt.u64.u32 	%rd181, %r1196;
	mad.lo.s64 	%rd182, %rd181, 19864223744, 1073741824;
	shr.u64 	%rd183, %rd182, 31;
	cvt.u32.u64 	%r1197, %rd183;
	min.s32 	%r1198, %r1197, 15;
	max.s32 	%r1199, %r1198, 0;
	or.b32  	%r1200, %r1193, %r1199;
	st.global.u32 	[%rd63+520], %r1200;
	ld.global.nc.u32 	%r1201, [%rd37+124];
	ld.global.nc.u32 	%r1202, [%rd37+120];
	ld.global.nc.u32 	%r1203, [%rd37+116];
	ld.global.nc.u32 	%r1204, [%rd37+112];
	ld.global.nc.u32 	%r1205, [%rd37+108];
	ld.global.nc.u32 	%r1206, [%rd37+104];
	ld.global.nc.u32 	%r1207, [%rd37+100];
	ld.global.nc.u32 	%r1208, [%rd37+96];
	ld.shared.u32 	%r1209, [%r812+768];
	add.s32 	%r1210, %r1208, %r1209;
	max.s32 	%r1211, %r1210, 0;
	cvt.u64.u32 	%rd184, %r1211;
	mad.lo.s64 	%rd185, %rd184, 19864223744, 1073741824;
	shr.u64 	%rd186, %rd185, 31;
	cvt.u32.u64 	%r1212, %rd186;
	min.s32 	%r1213, %r1212, 15;
	max.s32 	%r1214, %r1213, 0;
	shl.b32 	%r1215, %r1214, 28;
	ld.shared.u32 	%r1216, [%r812+772];
	add.s32 	%r1217, %r1207, %r1216;
	max.s32 	%r1218, %r1217, 0;
	cvt.u64.u32 	%rd187, %r1218;
	mad.lo.s64 	%rd188, %rd187, 19864223744, 1073741824;
	shr.u64 	%rd189, %rd188, 31;
	cvt.u32.u64 	%r1219, %rd189;
	min.s32 	%r1220, %r1219, 15;
	max.s32 	%r1221, %r1220, 0;
	shl.b32 	%r1222, %r1221, 24;
	or.b32  	%r1223, %r1222, %r1215;
	ld.shared.u32 	%r1224, [%r812+776];
	add.s32 	%r1225, %r1206, %r1224;
	max.s32 	%r1226, %r1225, 0;
	cvt.u64.u32 	%rd190, %r1226;
	mad.lo.s64 	%rd191, %rd190, 19864223744, 1073741824;
	shr.u64 	%rd192, %rd191, 31;
	cvt.u32.u64 	%r1227, %rd192;
	min.s32 	%r1228, %r1227, 15;
	max.s32 	%r1229, %r1228, 0;
	shl.b32 	%r1230, %r1229, 20;
	or.b32  	%r1231, %r1230, %r1223;
	ld.shared.u32 	%r1232, [%r812+780];
	add.s32 	%r1233, %r1205, %r1232;
	max.s32 	%r1234, %r1233, 0;
	cvt.u64.u32 	%rd193, %r1234;
	mad.lo.s64 	%rd194, %rd193, 19864223744, 1073741824;
	shr.u64 	%rd195, %rd194, 31;
	cvt.u32.u64 	%r1235, %rd195;
	min.s32 	%r1236, %r1235, 15;
	max.s32 	%r1237, %r1236, 0;
	shl.b32 	%r1238, %r1237, 16;
	or.b32  	%r1239, %r1238, %r1231;
	ld.shared.u32 	%r1240, [%r812+784];
	add.s32 	%r1241, %r1204, %r1240;
	max.s32 	%r1242, %r1241, 0;
	cvt.u64.u32 	%rd196, %r1242;
	mad.lo.s64 	%rd197, %rd196, 19864223744, 1073741824;
	shr.u64 	%rd198, %rd197, 31;
	cvt.u32.u64 	%r1243, %rd198;
	min.s32 	%r1244, %r1243, 15;
	max.s32 	%r1245, %r1244, 0;
	shl.b32 	%r1246, %r1245, 12;
	or.b32  	%r1247, %r1246, %r1239;
	ld.shared.u32 	%r1248, [%r812+788];
	add.s32 	%r1249, %r1203, %r1248;
	max.s32 	%r1250, %r1249, 0;
	cvt.u64.u32 	%rd199, %r1250;
	mad.lo.s64 	%rd200, %rd199, 19864223744, 1073741824;
	shr.u64 	%rd201, %rd200, 31;
	cvt.u32.u64 	%r1251, %rd201;
	min.s32 	%r1252, %r1251, 15;
	max.s32 	%r1253, %r1252, 0;
	shl.b32 	%r1254, %r1253, 8;
	or.b32  	%r1255, %r1254, %r1247;
	ld.shared.u32 	%r1256, [%r812+792];
	add.s32 	%r1257, %r1202, %r1256;
	max.s32 	%r1258, %r1257, 0;
	cvt.u64.u32 	%rd202, %r1258;
	mad.lo.s64 	%rd203, %rd202, 19864223744, 1073741824;
	shr.u64 	%rd204, %rd203, 31;
	cvt.u32.u64 	%r1259, %rd204;
	min.s32 	%r1260, %r1259, 15;
	max.s32 	%r1261, %r1260, 0;
	shl.b32 	%r1262, %r1261, 4;
	or.b32  	%r1263, %r1262, %r1255;
	ld.shared.u32 	%r1264, [%r812+796];
	add.s32 	%r1265, %r1201, %r1264;
	max.s32 	%r1266, %r1265, 0;
	cvt.u64.u32 	%rd205, %r1266;
	mad.lo.s64 	%rd206, %rd205, 19864223744, 1073741824;
	shr.u64 	%rd207, %rd206, 31;
	cvt.u32.u64 	%r1267, %rd207;
	min.s32 	%r1268, %r1267, 15;
	max.s32 	%r1269, %r1268, 0;
	or.b32  	%r1270, %r1263, %r1269;
	st.global.u32 	[%rd63+12], %r1270;
	ld.shared.u32 	%r1271, [%r812+896];
	add.s32 	%r1272, %r1208, %r1271;
	max.s32 	%r1273, %r1272, 0;
	cvt.u64.u32 	%rd208, %r1273;
	mad.lo.s64 	%rd209, %rd208, 19864223744, 1073741824;
	shr.u64 	%rd210, %rd209, 31;
	cvt.u32.u64 	%r1274, %rd210;
	min.s32 	%r1275, %r1274, 15;
	max.s32 	%r1276, %r1275, 0;
	shl.b32 	%r1277, %r1276, 28;
	ld.shared.u32 	%r1278, [%r812+900];
	add.s32 	%r1279, %r1207, %r1278;
	max.s32 	%r1280, %r1279, 0;
	cvt.u64.u32 	%rd211, %r1280;
	mad.lo.s64 	%rd212, %rd211, 19864223744, 1073741824;
	shr.u64 	%rd213, %rd212, 31;
	cvt.u32.u64 	%r1281, %rd213;
	min.s32 	%r1282, %r1281, 15;
	max.s32 	%r1283, %r1282, 0;
	shl.b32 	%r1284, %r1283, 24;
	or.b32  	%r1285, %r1284, %r1277;
	ld.shared.u32 	%r1286, [%r812+904];
	add.s32 	%r1287, %r1206, %r1286;
	max.s32 	%r1288, %r1287, 0;
	cvt.u64.u32 	%rd214, %r1288;
	mad.lo.s64 	%rd215, %rd214, 19864223744, 1073741824;
	shr.u64 	%rd216, %rd215, 31;
	cvt.u32.u64 	%r1289, %rd216;
	min.s32 	%r1290, %r1289, 15;
	max.s32 	%r1291, %r1290, 0;
	shl.b32 	%r1292, %r1291, 20;
	or.b32  	%r1293, %r1292, %r1285;
	ld.shared.u32 	%r1294, [%r812+908];
	add.s32 	%r1295, %r1205, %r1294;
	max.s32 	%r1296, %r1295, 0;
	cvt.u64.u32 	%rd217, %r1296;
	mad.lo.s64 	%rd218, %rd217, 19864223744, 1073741824;
	shr.u64 	%rd219, %rd218, 31;
	cvt.u32.u64 	%r1297, %rd219;
	min.s32 	%r1298, %r1297, 15;
	max.s32 	%r1299, %r1298, 0;
	shl.b32 	%r1300, %r1299, 16;
	or.b32  	%r1301, %r1300, %r1293;
	ld.shared.u32 	%r1302, [%r812+912];
	add.s32 	%r1303, %r1204, %r1302;
	max.s32 	%r1304, %r1303, 0;
	cvt.u64.u32 	%rd220, %r1304;
	mad.lo.s64 	%rd221, %rd220, 19864223744, 1073741824;
	shr.u64 	%rd222, %rd221, 31;
	cvt.u32.u64 	%r1305, %rd222;
	min.s32 	%r1306, %r1305, 15;
	max.s32 	%r1307, %r1306, 0;
	shl.b32 	%r1308, %r1307, 12;
	or.b32  	%r1309, %r1308, %r1301;
	ld.shared.u32 	%r1310, [%r812+916];
	add.s32 	%r1311, %r1203, %r1310;
	max.s32 	%r1312, %r1311, 0;
	cvt.u64.u32 	%rd223, %r1312;
	mad.lo.s64 	%rd224, %rd223, 19864223744, 1073741824;
	shr.u64 	%rd225, %rd224, 31;
	cvt.u32.u64 	%r1313, %rd225;
	min.s32 	%r1314, %r1313, 15;
	max.s32 	%r1315, %r1314, 0;
	shl.b32 	%r1316, %r1315, 8;
	or.b32  	%r1317, %r1316, %r1309;
	ld.shared.u32 	%r1318, [%r812+920];
	add.s32 	%r1319, %r1202, %r1318;
	max.s32 	%r1320, %r1319, 0;
	cvt.u64.u32 	%rd226, %r1320;
	mad.lo.s64 	%rd227, %rd226, 19864223744, 1073741824;
	shr.u64 	%rd228, %rd227, 31;
	cvt.u32.u64 	%r1321, %rd228;
	min.s32 	%r1322, %r1321, 15;
	max.s32 	%r1323, %r1322, 0;
	shl.b32 	%r1324, %r1323, 4;
	or.b32  	%r1325, %r1324, %r1317;
	ld.shared.u32 	%r1326, [%r812+924];
	add.s32 	%r1327, %r1201, %r1326;
	max.s32 	%r1328, %r1327, 0;
	cvt.u64.u32 	%rd229, %r1328;
	mad.lo.s64 	%rd230, %rd229, 19864223744, 1073741824;
	shr.u64 	%rd231, %rd230, 31;
	cvt.u32.u64 	%r1329, %rd231;
	min.s32 	%r1330, %r1329, 15;
	max.s32 	%r1331, %r1330, 0;
	or.b32  	%r1332, %r1325, %r1331;
	st.global.u32 	[%rd63+524], %r1332;
	ret;

}
	// .globl	fused_nn_conv2d_add_nn_relu_cast_cast_left_shift_multiply_add_right_shift_cast_c_3441552496575213188__6_kernel1
.visible .entry fused_nn_conv2d_add_nn_relu_cast_cast_left_shift_multiply_add_right_shift_cast_c_3441552496575213188__6_kernel1(
	.param .u64 .ptr .align 1 fused_nn_conv2d_add_nn_relu_cast_cast_left_shift_multiply_add_right_shift_cast_c_3441552496575213188__6_kernel1_param_0,
	.param .u64 .ptr .align 1 fused_nn_conv2d_add_nn_relu_cast_cast_left_shift_multiply_add_right_shift_cast_c_3441552496575213188__6_kernel1_param_1,
	.param .u64 .ptr .align 1 fused_nn_conv2d_add_nn_relu_cast_cast_left_shift_multiply_add_right_shift_cast_c_3441552496575213188__6_kernel1_param_2,
	.param .u64 .ptr .align 1 fused_nn_conv2d_add_nn_relu_cast_cast_left_shift_multiply_add_right_shift_cast_c_3441552496575213188__6_kernel1_param_3
)
{
	.reg .pred 	%p<11>;
	.reg .b32 	%r<1712>;
	.reg .b64 	%rd<232>;
	// demoted variable
	.shared .align 4 .b8 _ZZ111fused_nn_conv2d_add_nn_relu_cast_cast_left_shift_multiply_add_right_shift_cast_c_3441552496575213188__6_kernel1E14compute_shared[1536];
	// demoted variable
	.shared .align 4 .b8 _ZZ111fused_nn_conv2d_add_nn_relu_cast_cast_left_shift_multiply_add_right_shift_cast_c_3441552496575213188__6_kernel1E18placeholder_shared[4096];
	ld.param.u64 	%rd13, [fused_nn_conv2d_add_nn_relu_cast_cast_left_shift_multiply_add_right_shift_cast_c_3441552496575213188__6_kernel1_param_0];
	ld.param.u64 	%rd14, [fused_nn_conv2d_add_nn_relu_cast_cast_left_shift_multiply_add_right_shift_cast_c_3441552496575213188__6_kernel1_param_1];
	ld.param.u64 	%rd15, [fused_nn_conv2d_add_nn_relu_cast_cast_left_shift_multiply_add_right_shift_cast_c_3441552496575213188__6_kernel1_param_2];
	ld.param.u64 	%rd16, [fused_nn_conv2d_add_nn_relu_cast_cast_left_shift_multiply_add_right_shift_cast_c_3441552496575213188__6_kernel1_param_3];
	cvta.to.global.u64 	%rd1, %rd13;
	cvta.to.global.u64 	%rd17, %rd14;
	cvta.to.global.u64 	%rd18, %rd15;
	cvta.to.global.u64 	%rd19, %rd16;
	mov.u32 	%r1, %tid.z;
	mov.u32 	%r51, %ctaid.z;
	shl.b32 	%r1710, %r51, 2;
	mov.u32 	%r3, %tid.x;
	mov.u32 	%r52, %ctaid.y;
	shl.b32 	%r53, %r52, 10;
	shl.b32 	%r54, %r1, 6;
	or.b32  	%r55, %r53, %r3;
	add.s32 	%r56, %r55, %r54;
	add.s32 	%r57, %r54, %r3;
	shl.b32 	%r58, %r52, 6;
	shl.b32 	%r59, %r1, 5;
	add.s32 	%r60, %r58, %r59;
	shl.b32 	%r1711, %r51, 9;
	shl.b32 	%r61, %r3, 1;
	and.b32  	%r62, %r61, 2032;
	shl.b32 	%r63, %r52, 3;
	shl.b32 	%r64, %r1, 2;
	shl.b32 	%r65, %r3, 2;
	mov.u32 	%r66, _ZZ111fused_nn_conv2d_add_nn_relu_cast_cast_left_shift_multiply_add_right_shift_cast_c_3441552496575213188__6_kernel1E14compute_shared;
	add.s32 	%r5, %r66, %r65;
	mul.wide.u32 	%rd20, %r56, 4;
	add.s64 	%rd2, %rd17, %rd20;
	shl.b32 	%r67, %r57, 2;
	mov.u32 	%r68, _ZZ111fused_nn_conv2d_add_nn_relu_cast_cast_left_shift_multiply_add_right_shift_cast_c_3441552496575213188__6_kernel1E18placeholder_shared;
	add.s32 	%r6, %r68, %r67;
	shl.b32 	%r69, %r1, 11;
	add.s32 	%r7, %r68, %r69;
	add.s32 	%r8, %r7, 128;
	add.s32 	%r9, %r7, 256;
	add.s32 	%r10, %r7, 384;
	add.s32 	%r11, %r7, 512;
	add.s32 	%r12, %r7, 640;
	add.s32 	%r13, %r7, 896;
	add.s32 	%r14, %r7, 1024;
	add.s32 	%r15, %r7, 1152;
	add.s32 	%r16, %r7, 1280;
	add.s32 	%r17, %r7, 1408;
	add.s32 	%r18, %r7, 1664;
	add.s32 	%r19, %r7, 1792;
	add.s32 	%r20, %r7, 1920;
	shl.b32 	%r70, %r1, 10;
	sub.s32 	%r21, %r7, %r70;
	mul.wide.u32 	%rd21, %r60, 4;
	add.s64 	%rd3, %rd19, %rd21;
	add.s32 	%r1709, %r3, %r1711;
	add.s32 	%r71, %r1711, %r62;
	add.s32 	%r72, %r71, %r63;
	add.s32 	%r73, %r72, %r64;
	mul.wide.u32 	%rd22, %r73, 4;
	add.s64 	%rd23, %rd22, %rd18;
	add.s64 	%rd231, %rd23, 256;
	mov.b32 	%r1708, 128;
$L__BB37_1:
	setp.ne.s32 	%p1, %r1, 0;
	shr.u32 	%r74, %r1710, 2;
	mul.hi.u32 	%r75, %r74, 613566757;
	mul.lo.s32 	%r76, %r75, 3584;
	sub.s32 	%r27, %r1711, %r76;
	shl.b32 	%r28, %r75, 8;
	mul.lo.s32 	%r29, %r75, 3840;
	@%p1 bra 	$L__BB37_3;
	add.s32 	%r77, %r1709, %r28;
	mul.wide.u32 	%rd24, %r77, 4;
	add.s64 	%rd25, %rd1, %rd24;
	ld.global.nc.u32 	%r78, [%rd25];
	st.shared.u32 	[%r5], %r78;
	ld.global.nc.u32 	%r79, [%rd25+128];
	st.shared.u32 	[%r5+128], %r79;
	ld.global.nc.u32 	%r80, [%rd25+256];
	st.shared.u32 	[%r5+256], %r80;
	ld.global.nc.u32 	%r81, [%rd25+384];
	st.shared.u32 	[%r5+384], %r81;
$L__BB37_3:
	setp.ne.s32 	%p2, %r1, 0;
	cvt.u64.u32 	%rd6, %r27;
	add.s32 	%r82, %r29, %r3;
	cvt.u64.u32 	%rd26, %r82;
	add.s64 	%rd27, %rd26, %rd6;
	shl.b64 	%rd28, %rd27, 2;
	add.s64 	%rd7, %rd1, %rd28;
	@%p2 bra 	$L__BB37_5;
	ld.global.nc.u32 	%r83, [%rd7+512];
	st.shared.u32 	[%r5+512], %r83;
	ld.global.nc.u32 	%r84, [%rd7+640];
	st.shared.u32 	[%r5+640], %r84;
	ld.global.nc.u32 	%r85, [%rd7+768];
	st.shared.u32 	[%r5+768], %r85;
	ld.global.nc.u32 	%r86, [%rd7+896];
	st.shared.u32 	[%r5+896], %r86;
$L__BB37_5:
	setp.ne.s32 	%p3, %r1, 0;
	@%p3 bra 	$L__BB37_7;
	ld.global.nc.u32 	%r87, [%rd7+1024];
	st.shared.u32 	[%r5+1024], %r87;
	ld.global.nc.u32 	%r88, [%rd7+1152];
	st.shared.u32 	[%r5+1152], %r88;
	ld.global.nc.u32 	%r89, [%rd7+1280];
	st.shared.u32 	[%r5+1280], %r89;
	ld.global.nc.u32 	%r90, [%rd7+1408];
	st.shared.u32 	[%r5+1408], %r90;
$L__BB37_7:
	setp.ne.s32 	%p4, %r1, 0;
	bar.sync 	0;
	mov.u32 	%r379, _ZZ111fused_nn_conv2d_add_nn_relu_cast_cast_left_shift_multiply_add_right_shift_cast_c_3441552496575213188__6_kernel1E14compute_shared;
	mov.b32 	%r380, 32;
	wmma.load.a.sync.aligned.row.m8n8k32.shared.u4 	{%r93}, [%r379], %r380;
	add.s32 	%r381, %r379, 128;
	wmma.load.a.sync.aligned.row.m8n8k32.shared.u4 	{%r117}, [%r381], %r380;
	add.s32 	%r382, %r379, 256;
	wmma.load.a.sync.aligned.row.m8n8k32.shared.u4 	{%r141}, [%r382], %r380;
	add.s32 	%r383, %r379, 384;
	wmma.load.a.sync.aligned.row.m8n8k32.shared.u4 	{%r165}, [%r383], %r380;
	bar.sync 	0;
	ld.global.nc.u32 	%r384, [%rd2];
	st.shared.u32 	[%r6], %r384;
	ld.global.nc.u32 	%r385, [%rd2+128];
	st.shared.u32 	[%r6+128], %r385;
	ld.global.nc.u32 	%r386, [%rd2+512];
	st.shared.u32 	[%r6+512], %r386;
	ld.global.nc.u32 	%r387, [%rd2+640];
	st.shared.u32 	[%r6+640], %r387;
	ld.global.nc.u32 	%r388, [%rd2+1024];
	st.shared.u32 	[%r6+1024], %r388;
	ld.global.nc.u32 	%r389, [%rd2+1152];
	st.shared.u32 	[%r6+1152], %r389;
	ld.global.nc.u32 	%r390, [%rd2+1536];
	st.shared.u32 	[%r6+1536], %r390;
	ld.global.nc.u32 	%r391, [%rd2+1664];
	st.shared.u32 	[%r6+1664], %r391;
	ld.global.nc.u32 	%r392, [%rd2+2048];
	st.shared.u32 	[%r6+2048], %r392;
	ld.global.nc.u32 	%r393, [%rd2+2176];
	st.shared.u32 	[%r6+2176], %r393;
	ld.global.nc.u32 	%r394, [%rd2+2560];
	st.shared.u32 	[%r6+2560], %r394;
	ld.global.nc.u32 	%r395, [%rd2+2688];
	st.shared.u32 	[%r6+2688], %r395;
	ld.global.nc.u32 	%r396, [%rd2+3072];
	st.shared.u32 	[%r6+3072], %r396;
	ld.global.nc.u32 	%r397, [%rd2+3200];
	st.shared.u32 	[%r6+3200], %r397;
	ld.global.nc.u32 	%r398, [%rd2+3584];
	st.shared.u32 	[%r6+3584], %r398;
	ld.global.nc.u32 	%r399, [%rd2+3712];
	st.shared.u32 	[%r6+3712], %r399;
	bar.sync 	0;
	wmma.load.b.sync.aligned.col.m8n8k32.shared.s4 	{%r94}, [%r7], %r380;
	wmma.load.b.sync.aligned.col.m8n8k32.shared.s4 	{%r118}, [%r8], %r380;
	wmma.load.b.sync.aligned.col.m8n8k32.shared.s4 	{%r142}, [%r9], %r380;
	wmma.load.b.sync.aligned.col.m8n8k32.shared.s4 	{%r166}, [%r10], %r380;
	wmma.load.b.sync.aligned.col.m8n8k32.shared.s4 	{%r100}, [%r11], %r380;
	wmma.load.b.sync.aligned.col.m8n8k32.shared.s4 	{%r124}, [%r12], %r380;
	add.s32 	%r400, %r7, 768;
	wmma.load.b.sync.aligned.col.m8n8k32.shared.s4 	{%r148}, [%r400], %r380;
	wmma.load.b.sync.aligned.col.m8n8k32.shared.s4 	{%r172}, [%r13], %r380;
	wmma.load.b.sync.aligned.col.m8n8k32.shared.s4 	{%r106}, [%r14], %r380;
	wmma.load.b.sync.aligned.col.m8n8k32.shared.s4 	{%r130}, [%r15], %r380;
	wmma.load.b.sync.aligned.col.m8n8k32.shared.s4 	{%r154}, [%r16], %r380;
	wmma.load.b.sync.aligned.col.m8n8k32.shared.s4 	{%r178}, [%r17], %r380;
	add.s32 	%r401, %r7, 1536;
	wmma.load.b.sync.aligned.col.m8n8k32.shared.s4 	{%r112}, [%r401], %r380;
	wmma.load.b.sync.aligned.col.m8n8k32.shared.s4 	{%r136}, [%r18], %r380;
	wmma.load.b.sync.aligned.col.m8n8k32.shared.s4 	{%r160}, [%r19], %r380;
	wmma.load.b.sync.aligned.col.m8n8k32.shared.s4 	{%r184}, [%r20], %r380;
	mov.b32 	%r114, 0;
	// begin inline asm
	mma.sync.aligned.m8n8k32.row.col.s32.u4.s4.s32 {%r91,%r92}, {%r93}, {%r94}, {%r114,%r114};

	// end inline asm
	// begin inline asm
	mma.sync.aligned.m8n8k32.row.col.s32.u4.s4.s32 {%r97,%r98}, {%r93}, {%r100}, {%r114,%r114};

	// end inline asm
	// begin inline asm
	mma.sync.aligned.m8n8k32.row.col.s32.u4.s4.s32 {%r103,%r104}, {%r93}, {%r106}, {%r114,%r114};

	// end inline asm
	// begin inline asm
	mma.sync.aligned.m8n8k32.row.col.s32.u4.s4.s32 {%r109,%r110}, {%r93}, {%r112}, {%r114,%r114};

	// end inline asm
	// begin inline asm
	mma.sync.aligned.m8n8k32.row.col.s32.u4.s4.s32 {%r115,%r116}, {%r117}, {%r118}, {%r91,%r92};

	// end inline asm
	// begin inline asm
	mma.sync.aligned.m8n8k32.row.col.s32.u4.s4.s32 {%r121,%r122}, {%r117}, {%r124}, {%r97,%r98};

	// end inline asm
	// begin inline asm
	mma.sync.aligned.m8n8k32.row.col.s32.u4.s4.s32 {%r127,%r128}, {%r117}, {%r130}, {%r103,%r104};

	// end inline asm
	// begin inline asm
	mma.sync.aligned.m8n8k32.row.col.s32.u4.s4.s32 {%r133,%r134}, {%r117}, {%r136}, {%r109,%r110};

	// end inline asm
	// begin inline asm
	mma.sync.aligned.m8n8k32.row.col.s32.u4.s4.s32 {%r139,%r140}, {%r141}, {%r142}, {%r115,%r116};

	// end inline asm
	// begin inline asm
	mma.sync.aligned.m8n8k32.row.col.s32.u4.s4.s32 {%r145,%r146}, {%r141}, {%r148}, {%r121,%r122};

	// end inline asm
	// begin inline asm
	mma.sync.aligned.m8n8k32.row.col.s32.u4.s4.s32 {%r151,%r152}, {%r141}, {%r154}, {%r127,%r128};

	// end inline asm
	// begin inline asm
	mma.sync.aligned.m8n8k32.row.col.s32.u4.s4.s32 {%r157,%r158}, {%r141}, {%r160}, {%r133,%r134};

	// end inline asm
	// begin inline asm
	mma.sync.aligned.m8n8k32.row.col.s32.u4.s4.s32 {%r163,%r164}, {%r165}, {%r166}, {%r139,%r140};

	// end inline asm
	// begin inline asm
	mma.sync.aligned.m8n8k32.row.col.s32.u4.s4.s32 {%r169,%r170}, {%r165}, {%r172}, {%r145,%r146};

	// end inline asm
	// begin inline asm
	mma.sync.aligned.m8n8k32.row.col.s32.u4.s4.s32 {%r175,%r176}, {%r165}, {%r178}, {%r151,%r152};

	// end inline asm
	// begin inline asm
	mma.sync.aligned.m8n8k32.row.col.s32.u4.s4.s32 {%r181,%r182}, {%r165}, {%r184}, {%r157,%r158};

	// end inline asm
	add.s32 	%r402, %r379, 512;
	wmma.load.a.sync.aligned.row.m8n8k32.shared.u4 	{%r189}, [%r402], %r380;
	add.s32 	%r403, %r379, 640;
	wmma.load.a.sync.aligned.row.m8n8k32.shared.u4 	{%r213}, [%r403], %r380;
	add.s32 	%r404, %r379, 768;
	wmma.load.a.sync.aligned.row.m8n8k32.shared.u4 	{%r237}, [%r404], %r380;
	add.s32 	%r405, %r379, 896;
	wmma.load.a.sync.aligned.row.m8n8k32.shared.u4 	{%r261}, [%r405], %r380;
	bar.sync 	0;
	ld.global.nc.u32 	%r406, [%rd2+8192];
	st.shared.u32 	[%r6], %r406;
	ld.global.nc.u32 	%r407, [%rd2+8320];
	st.shared.u32 	[%r6+128], %r407;
	ld.global.nc.u32 	%r408, [%rd2+8704];
	st.shared.u32 	[%r6+512], %r408;
	ld.global.nc.u32 	%r409, [%rd2+8832];
	st.shared.u32 	[%r6+640], %r409;
	ld.global.nc.u32 	%r410, [%rd2+9216];
	st.shared.u32 	[%r6+1024], %r410;
	ld.global.nc.u32 	%r411, [%rd2+9344];
	st.shared.u32 	[%r6+1152], %r411;
	ld.global.nc.u32 	%r412, [%rd2+9728];
	st.shared.u32 	[%r6+1536], %r412;
	ld.global.nc.u32 	%r413, [%rd2+9856];
	st.shared.u32 	[%r6+1664], %r413;
	ld.global.nc.u32 	%r414, [%rd2+10240];
	st.shared.u32 	[%r6+2048], %r414;
	ld.global.nc.u32 	%r415, [%rd2+10368];
	st.shared.u32 	[%r6+2176], %r415;
	ld.global.nc.u32 	%r416, [%rd2+10752];
	st.shared.u32 	[%r6+2560], %r416;
	ld.global.nc.u32 	%r417, [%rd2+10880];
	st.shared.u32 	[%r6+2688], %r417;
	ld.global.nc.u32 	%r418, [%rd2+11264];
	st.shared.u32 	[%r6+3072], %r418;
	ld.global.nc.u32 	%r419, [%rd2+11392];
	st.shared.u32 	[%r6+3200], %r419;
	ld.global.nc.u32 	%r420, [%rd2+11776];
	st.shared.u32 	[%r6+3584], %r420;
	ld.global.nc.u32 	%r421, [%rd2+11904];
	st.shared.u32 	[%r6+3712], %r421;
	bar.sync 	0;
	wmma.load.b.sync.aligned.col.m8n8k32.shared.s4 	{%r190}, [%r7], %r380;
	wmma.load.b.sync.aligned.col.m8n8k32.shared.s4 	{%r214}, [%r8], %r380;
	wmma.load.b.sync.aligned.col.m8n8k32.shared.s4 	{%r238}, [%r9], %r380;
	wmma.load.b.sync.aligned.col.m8n8k32.shared.s4 	{%r262}, [%r10], %r380;
	wmma.load.b.sync.aligned.col.m8n8k32.shared.s4 	{%r196}, [%r11], %r380;
	wmma.load.b.sync.aligned.col.m8n8k32.shared.s4 	{%r220}, [%r12], %r380;
	wmma.load.b.sync.aligned.col.m8n8k32.shared.s4 	{%r244}, [%r400], %r380;
	wmma.load.b.sync.aligned.col.m8n8k32.shared.s4 	{%r268}, [%r13], %r380;
	wmma.load.b.sync.aligned.col.m8n8k32.shared.s4 	{%r202}, [%r14], %r380;
	wmma.load.b.sync.aligned.col.m8n8k32.shared.s4 	{%r226}, [%r15], %r380;
	wmma.load.b.sync.aligned.col.m8n8k32.shared.s4 	{%r250}, [%r16], %r380;
	wmma.load.b.sync.aligned.col.m8n8k32.shared.s4 	{%r274}, [%r17], %r380;
	wmma.load.b.sync.aligned.col.m8n8k32.shared.s4 	{%r208}, [%r401], %r380;
	wmma.load.b.sync.aligned.col.m8n8k32.shared.s4 	{%r232}, [%r18], %r380;
	wmma.load.b.sync.aligned.col.m8n8k32.shared.s4 	{%r256}, [%r19], %r380;
	wmma.load.b.sync.aligned.col.m8n8k32.shared.s4 	{%r280}, [%r20], %r380;
	// begin inline asm
	mma.sync.aligned.m8n8k32.row.col.s32.u4.s4.s32 {%r187,%r188}, {%r189}, {%r190}, {%r163,%r164};

	// end inline asm
	// begin inline asm
	mma.sync.aligned.m8n8k32.row.col.s32.u4.s4.s32 {%r193,%r194}, {%r189}, {%r196}, {%r169,%r170};

	// end inline asm
	// begin inline asm
	mma.sync.aligned.m8n8k32.row.col.s32.u4.s4.s32 {%r199,%r200}, {%r189}, {%r202}, {%r175,%r176};

	// end inline asm
	// begin inline asm
	mma.sync.aligned.m8n8k32.row.col.s32.u4.s4.s32 {%r205,%r206}, {%r189}, {%r208}, {%r181,%r182};

	// end inline asm
	// begin inline asm
	mma.sync.aligned.m8n8k32.row.col.s32.u4.s4.s32 {%r211,%r212}, {%r213}, {%r214}, {%r187,%r188};

	// end inline asm
	// begin inline asm
	mma.sync.aligned.m8n8k32.row.col.s32.u4.s4.s32 {%r217,%r218}, {%r213}, {%r220}, {%r193,%r194};

	// end inline asm
	// begin inline asm
	mma.sync.aligned.m8n8k32.row.col.s32.u4.s4.s32 {%r223,%r224}, {%r213}, {%r226}, {%r199,%r200};

	// end inline asm
	// begin inline asm
	mma.sync.aligned.m8n8k32.row.col.s32.u4.s4.s32 {%r229,%r230}, {%r213}, {%r232}, {%r205,%r206};

	// end inline asm
	// begin inline asm
	mma.sync.aligned.m8n8k32.row.col.s32.u4.s4.s32 {%r235,%r236}, {%r237}, {%r238}, {%r211,%r212};

	// end inline asm
	// begin inline asm
	mma.sync.aligned.m8n8k32.row.col.s32.u4.s4.s32 {%r241,%r242}, {%r237}, {%r244}, {%r217,%r218};

	// end inline asm
	// begin inline asm
	mma.sync.aligned.m8n8k32.row.col.s32.u4.s4.s32 {%r247,%r248}, {%r237}, {%r250}, {%r223,%r224};

	// end inline asm
	// begin inline asm
	mma.sync.aligned.m8n8k32.row.col.s32.u4.s4.s32 {%r253,%r254}, {%r237}, {%r256}, {%r229,%r230};

	// end inline asm
	// begin inline asm
	mma.sync.aligned.m8n8k32.row.col.s32.u4.s4.s32 {%r259,%r260}, {%r261}, {%r262}, {%r235,%r236};

	// end inline asm
	// begin inline asm
	mma.sync.aligned.m8n8k32.row.col.s32.u4.s4.s32 {%r265,%r266}, {%r261}, {%r268}, {%r241,%r242};

	// end inline asm
	// begin inline asm
	mma.sync.aligned.m8n8k32.row.col.s32.u4.s4.s32 {%r271,%r272}, {%r261}, {%r274}, {%r247,%r248};

	// end inline asm
	// begin inline asm
	mma.sync.aligned.m8n8k32.row.col.s32.u4.s4.s32 {%r277,%r278}, {%r261}, {%r280}, {%r253,%r254};

	// end inline asm
	add.s32 	%r422, %r379, 1024;
	wmma.load.a.sync.aligned.row.m8n8k32.shared.u4 	{%r285}, [%r422], %r380;
	add.s32 	%r423, %r379, 1152;
	wmma.load.a.sync.aligned.row.m8n8k32.shared.u4 	{%r309}, [%r423], %r380;
	add.s32 	%r424, %r379, 1280;
	wmma.load.a.sync.aligned.row.m8n8k32.shared.u4 	{%r333}, [%r424], %r380;
	add.s32 	%r425, %r379, 1408;
	wmma.load.a.sync.aligned.row.m8n8k32.shared.u4 	{%r357}, [%r425], %r380;
	bar.sync 	0;
	ld.global.nc.u32 	%r426, [%rd2+16384];
	st.shared.u32 	[%r6], %r426;
	ld.global.nc.u32 	%r427, [%rd2+16512];
	st.shared.u32 	[%r6+128], %r427;
	ld.global.nc.u32 	%r428, [%rd2+16896];
	st.shared.u32 	[%r6+512], %r428;
	ld.global.nc.u32 	%r429, [%rd2+17024];
	st.shared.u32 	[%r6+640], %r429;
	ld.global.nc.u32 	%r430, [%rd2+17408];
	st.shared.u32 	[%r6+1024], %r430;
	ld.global.nc.u32 	%r431, [%rd2+17536];
	st.shared.u32 	[%r6+1152], %r431;
	ld.global.nc.u32 	%r432, [%rd2+17920];
	st.shared.u32 	[%r6+1536], %r432;
	ld.global.nc.u32 	%r433, [%rd2+18048];
	st.shared.u32 	[%r6+1664], %r433;
	ld.global.nc.u32 	%r434, [%rd2+18432];
	st.shared.u32 	[%r6+2048], %r434;
	ld.global.nc.u32 	%r435, [%rd2+18560];
	st.shared.u32 	[%r6+2176], %r435;
	ld.global.nc.u32 	%r436, [%rd2+18944];
	st.shared.u32 	[%r6+2560], %r436;
	ld.global.nc.u32 	%r437, [%rd2+19072];
	st.shared.u32 	[%r6+2688], %r437;
	ld.global.nc.u32 	%r438, [%rd2+19456];
	st.shared.u32 	[%r6+3072], %r438;
	ld.global.nc.u32 	%r439, [%rd2+19584];
	st.shared.u32 	[%r6+3200], %r439;
	ld.global.nc.u32 	%r440, [%rd2+19968];
	st.shared.u32 	[%r6+3584], %r440;
	ld.global.nc.u32 	%r441, [%rd2+20096];
	st.shared.u32 	[%r6+3712], %r441;
	bar.sync 	0;
	wmma.load.b.sync.aligned.col.m8n8k32.shared.s4 	{%r286}, [%r7], %r380;
	wmma.load.b.sync.aligned.col.m8n8k32.shared.s4 	{%r310}, [%r8], %r380;
	wmma.load.b.sync.aligned.col.m8n8k32.shared.s4 	{%r334}, [%r9], %r380;
	wmma.load.b.sync.aligned.col.m8n8k32.shared.s4 	{%r358}, [%r10], %r380;
	wmma.load.b.sync.aligned.col.m8n8k32.shared.s4 	{%r292}, [%r11], %r380;
	wmma.load.b.sync.aligned.col.m8n8k32.shared.s4 	{%r316}, [%r12], %r380;
	wmma.load.b.sync.aligned.col.m8n8k32.shared.s4 	{%r340}, [%r400], %r380;
	wmma.load.b.sync.aligned.col.m8n8k32.shared.s4 	{%r364}, [%r13], %r380;
	wmma.load.b.sync.aligned.col.m8n8k32.shared.s4 	{%r298}, [%r14], %r380;
	wmma.load.b.sync.aligned.col.m8n8k32.shared.s4 	{%r322}, [%r15], %r380;
	wmma.load.b.sync.aligned.col.m8n8k32.shared.s4 	{%r346}, [%r16], %r380;
	wmma.load.b.sync.aligned.col.m8n8k32.shared.s4 	{%r370}, [%r17], %r380;
	wmma.load.b.sync.aligned.col.m8n8k32.shared.s4 	{%r304}, [%r401], %r380;
	wmma.load.b.sync.aligned.col.m8n8k32.shared.s4 	{%r328}, [%r18], %r380;
	wmma.load.b.sync.aligned.col.m8n8k32.shared.s4 	{%r352}, [%r19], %r380;
	wmma.load.b.sync.aligned.col.m8n8k32.shared.s4 	{%r376}, [%r20], %r380;
	// begin inline asm
	mma.sync.aligned.m8n8k32.row.col.s32.u4.s4.s32 {%r283,%r284}, {%r285}, {%r286}, {%r259,%r260};

	// end inline asm
	// begin inline asm
	mma.sync.aligned.m8n8k32.row.col.s32.u4.s4.s32 {%r289,%r290}, {%r285}, {%r292}, {%r265,%r266};

	// end inline asm
	// begin inline asm
	mma.sync.aligned.m8n8k32.row.col.s32.u4.s4.s32 {%r295,%r296}, {%r285}, {%r298}, {%r271,%r272};

	// end inline asm
	// begin inline asm
	mma.sync.aligned.m8n8k32.row.col.s32.u4.s4.s32 {%r301,%r302}, {%r285}, {%r304}, {%r277,%r278};

	// end inline asm
	// begin inline asm
	mma.sync.aligned.m8n8k32.row.col.s32.u4.s4.s32 {%r307,%r308}, {%r309}, {%r310}, {%r283,%r284};

	// end inline asm
	// begin inline asm
	mma.sync.aligned.m8n8k32.row.col.s32.u4.s4.s32 {%r313,%r314}, {%r309}, {%r316}, {%r289,%r290};

	// end inline asm
	// begin inline asm
	mma.sync.aligned.m8n8k32.row.col.s32.u4.s4.s32 {%r319,%r320}, {%r309}, {%r322}, {%r295,%r296};

	// end inline asm
	// begin inline asm
	mma.sync.aligned.m8n8k32.row.col.s32.u4.s4.s32 {%r325,%r326}, {%r309}, {%r328}, {%r301,%r302};

	// end inline asm
	// begin inline asm
	mma.sync.aligned.m8n8k32.row.col.s32.u4.s4.s32 {%r331,%r332}, {%r333}, {%r334}, {%r307,%r308};

	// end inline asm
	// begin inline asm
	mma.sync.aligned.m8n8k32.row.col.s32.u4.s4.s32 {%r337,%r338}, {%r333}, {%r340}, {%r313,%r314};

	// end inline asm
	// begin inline asm
	mma.sync.aligned.m8n8k32.row.col.s32.u4.s4.s32 {%r343,%r344}, {%r333}, {%r346}, {%r319,%r320};

	// end inline asm
	// begin inline asm
	mma.sync.aligned.m8n8k32.row.col.s32.u4.s4.s32 {%r349,%r350}, {%r333}, {%r352}, {%r325,%r326};

	// end inline asm
	// begin inline asm
	mma.sync.aligned.m8n8k32.row.col.s32.u4.s4.s32 {%r355,%r356}, {%r357}, {%r358}, {%r331,%r332};

	// end inline asm
	// begin inline asm
	mma.sync.aligned.m8n8k32.row.col.s32.u4.s4.s32 {%r361,%r362}, {%r357}, {%r364}, {%r337,%r338};

	// end inline asm
	// begin inline asm
	mma.sync.aligned.m8n8k32.row.col.s32.u4.s4.s32 {%r367,%r368}, {%r357}, {%r370}, {%r343,%r344};

	// end inline asm
	// begin inline asm
	mma.sync.aligned.m8n8k32.row.col.s32.u4.s4.s32 {%r373,%r374}, {%r357}, {%r376}, {%r349,%r350};

	// end inline asm
	cvt.u64.u32 	%rd29, %r3;
	cvt.u64.u32 	%rd30, %r29;
	add.s64 	%rd8, %rd30, %rd29;
	add.s64 	%rd31, %rd8, %rd6;
	shl.b64 	%rd32, %rd31, 2;
	add.s64 	%rd9, %rd1, %rd32;
	@%p4 bra 	$L__BB37_9;
	ld.global.nc.u32 	%r442, [%rd9+15360];
	st.shared.u32 	[%r5], %r442;
	ld.global.nc.u32 	%r443, [%rd9+15488];
	st.shared.u32 	[%r5+128], %r443;
	ld.global.nc.u32 	%r444, [%rd9+15616];
	st.shared.u32 	[%r5+256], %r444;
	ld.global.nc.u32 	%r445, [%rd9+15744];
	st.shared.u32 	[%r5+384], %r445;
$L__BB37_9:
	setp.ne.s32 	%p5, %r1, 0;
	add.s32 	%r446, %r27, 128;
	cvt.u64.u32 	%rd33, %r446;
	add.s64 	%rd34, %rd8, %rd33;
	shl.b64 	%rd35, %rd34, 2;
	add.s64 	%rd10, %rd1, %rd35;
	@%p5 bra 	$L__BB37_11;
	ld.global.nc.u32 	%r447, [%rd10+15360];
	st.shared.u32 	[%r5+512], %r447;
	ld.global.nc.u32 	%r448, [%rd10+15488];
	st.shared.u32 	[%r5+640], %r448;
	ld.global.nc.u32 	%r449, [%rd10+15616];
	st.shared.u32 	[%r5+768], %r449;
	ld.global.nc.u32 	%r450, [%rd10+15744];
	st.shared.u32 	[%r5+896], %r450;
$L__BB37_11:
	setp.ne.s32 	%p6, %r1, 0;
	add.s32 	%r451, %r27, 256;
	cvt.u64.u32 	%rd36, %r451;
	add.s64 	%rd37, %rd8, %rd36;
	shl.b64 	%rd38, %rd37, 2;
	add.s64 	%rd11, %rd1, %rd38;
	@%p6 bra 	$L__BB37_13;
	ld.global.nc.u32 	%r452, [%rd11+15360];
	st.shared.u32 	[%r5+1024], %r452;
	ld.global.nc.u32 	%r453, [%rd11+15488];
	st.shared.u32 	[%r5+1152], %r453;
	ld.global.nc.u32 	%r454, [%rd11+15616];
	st.shared.u32 	[%r5+1280], %r454;
	ld.global.nc.u32 	%r455, [%rd11+15744];
	st.shared.u32 	[%r5+1408], %r455;
$L__BB37_13:
	setp.ne.s32 	%p7, %r1, 0;
	bar.sync 	0;
	mov.u32 	%r744, _ZZ111fused_nn_conv2d_add_nn_relu_cast_cast_left_shift_multiply_add_right_shift_cast_c_3441552496575213188__6_kernel1E14compute_shared;
	mov.b32 	%r745, 32;
	wmma.load.a.sync.aligned.row.m8n8k32.shared.u4 	{%r458}, [%r744], %r745;
	add.s32 	%r746, %r744, 128;
	wmma.load.a.sync.aligned.row.m8n8k32.shared.u4 	{%r482}, [%r746], %r745;
	add.s32 	%r747, %r744, 256;
	wmma.load.a.sync.aligned.row.m8n8k32.shared.u4 	{%r506}, [%r747], %r745;
	add.s32 	%r748, %r744, 384;
	wmma.load.a.sync.aligned.row.m8n8k32.shared.u4 	{%r530}, [%r748], %r745;
	bar.sync 	0;
	ld.global.nc.u32 	%r749, [%rd2+24576];
	st.shared.u32 	[%r6], %r749;
	ld.global.nc.u32 	%r750, [%rd2+24704];
	st.shared.u32 	[%r6+128], %r750;
	ld.global.nc.u32 	%r751, [%rd2+25088];
	st.shared.u32 	[%r6+512], %r751;
	ld.global.nc.u32 	%r752, [%rd2+25216];
	st.shared.u32 	[%r6+640], %r752;
	ld.global.nc.u32 	%r753, [%rd2+25600];
	st.shared.u32 	[%r6+1024], %r753;
	ld.global.nc.u32 	%r754, [%rd2+25728];
	st.shared.u32 	[%r6+1152], %r754;
	ld.global.nc.u32 	%r755, [%rd2+26112];
	st.shared.u32 	[%r6+1536], %r755;
	ld.global.nc.u32 	%r756, [%rd2+26240];
	st.shared.u32 	[%r6+1664], %r756;
	ld.global.nc.u32 	%r757, [%rd2+26624];
	st.shared.u32 	[%r6+2048], %r757;
	ld.global.nc.u32 	%r758, [%rd2+26752];
	st.shared.u32 	[%r6+2176], %r758;
	ld.global.nc.u32 	%r759, [%rd2+27136];
	st.shared.u32 	[%r6+2560], %r759;
	ld.global.nc.u32 	%r760, [%rd2+27264];
	st.shared.u32 	[%r6+2688], %r760;
	ld.global.nc.u32 	%r761, [%rd2+27648];
	st.shared.u32 	[%r6+3072], %r761;
	ld.global.nc.u32 	%r762, [%rd2+27776];
	st.shared.u32 	[%r6+3200], %r762;
	ld.global.nc.u32 	%r763, [%rd2+28160];
	st.shared.u32 	[%r6+3584], %r763;
	ld.global.nc.u32 	%r764, [%rd2+28288];
	st.shared.u32 	[%r6+3712], %r764;
	bar.sync 	0;
	wmma.load.b.sync.aligned.col.m8n8k32.shared.s4 	{%r459}, [%r7], %r745;
	wmma.load.b.sync.aligned.col.m8n8k32.shared.s4 	{%r483}, [%r8], %r745;
	wmma.load.b.sync.aligned.col.m8n8k32.shared.s4 	{%r507}, [%r9], %r745;
	wmma.load.b.sync.aligned.col.m8n8k32.shared.s4 	{%r531}, [%r10], %r745;
	wmma.load.b.sync.aligned.col.m8n8k32.shared.s4 	{%r465}, [%r11], %r745;
	wmma.load.b.sync.aligned.col.m8n8k32.shared.s4 	{%r489}, [%r12], %r745;
	add.s32 	%r765, %r7, 768;
	wmma.load.b.sync.aligned.col.m8n8k32.shared.s4 	{%r513}, [%r765], %r745;
	wmma.load.b.sync.aligned.col.m8n8k32.shared.s4 	{%r537}, [%r13], %r745;
	wmma.load.b.sync.aligned.col.m8n8k32.shared.s4 	{%r471}, [%r14], %r745;
	wmma.load.b.sync.aligned.col.m8n8k32.shared.s4 	{%r495}, [%r15], %r745;
	wmma.load.b.sync.aligned.col.m8n8k32.shared.s4 	{%r519}, [%r16], %r745;
	wmma.load.b.sync.aligned.col.m8n8k32.shared.s4 	{%r543}, [%r17], %r745;
	add.s32 	%r766, %r7, 1536;
	wmma.load.b.sync.aligned.col.m8n8k32.shared.s4 	{%r477}, [%r766], %r745;
	wmma.load.b.sync.aligned.col.m8n8k32.shared.s4 	{%r501}, [%r18], %r745;
	wmma.load.b.sync.aligned.col.m8n8k32.shared.s4 	{%r525}, [%r19], %r745;
	wmma.load.b.sync.aligned.col.m8n8k32.shared.s4 	{%r549}, [%r20], %r745;
	// begin inline asm
	mma.sync.aligned.m8n8k32.row.col.s32.u4.s4.s32 {%r456,%r457}, {%r458}, {%r459}, {%r355,%r356};

	// end inline asm
	// begin inline asm
	mma.sync.aligned.m8n8k32.row.col.s32.u4.s4.s32 {%r462,%r463}, {%r458}, {%r465}, {%r361,%r362};

	// end inline asm
	// begin inline asm
	mma.sync.aligned.m8n8k32.row.col.s32.u4.s4.s32 {%r468,%r469}, {%r458}, {%r471}, {%r367,%r368};

	// end inline asm
	// begin inline asm
	mma.sync.aligned.m8n8k32.row.col.s32.u4.s4.s32 {%r474,%r475}, {%r458}, {%r477}, {%r373,%r374};

	// end inline asm
	// begin inline asm
	mma.sync.aligned.m8n8k32.row.col.s32.u4.s4.s32 {%r480,%r481}, {%r482}, {%r483}, {%r456,%r457};

	// end inline asm
	// begin inline asm
	mma.sync.aligned.m8n8k32.row.col.s32.u4.s4.s32 {%r486,%r487}, {%r482}, {%r489}, {%r462,%r463};

	// end inline asm
	// begin inline asm
	mma.sync.aligned.m8n8k32.row.col.s32.u4.s4.s32 {%r492,%r493}, {%r482}, {%r495}, {%r468,%r469};

	// end inline asm
	// begin inline asm
	mma.sync.aligned.m8n8k32.row.col.s32.u4.s4.s32 {%r498,%r499}, {%r482}, {%r501}, {%r474,%r475};

	// end inline asm
	// begin inline asm
	mma.sync.aligned.m8n8k32.row.col.s32.u4.s4.s32 {%r504,%r505}, {%r506}, {%r507}, {%r480,%r481};

	// end inline asm
	// begin inline asm
	mma.sync.aligned.m8n8k32.row.col.s32.u4.s4.s32 {%r510,%r511}, {%r506}, {%r513}, {%r486,%r487};

	// end inline asm
	// begin inline asm
	mma.sync.aligned.m8n8k32.row.col.s32.u4.s4.s32 {%r516,%r517}, {%r506}, {%r519}, {%r492,%r493};

	// end inline asm
	// begin inline asm
	mma.sync.aligned.m8n8k32.row.col.s32.u4.s4.s32 {%r522,%r523}, {%r506}, {%r525}, {%r498,%r499};

	// end inline asm
	// begin inline asm
	mma.sync.aligned.m8n8k32.row.col.s32.u4.s4.s32 {%r528,%r529}, {%r530}, {%r531}, {%r504,%r505};

	// end inline asm
	// begin inline asm
	mma.sync.aligned.m8n8k32.row.col.s32.u4.s4.s32 {%r534,%r535}, {%r530}, {%r537}, {%r510,%r511};

	// end inline asm
	// begin inline asm
	mma.sync.aligned.m8n8k32.row.col.s32.u4.s4.s32 {%r540,%r541}, {%r530}, {%r543}, {%r516,%r517};

	// end inline asm
	// begin inline asm
	mma.sync.aligned.m8n8k32.row.col.s32.u4.s4.s32 {%r546,%r547}, {%r530}, {%r549}, {%r522,%r523};

	// end inline asm
	add.s32 	%r767, %r744, 512;
	wmma.load.a.sync.aligned.row.m8n8k32.shared.u4 	{%r554}, [%r767], %r745;
	add.s32 	%r768, %r744, 640;
	wmma.load.a.sync.aligned.row.m8n8k32.shared.u4 	{%r578}, [%r768], %r745;
	add.s32 	%r769, %r744, 768;
	wmma.load.a.sync.aligned.row.m8n8k32.shared.u4 	{%r602}, [%r769], %r745;
	add.s32 	%r770, %r744, 896;
	wmma.load.a.sync.aligned.row.m8n8k32.shared.u4 	{%r626}, [%r770], %r745;
	bar.sync 	0;
	ld.global.nc.u32 	%r771, [%rd2+32768];
	st.shared.u32 	[%r6], %r771;
	ld.global.nc.u32 	%r772, [%rd2+32896];
	st.shared.u32 	[%r6+128], %r772;
	ld.global.nc.u32 	%r773, [%rd2+33280];
	st.shared.u32 	[%r6+512], %r773;
	ld.global.nc.u32 	%r774, [%rd2+33408];
	st.shared.u32 	[%r6+640], %r774;
	ld.global.nc.u32 	%r775, [%rd2+33792];
	st.shared.u32 	[%r6+1024], %r775;
	ld.global.nc.u32 	%r776, [%rd2+33920];
	st.shared.u32 	[%r6+1152], %r776;
	ld.global.nc.u32 	%r777, [%rd2+34304];
	st.shared.u32 	[%r6+1536], %r777;
	ld.global.nc.u32 	%r778, [%rd2+34432];
	st.shared.u32 	[%r6+1664], %r778;
	ld.global.nc.u32 	%r779, [%rd2+34816];
	st.shared.u32 	[%r6+2048], %r779;
	ld.global.nc.u32 	%r780, [%rd2+34944];
	st.shared.u32 	[%r6+2176], %r780;
	ld.global.nc.u32 	%r781, [%rd2+35328];
	st.shared.u32 	[%r6+2560], %r781;
	ld.global.nc.u32 	%r782, [%rd2+35456];
	st.shared.u32 	[%r6+2688], %r782;
	ld.global.nc.u32 	%r783, [%rd2+35840];
	st.shared.u32 	[%r6+3072], %r783;
	ld.global.nc.u32 	%r784, [%rd2+35968];
	st.shared.u32 	[%r6+3200], %r784;
	ld.global.nc.u32 	%r785, [%rd2+36352];
	st.shared.u32 	[%r6+3584], %r785;
	ld.global.nc.u32 	%r786, [%rd2+36480];
	st.shared.u32 	[%r6+3712], %r786;
	bar.sync 	0;
	wmma.load.b.sync.aligned.col.m8n8k32.shared.s4 	{%r555}, [%r7], %r745;
	wmma.load.b.sync.aligned.col.m8n8k32.shared.s4 	{%r579}, [%r8], %r745;
	wmma.load.b.sync.aligned.col.m8n8k32.shared.s4 	{%r603}, [%r9], %r745;
	wmma.load.b.sync.aligned.col.m8n8k32.shared.s4 	{%r627}, [%r10], %r745;
	wmma.load.b.sync.aligned.col.m8n8k32.shared.s4 	{%r561}, [%r11], %r745;
	wmma.load.b.sync.aligned.col.m8n8k32.shared.s4 	{%r585}, [%r12], %r745;
	wmma.load.b.sync.aligned.col.m8n8k32.shared.s4 	{%r609}, [%r765], %r745;
	wmma.load.b.sync.aligned.col.m8n8k32.shared.s4 	{%r633}, [%r13], %r745;
	wmma.load.b.sync.aligned.col.m8n8k32.shared.s4 	{%r567}, [%r14], %r745;
	wmma.load.b.sync.aligned.col.m8n8k32.shared.s4 	{%r591}, [%r15], %r745;
	wmma.load.b.sync.aligned.col.m8n8k32.shared.s4 	{%r615}, [%r16], %r745;
	wmma.load.b.sync.aligned.col.m8n8k32.shared.s4 	{%r639}, [%r17], %r745;
	wmma.load.b.sync.aligned.col.m8n8k32.shared.s4 	{%r573}, [%r766], %r745;
	wmma.load.b.sync.aligned.col.m8n8k32.shared.s4 	{%r597}, [%r18], %r745;
	wmma.load.b.sync.aligned.col.m8n8k32.shared.s4 	{%r621}, [%r19], %r745;
	wmma.load.b.sync.aligned.col.m8n8k32.shared.s4 	{%r645}, [%r20], %r745;
	// begin inline asm
	mma.sync.aligned.m8n8k32.row.col.s32.u4.s4.s32 {%r552,%r553}, {%r554}, {%r555}, {%r528,%r529};

	// end inline asm
	// begin inline asm
	mma.sync.aligned.m8n8k32.row.col.s32.u4.s4.s32 {%r558,%r559}, {%r554}, {%r561}, {%r534,%r535};

	// end inline asm
	// begin inline asm
	mma.sync.aligned.m8n8k32.row.col.s32.u4.s4.s32 {%r564,%r565}, {%r554}, {%r567}, {%r540,%r541};

	// end inline asm
	// begin inline asm
	mma.sync.aligned.m8n8k32.row.col.s32.u4.s4.s32 {%r570,%r571}, {%r554}, {%r573}, {%r546,%r547};

	// end inline asm
	// begin inline asm
	mma.sync.aligned.m8n8k32.row.col.s32.u4.s4.s32 {%r576,%r577}, {%r578}, {%r579}, {%r552,%r553};

	// end inline asm
	// begin inline asm
	mma.sync.aligned.m8n8k32.row.col.s32.u4.s4.s32 {%r582,%r583}, {%r578}, {%r585}, {%r558,%r559};

	// end inline asm
	// begin inline asm
	mma.sync.aligned.m8n8k32.row.col.s32.u4.s4.s32 {%r588,%r589}, {%r578}, {%r591}, {%r564,%r565};

	// end inline asm
	// begin inline asm
	mma.sync.aligned.m8n8k32.row.col.s32.u4.s4.s32 {%r594,%r595}, {%r578}, {%r597}, {%r570,%r571};

	// end inline asm
	// begin inline asm
	mma.sync.aligned.m8n8k32.row.col.s32.u4.s4.s32 {%r600,%r601}, {%r602}, {%r603}, {%r576,%r577};

	// end inline asm
	// begin inline asm
	mma.sync.aligned.m8n8k32.row.col.s32.u4.s4.s32 {%r606,%r607}, {%r602}, {%r609}, {%r582,%r583};

	// end inline asm
	// begin inline asm
	mma.sync.aligned.m8n8k32.row.col.s32.u4.s4.s32 {%r612,%r613}, {%r602}, {%r615}, {%r588,%r589};

	// end inline asm
	// begin inline asm
	mma.sync.aligned.m8n8k32.row.col.s32.u4.s4.s32 {%r618,%r619}, {%r602}, {%r621}, {%r594,%r595};

	// end inline asm
	// begin inline asm
	mma.sync.aligned.m8n8k32.row.col.s32.u4.s4.s32 {%r624,%r625}, {%r626}, {%r627}, {%r600,%r601};

	// end inline asm
	// begin inline asm
	mma.sync.aligned.m8n8k32.row.col.s32.u4.s4.s32 {%r630,%r631}, {%r626}, {%r633}, {%r606,%r607};

	// end inline asm
	// begin inline asm
	mma.sync.aligned.m8n8k32.row.col.s32.u4.s4.s32 {%r636,%r637}, {%r626}, {%r639}, {%r612,%r613};

	// end inline asm
	// begin inline asm
	mma.sync.aligned.m8n8k32.row.col.s32.u4.s4.s32 {%r642,%r643}, {%r626}, {%r645}, {%r618,%r619};

	// end inline asm
	add.s32 	%r787, %r744, 1024;
	wmma.load.a.sync.aligned.row.m8n8k32.shared.u4 	{%r650}, [%r787], %r745;
	add.s32 	%r788, %r744, 1152;
	wmma.load.a.sync.aligned.row.m8n8k32.shared.u4 	{%r674}, [%r788], %r745;
	add.s32 	%r789, %r744, 1280;
	wmma.load.a.sync.aligned.row.m8n8k32.shared.u4 	{%r698}, [%r789], %r745;
	add.s32 	%r790, %r744, 1408;
	wmma.load.a.sync.aligned.row.m8n8k32.shared.u4 	{%r722}, [%r790], %r745;
	bar.sync 	0;
	ld.global.nc.u32 	%r791, [%rd2+40960];
	st.shared.u32 	[%r6], %r791;
	ld.global.nc.u32 	%r792, [%rd2+41088];
	st.shared.u32 	[%r6+128], %r792;
	ld.global.nc.u32 	%r793, [%rd2+41472];
	st.shared.u32 	[%r6+512], %r793;
	ld.global.nc.u32 	%r794, [%rd2+41600];
	st.shared.u32 	[%r6+640], %r794;
	ld.global.nc.u32 	%r795, [%rd2+41984];
	st.shared.u32 	[%r6+1024], %r795;
	ld.global.nc.u32 	%r796, [%rd2+42112];
	st.shared.u32 	[%r6+1152], %r796;
	ld.global.nc.u32 	%r797, [%rd2+42496];
	st.shared.u32 	[%r6+1536], %r797;
	ld.global.nc.u32 	%r798, [%rd2+42624];
	st.shared.u32 	[%r6+1664], %r798;
	ld.global.nc.u32 	%r799, [%rd2+43008];
	st.shared.u32 	[%r6+2048], %r799;
	ld.global.nc.u32 	%r800, [%rd2+43136];
	st.shared.u32 	[%r6+2176], %r800;
	ld.global.nc.u32 	%r801, [%rd2+43520];
	st.shared.u32 	[%r6+2560], %r801;
	ld.global.nc.u32 	%r802, [%rd2+43648];
	st.shared.u32 	[%r6+2688], %r802;
	ld.global.nc.u32 	%r803, [%rd2+44032];
	st.shared.u32 	[%r6+3072], %r803;
	ld.global.nc.u32 	%r804, [%rd2+44160];
	st.shared.u32 	[%r6+3200], %r804;
	ld.global.nc.u32 	%r805, [%rd2+44544];
	st.shared.u32 	[%r6+3584], %r805;
	ld.global.nc.u32 	%r806, [%rd2+44672];
	st.shared.u32 	[%r6+3712], %r806;
	bar.sync 	0;
	wmma.load.b.sync.aligned.col.m8n8k32.shared.s4 	{%r651}, [%r7], %r745;
	wmma.load.b.sync.aligned.col.m8n8k32.shared.s4 	{%r675}, [%r8], %r745;
	wmma.load.b.sync.aligned.col.m8n8k32.shared.s4 	{%r699}, [%r9], %r745;
	wmma.load.b.sync.aligned.col.m8n8k32.shared.s4 	{%r723}, [%r10], %r745;
	wmma.load.b.sync.aligned.col.m8n8k32.shared.s4 	{%r657}, [%r11], %r745;
	wmma.load.b.sync.aligned.col.m8n8k32.shared.s4 	{%r681}, [%r12], %r745;
	wmma.load.b.sync.aligned.col.m8n8k32.shared.s4 	{%r705}, [%r765], %r745;
	wmma.load.b.sync.aligned.col.m8n8k32.shared.s4 	{%r729}, [%r13], %r745;
	wmma.load.b.sync.aligned.col.m8n8k32.shared.s4 	{%r663}, [%r14], %r745;
	wmma.load.b.sync.aligned.col.m8n8k32.shared.s4 	{%r687}, [%r15], %r745;
	wmma.load.b.sync.aligned.col.m8n8k32.shared.s4 	{%r711}, [%r16], %r745;
	wmma.load.b.sync.aligned.col.m8n8k32.shared.s4 	{%r735}, [%r17], %r745;
	wmma.load.b.sync.aligned.col.m8n8k32.shared.s4 	{%r669}, [%r766], %r745;
	wmma.load.b.sync.aligned.col.m8n8k32.shared.s4 	{%r693}, [%r18], %r745;
	wmma.load.b.sync.aligned.col.m8n8k32.shared.s4 	{%r717}, [%r19], %r745;
	wmma.load.b.sync.aligned.col.m8n8k32.shared.s4 	{%r741}, [%r20], %r745;
	// begin inline asm
	mma.sync.aligned.m8n8k32.row.col.s32.u4.s4.s32 {%r648,%r649}, {%r650}, {%r651}, {%r624,%r625};

	// end inline asm
	// begin inline asm
	mma.sync.aligned.m8n8k32.row.col.s32.u4.s4.s32 {%r654,%r655}, {%r650}, {%r657}, {%r630,%r631};

	// end inline asm
	// begin inline asm
	mma.sync.aligned.m8n8k32.row.col.s32.u4.s4.s32 {%r660,%r661}, {%r650}, {%r663}, {%r636,%r637};

	// end inline asm
	// begin inline asm
	mma.sync.aligned.m8n8k32.row.col.s32.u4.s4.s32 {%r666,%r667}, {%r650}, {%r669}, {%r642,%r643};

	// end inline asm
	// begin inline asm
	mma.sync.aligned.m8n8k32.row.col.s32.u4.s4.s32 {%r672,%r673}, {%r674}, {%r675}, {%r648,%r649};

	// end inline asm
	// begin inline asm
	mma.sync.aligned.m8n8k32.row.col.s32.u4.s4.s32 {%r678,%r679}, {%r674}, {%r681}, {%r654,%r655};

	// end inline asm
	// begin inline asm
	mma.sync.aligned.m8n8k32.row.col.s32.u4.s4.s32 {%r684,%r685}, {%r674}, {%r687}, {%r660,%r661};

	// end inline asm
	// begin inline asm
	mma.sync.aligned.m8n8k32.row.col.s32.u4.s4.s32 {%r690,%r691}, {%r674}, {%r693}, {%r666,%r667};

	// end inline asm
	// begin inline asm
	mma.sync.aligned.m8n8k32.row.col.s32.u4.s4.s32 {%r696,%r697}, {%r698}, {%r699}, {%r672,%r673};

	// end inline asm
	// begin inline asm
	mma.sync.aligned.m8n8k32.row.col.s32.u4.s4.s32 {%r702,%r703}, {%r698}, {%r705}, {%r678,%r679};

	// end inline asm
	// begin inline asm
	mma.sync.aligned.m8n8k32.row.col.s32.u4.s4.s32 {%r708,%r709}, {%r698}, {%r711}, {%r684,%r685};

	// end inline asm
	// begin inline asm
	mma.sync.aligned.m8n8k32.row.col.s32.u4.s4.s32 {%r714,%r715}, {%r698}, {%r717}, {%r690,%r691};

	// end inline asm
	// begin inline asm
	mma.sync.aligned.m8n8k32.row.col.s32.u4.s4.s32 {%r720,%r721}, {%r722}, {%r723}, {%r696,%r697};

	// end inline asm
	// begin inline asm
	mma.sync.aligned.m8n8k32.row.col.s32.u4.s4.s32 {%r726,%r727}, {%r722}, {%r729}, {%r702,%r703};

	// end inline asm
	// begin inline asm
	mma.sync.aligned.m8n8k32.row.col.s32.u4.s4.s32 {%r732,%r733}, {%r722}, {%r735}, {%r708,%r709};

	// end inline asm
	// begin inline asm
	mma.sync.aligned.m8n8k32.row.col.s32.u4.s4.s32 {%r738,%r739}, {%r722}, {%r741}, {%r714,%r715};

	// end inline asm
	@%p7 bra 	$L__BB37_15;
	ld.global.nc.u32 	%r807, [%rd9+30720];
	st.shared.u32 	[%r5], %r807;
	ld.global.nc.u32 	%r808, [%rd9+30848];
	st.shared.u32 	[%r5+128], %r808;
	ld.global.nc.u32 	%r809, [%rd9+30976];
	st.shared.u32 	[%r5+256], %r809;
	ld.global.nc.u32 	%r810, [%rd9+31104];
	st.shared.u32 	[%r5+384], %r810;
$L__BB37_15:
	setp.ne.s32 	%p8, %r1, 0;
	@%p8 bra 	$L__BB37_17;
	ld.global.nc.u32 	%r811, [%rd10+30720];
	st.shared.u32 	[%r5+512], %r811;
	ld.global.nc.u32 	%r812, [%rd10+30848];
	st.shared.u32 	[%r5+640], %r812;
	ld.global.nc.u32 	%r813, [%rd10+30976];
	st.shared.u32 	[%r5+768], %r813;
	ld.global.nc.u32 	%r814, [%rd10+31104];
	st.shared.u32 	[%r5+896], %r814;
$L__BB37_17:
	setp.ne.s32 	%p9, %r1, 0;
	@%p9 bra 	$L__BB37_19;
	ld.global.nc.u32 	%r815, [%rd11+30720];
	st.shared.u32 	[%r5+1024], %r815;
	ld.global.nc.u32 	%r816, [%rd11+30848];
	st.shared.u32 	[%r5+1152], %r816;
	ld.global.nc.u32 	%r817, [%rd11+30976];
	st.shared.u32 	[%r5+1280], %r817;
	ld.global.nc.u32 	%r818, [%rd11+31104];
	st.shared.u32 	[%r5+1408], %r818;
$L__BB37_19:
	bar.sync 	0;
	mov.b32 	%r1108, 32;
	wmma.load.a.sync.aligned.row.m8n8k32.shared.u4 	{%r821}, [%r744], %r1108;
	add.s32 	%r1109, %r744, 128;
	wmma.load.a.sync.aligned.row.m8n8k32.shared.u4 	{%r845}, [%r1109], %r1108;
	add.s32 	%r1110, %r744, 256;
	wmma.load.a.sync.aligned.row.m8n8k32.shared.u4 	{%r869}, [%r1110], %r1108;
	add.s32 	%r1111, %r744, 384;
	wmma.load.a.sync.aligned.row.m8n8k32.shared.u4 	{%r893}, [%r1111], %r1108;
	bar.sync 	0;
	ld.global.nc.u32 	%r1112, [%rd2+49152];
	st.shared.u32 	[%r6], %r1112;
	ld.global.nc.u32 	%r1113, [%rd2+49280];
	st.shared.u32 	[%r6+128], %r1113;
	ld.global.nc.u32 	%r1114, [%rd2+49664];
	st.shared.u32 	[%r6+512], %r1114;
	ld.global.nc.u32 	%r1115, [%rd2+49792];
	st.shared.u32 	[%r6+640], %r1115;
	ld.global.nc.u32 	%r1116, [%rd2+50176];
	st.shared.u32 	[%r6+1024], %r1116;
	ld.global.nc.u32 	%r1117, [%rd2+50304];
	st.shared.u32 	[%r6+1152], %r1117;
	ld.global.nc.u32 	%r1118, [%rd2+50688];
	st.shared.u32 	[%r6+1536], %r1118;
	ld.global.nc.u32 	%r1119, [%rd2+50816];
	st.shared.u32 	[%r6+1664], %r1119;
	ld.global.nc.u32 	%r1120, [%rd2+51200];
	st.shared.u32 	[%r6+2048], %r1120;
	ld.global.nc.u32 	%r1121, [%rd2+51328];
	st.shared.u32 	[%r6+2176], %r1121;
	ld.global.nc.u32 	%r1122, [%rd2+51712];
	st.shared.u32 	[%r6+2560], %r1122;
	ld.global.nc.u32 	%r1123, [%rd2+51840];
	st.shared.u32 	[%r6+2688], %r1123;
	ld.global.nc.u32 	%r1124, [%rd2+52224];
	st.shared.u32 	[%r6+3072], %r1124;
	ld.global.nc.u32 	%r1125, [%rd2+52352];
	st.shared.u32 	[%r6+3200], %r1125;
	ld.global.nc.u32 	%r1126, [%rd2+52736];
	st.shared.u32 	[%r6+3584], %r1126;
	ld.global.nc.u32 	%r1127, [%rd2+52864];
	st.shared.u32 	[%r6+3712], %r1127;
	bar.sync 	0;
	wmma.load.b.sync.aligned.col.m8n8k32.shared.s4 	{%r822}, [%r7], %r1108;
	wmma.load.b.sync.aligned.col.m8n8k32.shared.s4 	{%r846}, [%r8], %r1108;
	wmma.load.b.sync.aligned.col.m8n8k32.shared.s4 	{%r870}, [%r9], %r1108;
	wmma.load.b.sync.aligned.col.m8n8k32.shared.s4 	{%r894}, [%r10], %r1108;
	wmma.load.b.sync.aligned.col.m8n8k32.shared.s4 	{%r828}, [%r11], %r1108;
	wmma.load.b.sync.aligned.col.m8n8k32.shared.s4 	{%r852}, [%r12], %r1108;
	add.s32 	%r1128, %r7, 768;
	wmma.load.b.sync.aligned.col.m8n8k32.shared.s4 	{%r876}, [%r1128], %r1108;
	wmma.load.b.sync.aligned.col.m8n8k32.shared.s4 	{%r900}, [%r13], %r1108;
	wmma.load.b.sync.aligned.col.m8n8k32.shared.s4 	{%r834}, [%r14], %r1108;
	wmma.load.b.sync.aligned.col.m8n8k32.shared.s4 	{%r858}, [%r15], %r1108;
	wmma.load.b.sync.aligned.col.m8n8k32.shared.s4 	{%r882}, [%r16], %r1108;
	wmma.load.b.sync.aligned.col.m8n8k32.shared.s4 	{%r906}, [%r17], %r1108;
	add.s32 	%r1129, %r7, 1536;
	wmma.load.b.sync.aligned.col.m8n8k32.shared.s4 	{%r840}, [%r1129], %r1108;
	wmma.load.b.sync.aligned.col.m8n8k32.shared.s4 	{%r864}, [%r18], %r1108;
	wmma.load.b.sync.aligned.col.m8n8k32.shared.s4 	{%r888}, [%r19], %r1108;
	wmma.load.b.sync.aligned.col.m8n8k32.shared.s4 	{%r912}, [%r20], %r1108;
	// begin inline asm
	mma.sync.aligned.m8n8k32.row.col.s32.u4.s4.s32 {%r819,%r820}, {%r821}, {%r822}, {%r720,%r721};

	// end inline asm
	// begin inline asm
	mma.sync.aligned.m8n8k32.row.col.s32.u4.s4.s32 {%r825,%r826}, {%r821}, {%r828}, {%r726,%r727};

	// end inline asm
	// begin inline asm
	mma.sync.aligned.m8n8k32.row.col.s32.u4.s4.s32 {%r831,%r832}, {%r821}, {%r834}, {%r732,%r733};

	// end inline asm
	// begin inline asm
	mma.sync.aligned.m8n8k32.row.col.s32.u4.s4.s32 {%r837,%r838}, {%r821}, {%r840}, {%r738,%r739};

	// end inline asm
	// begin inline asm
	mma.sync.aligned.m8n8k32.row.col.s32.u4.s4.s32 {%r843,%r844}, {%r845}, {%r846}, {%r819,%r820};

	// end inline asm
	// begin inline asm
	mma.sync.aligned.m8n8k32.row.col.s32.u4.s4.s32 {%r849,%r850}, {%r845}, {%r852}, {%r825,%r826};

	// end inline asm
	// begin inline asm
	mma.sync.aligned.m8n8k32.row.col.s32.u4.s4.s32 {%r855,%r856}, {%r845}, {%r858}, {%r831,%r832};

	// end inline asm
	// begin inline asm
	mma.sync.aligned.m8n8k32.row.col.s32.u4.s4.s32 {%r861,%r862}, {%r845}, {%r864}, {%r837,%r838};

	// end inline asm
	// begin inline asm
	mma.sync.aligned.m8n8k32.row.col.s32.u4.s4.s32 {%r867,%r868}, {%r869}, {%r870}, {%r843,%r844};

	// end inline asm
	// begin inline asm
	mma.sync.aligned.m8n8k32.row.col.s32.u4.s4.s32 {%r873,%r874}, {%r869}, {%r876}, {%r849,%r850};

	// end inline asm
	// begin inline asm
	mma.sync.aligned.m8n8k32.row.col.s32.u4.s4.s32 {%r879,%r880}, {%r869}, {%r882}, {%r855,%r856};

	// end inline asm
	// begin inline asm
	mma.sync.aligned.m8n8k32.row.col.s32.u4.s4.s32 {%r885,%r886}, {%r869}, {%r888}, {%r861,%r862};

	// end inline asm
	// begin inline asm
	mma.sync.aligned.m8n8k32.row.col.s32.u4.s4.s32 {%r891,%r892}, {%r893}, {%r894}, {%r867,%r868};

	// end inline asm
	// begin inline asm
	mma.sync.aligned.m8n8k32.row.col.s32.u4.s4.s32 {%r897,%r898}, {%r893}, {%r900}, {%r873,%r874};

	// end inline asm
	// begin inline asm
	mma.sync.aligned.m8n8k32.row.col.s32.u4.s4.s32 {%r903,%r904}, {%r893}, {%r906}, {%r879,%r880};

	// end inline asm
	// begin inline asm
	mma.sync.aligned.m8n8k32.row.col.s32.u4.s4.s32 {%r909,%r910}, {%r893}, {%r912}, {%r885,%r886};

	// end inline asm
	add.s32 	%r1130, %r744, 512;
	wmma.load.a.sync.aligned.row.m8n8k32.shared.u4 	{%r917}, [%r1130], %r1108;
	add.s32 	%r1131, %r744, 640;
	wmma.load.a.sync.aligned.row.m8n8k32.shared.u4 	{%r941}, [%r1131], %r1108;
	add.s32 	%r1132, %r744, 768;
	wmma.load.a.sync.aligned.row.m8n8k32.shared.u4 	{%r965}, [%r1132], %r1108;
	add.s32 	%r1133, %r744, 896;
	wmma.load.a.sync.aligned.row.m8n8k32.shared.u4 	{%r989}, [%r1133], %r1108;
	bar.sync 	0;
	ld.global.nc.u32 	%r1134, [%rd2+57344];
	st.shared.u32 	[%r6], %r1134;
	ld.global.nc.u32 	%r1135, [%rd2+57472];
	st.shared.u32 	[%r6+128], %r1135;
	ld.global.nc.u32 	%r1136, [%rd2+57856];
	st.shared.u32 	[%r6+512], %r1136;
	ld.global.nc.u32 	%r1137, [%rd2+57984];
	st.shared.u32 	[%r6+640], %r1137;
	ld.global.nc.u32 	%r1138, [%rd2+58368];
	st.shared.u32 	[%r6+1024], %r1138;
	ld.global.nc.u32 	%r1139, [%rd2+58496];
	st.shared.u32 	[%r6+1152], %r1139;
	ld.global.nc.u32 	%r1140, [%rd2+58880];
	st.shared.u32 	[%r6+1536], %r1140;
	ld.global.nc.u32 	%r1141, [%rd2+59008];
	st.shared.u32 	[%r6+1664], %r1141;
	ld.global.nc.u32 	%r1142, [%rd2+59392];
	st.shared.u32 	[%r6+2048], %r1142;
	ld.global.nc.u32 	%r1143, [%rd2+59520];
	st.shared.u32 	[%r6+2176], %r1143;
	ld.global.nc.u32 	%r1144, [%rd2+59904];
	st.shared.u32 	[%r6+2560], %r1144;
	ld.global.nc.u32 	%r1145, [%rd2+60032];
	st.shared.u32 	[%r6+2688], %r1145;
	ld.global.nc.u32 	%r1146, [%rd2+60416];
	st.shared.u32 	[%r6+3072], %r1146;
	ld.global.nc.u32 	%r1147, [%rd2+60544];
	st.shared.u32 	[%r6+3200], %r1147;
	ld.global.nc.u32 	%r1148, [%rd2+60928];
	st.shared.u32 	[%r6+3584], %r1148;
	ld.global.nc.u32 	%r1149, [%rd2+61056];
	st.shared.u32 	[%r6+3712], %r1149;
	bar.sync 	0;
	wmma.load.b.sync.aligned.col.m8n8k32.shared.s4 	{%r918}, [%r7], %r1108;
	wmma.load.b.sync.aligned.col.m8n8k32.shared.s4 	{%r942}, [%r8], %r1108;
	wmma.load.b.sync.aligned.col.m8n8k32.shared.s4 	{%r966}, [%r9], %r1108;
	wmma.load.b.sync.aligned.col.m8n8k32.shared.s4 	{%r990}, [%r10], %r1108;
	wmma.load.b.sync.aligned.col.m8n8k32.shared.s4 	{%r924}, [%r11], %r1108;
	wmma.load.b.sync.aligned.col.m8n8k32.shared.s4 	{%r948}, [%r12], %r1108;
	wmma.load.b.sync.aligned.col.m8n8k32.shared.s4 	{%r972}, [%r1128], %r1108;
	wmma.load.b.sync.aligned.col.m8n8k32.shared.s4 	{%r996}, [%r13], %r1108;
	wmma.load.b.sync.aligned.col.m8n8k32.shared.s4 	{%r930}, [%r14], %r1108;
	wmma.load.b.sync.aligned.col.m8n8k32.shared.s4 	{%r954}, [%r15], %r1108;
	wmma.load.b.sync.aligned.col.m8n8k32.shared.s4 	{%r978}, [%r16], %r1108;
	wmma.load.b.sync.aligned.col.m8n8k32.shared.s4 	{%r1002}, [%r17], %r1108;
	wmma.load.b.sync.aligned.col.m8n8k32.shared.s4 	{%r936}, [%r1129], %r1108;
	wmma.load.b.sync.aligned.col.m8n8k32.shared.s4 	{%r960}, [%r18], %r1108;
	wmma.load.b.sync.aligned.col.m8n8k32.shared.s4 	{%r984}, [%r19], %r1108;
	wmma.load.b.sync.aligned.col.m8n8k32.shared.s4 	{%r1008}, [%r20], %r1108;
	// begin inline asm
	mma.sync.aligned.m8n8k32.row.col.s32.u4.s4.s32 {%r915,%r916}, {%r917}, {%r918}, {%r891,%r892};

	// end inline asm
	// begin inline asm
	mma.sync.aligned.m8n8k32.row.col.s32.u4.s4.s32 {%r921,%r922}, {%r917}, {%r924}, {%r897,%r898};

	// end inline asm
	// begin inline asm
	mma.sync.aligned.m8n8k32.row.col.s32.u4.s4.s32 {%r927,%r928}, {%r917}, {%r930}, {%r903,%r904};

	// end inline asm
	// begin inline asm
	mma.sync.aligned.m8n8k32.row.col.s32.u4.s4.s32 {%r933,%r934}, {%r917}, {%r936}, {%r909,%r910};

	// end inline asm
	// begin inline asm
	mma.sync.aligned.m8n8k32.row.col.s32.u4.s4.s32 {%r939,%r940}, {%r941}, {%r942}, {%r915,%r916};

	// end inline asm
	// begin inline asm
	mma.sync.aligned.m8n8k32.row.col.s32.u4.s4.s32 {%r945,%r946}, {%r941}, {%r948}, {%r921,%r922};

	// end inline asm
	// begin inline asm
	mma.sync.aligned.m8n8k32.row.col.s32.u4.s4.s32 {%r951,%r952}, {%r941}, {%r954}, {%r927,%r928};

	// end inline asm
	// begin inline asm
	mma.sync.aligned.m8n8k32.row.col.s32.u4.s4.s32 {%r957,%r958}, {%r941}, {%r960}, {%r933,%r934};

	// end inline asm
	// begin inline asm
	mma.sync.aligned.m8n8k32.row.col.s32.u4.s4.s32 {%r963,%r964}, {%r965}, {%r966}, {%r939,%r940};

	// end inline asm
	// begin inline asm
	mma.sync.aligned.m8n8k32.row.col.s32.u4.s4.s32 {%r969,%r970}, {%r965}, {%r972}, {%r945,%r946};

	// end inline asm
	// begin inline asm
	mma.sync.aligned.m8n8k32.row.col.s32.u4.s4.s32 {%r975,%r976}, {%r965}, {%r978}, {%r951,%r952};

	// end inline asm
	// begin inline asm
	mma.sync.aligned.m8n8k32.row.col.s32.u4.s4.s32 {%r981,%r982}, {%r965}, {%r984}, {%r957,%r958};

	// end inline asm
	// begin inline asm
	mma.sync.aligned.m8n8k32.row.col.s32.u4.s4.s32 {%r987,%r988}, {%r989}, {%r990}, {%r963,%r964};

	// end inline asm
	// begin inline asm
	mma.sync.aligned.m8n8k32.row.col.s32.u4.s4.s32 {%r993,%r994}, {%r989}, {%r996}, {%r969,%r970};

	// end inline asm
	// begin inline asm
	mma.sync.aligned.m8n8k32.row.col.s32.u4.s4.s32 {%r999,%r1000}, {%r989}, {%r1002}, {%r975,%r976};

	// end inline asm
	// begin inline asm
	mma.sync.aligned.m8n8k32.row.col.s32.u4.s4.s32 {%r1005,%r1006}, {%r989}, {%r1008}, {%r981,%r982};

	// end inline asm
	add.s32 	%r1150, %r744, 1024;
	wmma.load.a.sync.aligned.row.m8n8k32.shared.u4 	{%r1013}, [%r1150], %r1108;
	add.s32 	%r1151, %r744, 1152;
	wmma.load.a.sync.aligned.row.m8n8k32.shared.u4 	{%r1037}, [%r1151], %r1108;
	add.s32 	%r1152, %r744, 1280;
	wmma.load.a.sync.aligned.row.m8n8k32.shared.u4 	{%r1061}, [%r1152], %r1108;
	add.s32 	%r1153, %r744, 1408;
	wmma.load.a.sync.aligned.row.m8n8k32.shared.u4 	{%r1085}, [%r1153], %r1108;
	bar.sync 	0;
	ld.global.nc.u32 	%r1154, [%rd2+65536];
	st.shared.u32 	[%r6], %r1154;
	ld.global.nc.u32 	%r1155, [%rd2+65664];
	st.shared.u32 	[%r6+128], %r1155;
	ld.global.nc.u32 	%r1156, [%rd2+66048];
	st.shared.u32 	[%r6+512], %r1156;
	ld.global.nc.u32 	%r1157, [%rd2+66176];
	st.shared.u32 	[%r6+640], %r1157;
	ld.global.nc.u32 	%r1158, [%rd2+66560];
	st.shared.u32 	[%r6+1024], %r1158;
	ld.global.nc.u32 	%r1159, [%rd2+66688];
	st.shared.u32 	[%r6+1152], %r1159;
	ld.global.nc.u32 	%r1160, [%rd2+67072];
	st.shared.u32 	[%r6+1536], %r1160;
	ld.global.nc.u32 	%r1161, [%rd2+67200];
	st.shared.u32 	[%r6+1664], %r1161;
	ld.global.nc.u32 	%r1162, [%rd2+67584];
	st.shared.u32 	[%r6+2048], %r1162;
	ld.global.nc.u32 	%r1163, [%rd2+67712];
	st.shared.u32 	[%r6+2176], %r1163;
	ld.global.nc.u32 	%r1164, [%rd2+68096];
	st.shared.u32 	[%r6+2560], %r1164;
	ld.global.nc.u32 	%r1165, [%rd2+68224];
	st.shared.u32 	[%r6+2688], %r1165;
	ld.global.nc.u32 	%r1166, [%rd2+68608];
	st.shared.u32 	[%r6+3072], %r1166;
	ld.global.nc.u32 	%r1167, [%rd2+68736];
	st.shared.u32 	[%r6+3200], %r1167;
	ld.global.nc.u32 	%r1168, [%rd2+69120];
	st.shared.u32 	[%r6+3584], %r1168;
	ld.global.nc.u32 	%r1169, [%rd2+69248];
	st.shared.u32 	[%r6+3712], %r1169;
	bar.sync 	0;
	wmma.load.b.sync.aligned.col.m8n8k32.shared.s4 	{%r1014}, [%r7], %r1108;
	wmma.load.b.sync.aligned.col.m8n8k32.shared.s4 	{%r1038}, [%r8], %r1108;
	wmma.load.b.sync.aligned.col.m8n8k32.shared.s4 	{%r1062}, [%r9], %r1108;
	wmma.load.b.sync.aligned.col.m8n8k32.shared.s4 	{%r1086}, [%r10], %r1108;
	wmma.load.b.sync.aligned.col.m8n8k32.shared.s4 	{%r1020}, [%r11], %r1108;
	wmma.load.b.sync.aligned.col.m8n8k32.shared.s4 	{%r1044}, [%r12], %r1108;
	wmma.load.b.sync.aligned.col.m8n8k32.shared.s4 	{%r1068}, [%r1128], %r1108;
	wmma.load.b.sync.aligned.col.m8n8k32.shared.s4 	{%r1092}, [%r13], %r1108;
	wmma.load.b.sync.aligned.col.m8n8k32.shared.s4 	{%r1026}, [%r14], %r1108;
	wmma.load.b.sync.aligned.col.m8n8k32.shared.s4 	{%r1050}, [%r15], %r1108;
	wmma.load.b.sync.aligned.col.m8n8k32.shared.s4 	{%r1074}, [%r16], %r1108;
	wmma.load.b.sync.aligned.col.m8n8k32.shared.s4 	{%r1098}, [%r17], %r1108;
	wmma.load.b.sync.aligned.col.m8n8k32.shared.s4 	{%r1032}, [%r1129], %r1108;
	wmma.load.b.sync.aligned.col.m8n8k32.shared.s4 	{%r1056}, [%r18], %r1108;
	wmma.load.b.sync.aligned.col.m8n8k32.shared.s4 	{%r1080}, [%r19], %r1108;
	wmma.load.b.sync.aligned.col.m8n8k32.shared.s4 	{%r1104}, [%r20], %r1108;
	// begin inline asm
	mma.sync.aligned.m8n8k32.row.col.s32.u4.s4.s32 {%r1011,%r1012}, {%r1013}, {%r1014}, {%r987,%r988};

	// end inline asm
	// begin inline asm
	mma.sync.aligned.m8n8k32.row.col.s32.u4.s4.s32 {%r1017,%r1018}, {%r1013}, {%r1020}, {%r993,%r994};

	// end inline asm
	// begin inline asm
	mma.sync.aligned.m8n8k32.row.col.s32.u4.s4.s32 {%r1023,%r1024}, {%r1013}, {%r1026}, {%r999,%r1000};

	// end inline asm
	// begin inline asm
	mma.sync.aligned.m8n8k32.row.col.s32.u4.s4.s32 {%r1029,%r1030}, {%r1013}, {%r1032}, {%r1005,%r1006};

	// end inline asm
	// begin inline asm
	mma.sync.aligned.m8n8k32.row.col.s32.u4.s4.s32 {%r1035,%r1036}, {%r1037}, {%r1038}, {%r1011,%r1012};

	// end inline asm
	// begin inline asm
	mma.sync.aligned.m8n8k32.row.col.s32.u4.s4.s32 {%r1041,%r1042}, {%r1037}, {%r1044}, {%r1017,%r1018};

	// end inline asm
	// begin inline asm
	mma.sync.aligned.m8n8k32.row.col.s32.u4.s4.s32 {%r1047,%r1048}, {%r1037}, {%r1050}, {%r1023,%r1024};

	// end inline asm
	// begin inline asm
	mma.sync.aligned.m8n8k32.row.col.s32.u4.s4.s32 {%r1053,%r1054}, {%r1037}, {%r1056}, {%r1029,%r1030};

	// end inline asm
	// begin inline asm
	mma.sync.aligned.m8n8k32.row.col.s32.u4.s4.s32 {%r1059,%r1060}, {%r1061}, {%r1062}, {%r1035,%r1036};

	// end inline asm
	// begin inline asm
	mma.sync.aligned.m8n8k32.row.col.s32.u4.s4.s32 {%r1065,%r1066}, {%r1061}, {%r1068}, {%r1041,%r1042};

	// end inline asm
	// begin inline asm
	mma.sync.aligned.m8n8k32.row.col.s32.u4.s4.s32 {%r1071,%r1072}, {%r1061}, {%r1074}, {%r1047,%r1048};

	// end inline asm
	// begin inline asm
	mma.sync.aligned.m8n8k32.row.col.s32.u4.s4.s32 {%r1077,%r1078}, {%r1061}, {%r1080}, {%r1053,%r1054};

	// end inline asm
	// begin inline asm
	mma.sync.aligned.m8n8k32.row.col.s32.u4.s4.s32 {%r1083,%r1084}, {%r1085}, {%r1086}, {%r1059,%r1060};

	// end inline asm
	// begin inline asm
	mma.sync.aligned.m8n8k32.row.col.s32.u4.s4.s32 {%r1089,%r1090}, {%r1085}, {%r1092}, {%r1065,%r1066};

	// end inline asm
	// begin inline asm
	mma.sync.aligned.m8n8k32.row.col.s32.u4.s4.s32 {%r1095,%r1096}, {%r1085}, {%r1098}, {%r1071,%r1072};

	// end inline asm
	// begin inline asm
	mma.sync.aligned.m8n8k32.row.col.s32.u4.s4.s32 {%r1101,%r1102}, {%r1085}, {%r1104}, {%r1077,%r1078};

	// end inline asm
	bar.sync 	0;
	mov.b32 	%r1170, 8;
	wmma.store.d.sync.aligned.row.m8n8k32.shared.s32 	[%r21], {%r1083, %r1084}, %r1170;
	add.s32 	%r1171, %r21, 256;
	wmma.store.d.sync.aligned.row.m8n8k32.shared.s32 	[%r1171], {%r1089, %r1090}, %r1170;
	add.s32 	%r1172, %r21, 512;
	wmma.store.d.sync.aligned.row.m8n8k32.shared.s32 	[%r1172], {%r1095, %r1096}, %r1170;
	add.s32 	%r1173, %r21, 768;
	wmma.store.d.sync.aligned.row.m8n8k32.shared.s32 	[%r1173], {%r1101, %r1102}, %r1170;
	bar.sync 	0;
	ld.global.nc.u32 	%r1174, [%rd3+28];
	ld.global.nc.u32 	%r1175, [%rd3+24];
	ld.global.nc.u32 	%r1176, [%rd3+20];
	ld.global.nc.u32 	%r1177, [%rd3+16];
	ld.global.nc.u32 	%r1178, [%rd3+12];
	ld.global.nc.u32 	%r1179, [%rd3+8];
	ld.global.nc.u32 	%r1180, [%rd3+4];
	ld.global.nc.u32 	%r1181, [%rd3];
	and.b32  	%r1182, %r3, 1016;
	shl.b32 	%r1183, %r1, 8;
	add.s32 	%r1184, %r1182, %r1183;
	shl.b32 	%r1185, %r1184, 2;
	mov.u32 	%r1186, _ZZ111fused_nn_conv2d_add_nn_relu_cast_cast_left_shift_multiply_add_right_shift_cast_c_3441552496575213188__6_kernel1E18placeholder_shared;
	add.s32 	%r1187, %r1186, %r1185;
	ld.shared.u32 	%r1188, [%r1187];
	add.s32 	%r1189, %r1181, %r1188;
	max.s32 	%r1190, %r1189, 0;
	cvt.u64.u32 	%rd39, %r1190;
	mad.lo.s64 	%rd40, %rd39, 19864223744, 1073741824;
	shr.u64 	%rd41, %rd40, 31;
	cvt.u32.u64 	%r1191, %rd41;
	min.s32 	%r1192, %r1191, 15;
	max.s32 	%r1193, %r1192, 0;
	shl.b32 	%r1194, %r1193, 28;
	ld.shared.u32 	%r1195, [%r1187+4];
	add.s32 	%r1196, %r1180, %r1195;
	max.s32 	%r1197, %r1196, 0;
	cvt.u64.u32 	%rd42, %r1197;
	mad.lo.s64 	%rd43, %rd42, 19864223744, 1073741824;
	shr.u64 	%rd44, %rd43, 31;
	cvt.u32.u64 	%r1198, %rd44;
	min.s32 	%r1199, %r1198, 15;
	max.s32 	%r1200, %r1199, 0;
	shl.b32 	%r1201, %r1200, 24;
	or.b32  	%r1202, %r1201, %r1194;
	ld.shared.u32 	%r1203, [%r1187+8];
	add.s32 	%r1204, %r1179, %r1203;
	max.s32 	%r1205, %r1204, 0;
	cvt.u64.u32 	%rd45, %r1205;
	mad.lo.s64 	%rd46, %rd45, 19864223744, 1073741824;
	shr.u64 	%rd47, %rd46, 31;
	cvt.u32.u64 	%r1206, %rd47;
	min.s32 	%r1207, %r1206, 15;
	max.s32 	%r1208, %r1207, 0;
	shl.b32 	%r1209, %r1208, 20;
	or.b32  	%r1210, %r1209, %r1202;
	ld.shared.u32 	%r1211, [%r1187+12];
	add.s32 	%r1212, %r1178, %r1211;
	max.s32 	%r1213, %r1212, 0;
	cvt.u64.u32 	%rd48, %r1213;
	mad.lo.s64 	%rd49, %rd48, 19864223744, 1073741824;
	shr.u64 	%rd50, %rd49, 31;
	cvt.u32.u64 	%r1214, %rd50;
	min.s32 	%r1215, %r1214, 15;
	max.s32 	%r1216, %r1215, 0;
	shl.b32 	%r1217, %r1216, 16;
	or.b32  	%r1218, %r1217, %r1210;
	ld.shared.u32 	%r1219, [%r1187+16];
	add.s32 	%r1220, %r1177, %r1219;
	max.s32 	%r1221, %r1220, 0;
	cvt.u64.u32 	%rd51, %r1221;
	mad.lo.s64 	%rd52, %rd51, 19864223744, 1073741824;
	shr.u64 	%rd53, %rd52, 31;
	cvt.u32.u64 	%r1222, %rd53;
	min.s32 	%r1223, %r1222, 15;
	max.s32 	%r1224, %r1223, 0;
	shl.b32 	%r1225, %r1224, 12;
	or.b32  	%r1226, %r1225, %r1218;
	ld.shared.u32 	%r1227, [%r1187+20];
	add.s32 	%r1228, %r1176, %r1227;
	max.s32 	%r1229, %r1228, 0;
	cvt.u64.u32 	%rd54, %r1229;
	mad.lo.s64 	%rd55, %rd54, 19864223744, 1073741824;
	shr.u64 	%rd56, %rd55, 31;
	cvt.u32.u64 	%r1230, %rd56;
	min.s32 	%r1231, %r1230, 15;
	max.s32 	%r1232, %r1231, 0;
	shl.b32 	%r1233, %r1232, 8;
	or.b32  	%r1234, %r1233, %r1226;
	ld.shared.u32 	%r1235, [%r1187+24];
	add.s32 	%r1236, %r1175, %r1235;
	max.s32 	%r1237, %r1236, 0;
	cvt.u64.u32 	%rd57, %r1237;
	mad.lo.s64 	%rd58, %rd57, 19864223744, 1073741824;
	shr.u64 	%rd59, %rd58, 31;
	cvt.u32.u64 	%r1238, %rd59;
	min.s32 	%r1239, %r1238, 15;
	max.s32 	%r1240, %r1239, 0;
	shl.b32 	%r1241, %r1240, 4;
	or.b32  	%r1242, %r1241, %r1234;
	ld.shared.u32 	%r1243, [%r1187+28];
	add.s32 	%r1244, %r1174, %r1243;
	max.s32 	%r1245, %r1244, 0;
	cvt.u64.u32 	%rd60, %r1245;
	mad.lo.s64 	%rd61, %rd60, 19864223744, 1073741824;
	shr.u64 	%rd62, %rd61, 31;
	cvt.u32.u64 	%r1246, %rd62;
	min.s32 	%r1247, %r1246, 15;
	max.s32 	%r1248, %r1247, 0;
	or.b32  	%r1249, %r1242, %r1248;
	st.global.u32 	[%rd231+-256], %r1249;
	ld.shared.u32 	%r1250, [%r1187+128];
	add.s32 	%r1251, %r1181, %r1250;
	max.s32 	%r1252, %r1251, 0;
	cvt.u64.u32 	%rd63, %r1252;
	mad.lo.s64 	%rd64, %rd63, 19864223744, 1073741824;
	shr.u64 	%rd65, %rd64, 31;
	cvt.u32.u64 	%r1253, %rd65;
	min.s32 	%r1254, %r1253, 15;
	max.s32 	%r1255, %r1254, 0;
	shl.b32 	%r1256, %r1255, 28;
	ld.shared.u32 	%r1257, [%r1187+132];
	add.s32 	%r1258, %r1180, %r1257;
	max.s32 	%r1259, %r1258, 0;
	cvt.u64.u32 	%rd66, %r1259;
	mad.lo.s64 	%rd67, %rd66, 19864223744, 1073741824;
	shr.u64 	%rd68, %rd67, 31;
	cvt.u32.u64 	%r1260, %rd68;
	min.s32 	%r1261, %r1260, 15;
	max.s32 	%r1262, %r1261, 0;
	shl.b32 	%r1263, %r1262, 24;
	or.b32  	%r1264, %r1263, %r1256;
	ld.shared.u32 	%r1265, [%r1187+136];
	add.s32 	%r1266, %r1179, %r1265;
	max.s32 	%r1267, %r1266, 0;
	cvt.u64.u32 	%rd69, %r1267;
	mad.lo.s64 	%rd70, %rd69, 19864223744, 1073741824;
	shr.u64 	%rd71, %rd70, 31;
	cvt.u32.u64 	%r1268, %rd71;
	min.s32 	%r1269, %r1268, 15;
	max.s32 	%r1270, %r1269, 0;
	shl.b32 	%r1271, %r1270, 20;
	or.b32  	%r1272, %r1271, %r1264;
	ld.shared.u32 	%r1273, [%r1187+140];
	add.s32 	%r1274, %r1178, %r1273;
	max.s32 	%r1275, %r1274, 0;
	cvt.u64.u32 	%rd72, %r1275;
	mad.lo.s64 	%rd73, %rd72, 19864223744, 1073741824;
	shr.u64 	%rd74, %rd73, 31;
	cvt.u32.u64 	%r1276, %rd74;
	min.s32 	%r1277, %r1276, 15;
	max.s32 	%r1278, %r1277, 0;
	shl.b32 	%r1279, %r1278, 16;
	or.b32  	%r1280, %r1279, %r1272;
	ld.shared.u32 	%r1281, [%r1187+144];
	add.s32 	%r1282, %r1177, %r1281;
	max.s32 	%r1283, %r1282, 0;
	cvt.u64.u32 	%rd75, %r1283;
	mad.lo.s64 	%rd76, %rd75, 19864223744, 1073741824;
	shr.u64 	%rd77, %rd76, 31;
	cvt.u32.u64 	%r1284, %rd77;
	min.s32 	%r1285, %r1284, 15;
	max.s32 	%r1286, %r1285, 0;
	shl.b32 	%r1287, %r1286, 12;
	or.b32  	%r1288, %r1287, %r1280;
	ld.shared.u32 	%r1289, [%r1187+148];
	add.s32 	%r1290, %r1176, %r1289;
	max.s32 	%r1291, %r1290, 0;
	cvt.u64.u32 	%rd78, %r1291;
	mad.lo.s64 	%rd79, %rd78, 19864223744, 1073741824;
	shr.u64 	%rd80, %rd79, 31;
	cvt.u32.u64 	%r1292, %rd80;
	min.s32 	%r1293, %r1292, 15;
	max.s32 	%r1294, %r1293, 0;
	shl.b32 	%r1295, %r1294, 8;
	or.b32  	%r1296, %r1295, %r1288;
	ld.shared.u32 	%r1297, [%r1187+152];
	add.s32 	%r1298, %r1175, %r1297;
	max.s32 	%r1299, %r1298, 0;
	cvt.u64.u32 	%rd81, %r1299;
	mad.lo.s64 	%rd82, %rd81, 19864223744, 1073741824;
	shr.u64 	%rd83, %rd82, 31;
	cvt.u32.u64 	%r1300, %rd83;
	min.s32 	%r1301, %r1300, 15;
	max.s32 	%r1302, %r1301, 0;
	shl.b32 	%r1303, %r1302, 4;
	or.b32  	%r1304, %r1303, %r1296;
	ld.shared.u32 	%r1305, [%r1187+156];
	add.s32 	%r1306, %r1174, %r1305;
	max.s32 	%r1307, %r1306, 0;
	cvt.u64.u32 	%rd84, %r1307;
	mad.lo.s64 	%rd85, %rd84, 19864223744, 1073741824;
	shr.u64 	%rd86, %rd85, 31;
	cvt.u32.u64 	%r1308, %rd86;
	min.s32 	%r1309, %r1308, 15;
	max.s32 	%r1310, %r1309, 0;
	or.b32  	%r1311, %r1304, %r1310;
	st.global.u32 	[%rd231], %r1311;
	ld.global.nc.u32 	%r1312, [%rd3+60];
	ld.global.nc.u32 	%r1313, [%rd3+56];
	ld.global.nc.u32 	%r1314, [%rd3+52];
	ld.global.nc.u32 	%r1315, [%rd3+48];
	ld.global.nc.u32 	%r1316, [%rd3+44];
	ld.global.nc.u32 	%r1317, [%rd3+40];
	ld.global.nc.u32 	%r1318, [%rd3+36];
	ld.global.nc.u32 	%r1319, [%rd3+32];
	ld.shared.u32 	%r1320, [%r1187+256];
	add.s32 	%r1321, %r1319, %r1320;
	max.s32 	%r1322, %r1321, 0;
	cvt.u64.u32 	%rd87, %r1322;
	mad.lo.s64 	%rd88, %rd87, 19864223744, 1073741824;
	shr.u64 	%rd89, %rd88, 31;
	cvt.u32.u64 	%r1323, %rd89;
	min.s32 	%r1324, %r1323, 15;
	max.s32 	%r1325, %r1324, 0;
	shl.b32 	%r1326, %r1325, 28;
	ld.shared.u32 	%r1327, [%r1187+260];
	add.s32 	%r1328, %r1318, %r1327;
	max.s32 	%r1329, %r1328, 0;
	cvt.u64.u32 	%rd90, %r1329;
	mad.lo.s64 	%rd91, %rd90, 19864223744, 1073741824;
	shr.u64 	%rd92, %rd91, 31;
	cvt.u32.u64 	%r1330, %rd92;
	min.s32 	%r1331, %r1330, 15;
	max.s32 	%r1332, %r1331, 0;
	shl.b32 	%r1333, %r1332, 24;
	or.b32  	%r1334, %r1333, %r1326;
	ld.shared.u32 	%r1335, [%r1187+264];
	add.s32 	%r1336, %r1317, %r1335;
	max.s32 	%r1337, %r1336, 0;
	cvt.u64.u32 	%rd93, %r1337;
	mad.lo.s64 	%rd94, %rd93, 19864223744, 1073741824;
	shr.u64 	%rd95, %rd94, 31;
	cvt.u32.u64 	%r1338, %rd95;
	min.s32 	%r1339, %r1338, 15;
	max.s32 	%r1340, %r1339, 0;
	shl.b32 	%r1341, %r1340, 20;
	or.b32  	%r1342, %r1341, %r1334;
	ld.shared.u32 	%r1343, [%r1187+268];
	add.s32 	%r1344, %r1316, %r1343;
	max.s32 	%r1345, %r1344, 0;
	cvt.u64.u32 	%rd96, %r1345;
	mad.lo.s64 	%rd97, %rd96, 19864223744, 1073741824;
	shr.u64 	%rd98, %rd97, 31;
	cvt.u32.u64 	%r1346, %rd98;
	min.s32 	%r1347, %r1346, 15;
	max.s32 	%r1348, %r1347, 0;
	shl.b32 	%r1349, %r1348, 16;
	or.b32  	%r1350, %r1349, %r1342;
	ld.shared.u32 	%r1351, [%r1187+272];
	add.s32 	%r1352, %r1315, %r1351;
	max.s32 	%r1353, %r1352, 0;
	cvt.u64.u32 	%rd99, %r1353;
	mad.lo.s64 	%rd100, %rd99, 19864223744, 1073741824;
	shr.u64 	%rd101, %rd100, 31;
	cvt.u32.u64 	%r1354, %rd101;
	min.s32 	%r1355, %r1354, 15;
	max.s32 	%r1356, %r1355, 0;
	shl.b32 	%r1357, %r1356, 12;
	or.b32  	%r1358, %r1357, %r1350;
	ld.shared.u32 	%r1359, [%r1187+276];
	add.s32 	%r1360, %r1314, %r1359;
	max.s32 	%r1361, %r1360, 0;
	cvt.u64.u32 	%rd102, %r1361;
	mad.lo.s64 	%rd103, %rd102, 19864223744, 1073741824;
	shr.u64 	%rd104, %rd103, 31;
	cvt.u32.u64 	%r1362, %rd104;
	min.s32 	%r1363, %r1362, 15;
	max.s32 	%r1364, %r1363, 0;
	shl.b32 	%r1365, %r1364, 8;
	or.b32  	%r1366, %r1365, %r1358;
	ld.shared.u32 	%r1367, [%r1187+280];
	add.s32 	%r1368, %r1313, %r1367;
	max.s32 	%r1369, %r1368, 0;
	cvt.u64.u32 	%rd105, %r1369;
	mad.lo.s64 	%rd106, %rd105, 19864223744, 1073741824;
	shr.u64 	%rd107, %rd106, 31;
	cvt.u32.u64 	%r1370, %rd107;
	min.s32 	%r1371, %r1370, 15;
	max.s32 	%r1372, %r1371, 0;
	shl.b32 	%r1373, %r1372, 4;
	or.b32  	%r1374, %r1373, %r1366;
	ld.shared.u32 	%r1375, [%r1187+284];
	add.s32 	%r1376, %r1312, %r1375;
	max.s32 	%r1377, %r1376, 0;
	cvt.u64.u32 	%rd108, %r1377;
	mad.lo.s64 	%rd109, %rd108, 19864223744, 1073741824;
	shr.u64 	%rd110, %rd109, 31;
	cvt.u32.u64 	%r1378, %rd110;
	min.s32 	%r1379, %r1378, 15;
	max.s32 	%r1380, %r1379, 0;
	or.b32  	%r1381, %r1374, %r1380;
	st.global.u32 	[%rd231+-252], %r1381;
	ld.shared.u32 	%r1382, [%r1187+384];
	add.s32 	%r1383, %r1319, %r1382;
	max.s32 	%r1384, %r1383, 0;
	cvt.u64.u32 	%rd111, %r1384;
	mad.lo.s64 	%rd112, %rd111, 19864223744, 1073741824;
	shr.u64 	%rd113, %rd112, 31;
	cvt.u32.u64 	%r1385, %rd113;
	min.s32 	%r1386, %r1385, 15;
	max.s32 	%r1387, %r1386, 0;
	shl.b32 	%r1388, %r1387, 28;
	ld.shared.u32 	%r1389, [%r1187+388];
	add.s32 	%r1390, %r1318, %r1389;
	max.s32 	%r1391, %r1390, 0;
	cvt.u64.u32 	%rd114, %r1391;
	mad.lo.s64 	%rd115, %rd114, 19864223744, 1073741824;
	shr.u64 	%rd116, %rd115, 31;
	cvt.u32.u64 	%r1392, %rd116;
	min.s32 	%r1393, %r1392, 15;
	max.s32 	%r1394, %r1393, 0;
	shl.b32 	%r1395, %r1394, 24;
	or.b32  	%r1396, %r1395, %r1388;
	ld.shared.u32 	%r1397, [%r1187+392];
	add.s32 	%r1398, %r1317, %r1397;
	max.s32 	%r1399, %r1398, 0;
	cvt.u64.u32 	%rd117, %r1399;
	mad.lo.s64 	%rd118, %rd117, 19864223744, 1073741824;
	shr.u64 	%rd119, %rd118, 31;
	cvt.u32.u64 	%r1400, %rd119;
	min.s32 	%r1401, %r1400, 15;
	max.s32 	%r1402, %r1401, 0;
	shl.b32 	%r1403, %r1402, 20;
	or.b32  	%r1404, %r1403, %r1396;
	ld.shared.u32 	%r1405, [%r1187+396];
	add.s32 	%r1406, %r1316, %r1405;
	max.s32 	%r1407, %r1406, 0;
	cvt.u64.u32 	%rd120, %r1407;
	mad.lo.s64 	%rd121, %rd120, 19864223744, 1073741824;
	shr.u64 	%rd122, %rd121, 31;
	cvt.u32.u64 	%r1408, %rd122;
	min.s32 	%r1409, %r1408, 15;
	max.s32 	%r1410, %r1409, 0;
	shl.b32 	%r1411, %r1410, 16;
	or.b32  	%r1412, %r1411, %r1404;
	ld.shared.u32 	%r1413, [%r1187+400];
	add.s32 	%r1414, %r1315, %r1413;
	max.s32 	%r1415, %r1414, 0;
	cvt.u64.u32 	%rd123, %r1415;
	mad.lo.s64 	%rd124, %rd123, 19864223744, 1073741824;
	shr.u64 	%rd125, %rd124, 31;
	cvt.u32.u64 	%r1416, %rd125;
	min.s32 	%r1417, %r1416, 15;
	max.s32 	%r1418, %r1417, 0;
	shl.b32 	%r1419, %r1418, 12;
	or.b32  	%r1420, %r1419, %r1412;
	ld.shared.u32 	%r1421, [%r1187+404];
	add.s32 	%r1422, %r1314, %r1421;
	max.s32 	%r1423, %r1422, 0;
	cvt.u64.u32 	%rd126, %r1423;
	mad.lo.s64 	%rd127, %rd126, 19864223744, 1073741824;
	shr.u64 	%rd128, %rd127, 31;
	cvt.u32.u64 	%r1424, %rd128;
	min.s32 	%r1425, %r1424, 15;
	max.s32 	%r1426, %r1425, 0;
	shl.b32 	%r1427, %r1426, 8;
	or.b32  	%r1428, %r1427, %r1420;
	ld.shared.u32 	%r1429, [%r1187+408];
	add.s32 	%r1430, %r1313, %r1429;
	max.s32 	%r1431, %r1430, 0;
	cvt.u64.u32 	%rd129, %r1431;
	mad.lo.s64 	%rd130, %rd129, 19864223744, 1073741824;
	shr.u64 	%rd131, %rd130, 31;
	cvt.u32.u64 	%r1432, %rd131;
	min.s32 	%r1433, %r1432, 15;
	max.s32 	%r1434, %r1433, 0;
	shl.b32 	%r1435, %r1434, 4;
	or.b32  	%r1436, %r1435, %r1428;
	ld.shared.u32 	%r1437, [%r1187+412];
	add.s32 	%r1438, %r1312, %r1437;
	max.s32 	%r1439, %r1438, 0;
	cvt.u64.u32 	%rd132, %r1439;
	mad.lo.s64 	%rd133, %rd132, 19864223744, 1073741824;
	shr.u64 	%rd134, %rd133, 31;
	cvt.u32.u64 	%r1440, %rd134;
	min.s32 	%r1441, %r1440, 15;
	max.s32 	%r1442, %r1441, 0;
	or.b32  	%r1443, %r1436, %r1442;
	st.global.u32 	[%rd231+4], %r1443;
	ld.global.nc.u32 	%r1444, [%rd3+92];
	ld.global.nc.u32 	%r1445, [%rd3+88];
	ld.global.nc.u32 	%r1446, [%rd3+84];
	ld.global.nc.u32 	%r1447, [%rd3+80];
	ld.global.nc.u32 	%r1448, [%rd3+76];
	ld.global.nc.u32 	%r1449, [%rd3+72];
	ld.global.nc.u32 	%r1450, [%rd3+68];
	ld.global.nc.u32 	%r1451, [%rd3+64];
	ld.shared.u32 	%r1452, [%r1187+512];
	add.s32 	%r1453, %r1451, %r1452;
	max.s32 	%r1454, %r1453, 0;
	cvt.u64.u32 	%rd135, %r1454;
	mad.lo.s64 	%rd136, %rd135, 19864223744, 1073741824;
	shr.u64 	%rd137, %rd136, 31;
	cvt.u32.u64 	%r1455, %rd137;
	min.s32 	%r1456, %r1455, 15;
	max.s32 	%r1457, %r1456, 0;
	shl.b32 	%r1458, %r1457, 28;
	ld.shared.u32 	%r1459, [%r1187+516];
	add.s32 	%r1460, %r1450, %r1459;
	max.s32 	%r1461, %r1460, 0;
	cvt.u64.u32 	%rd138, %r1461;
	mad.lo.s64 	%rd139, %rd138, 19864223744, 1073741824;
	shr.u64 	%rd140, %rd139, 31;
	cvt.u32.u64 	%r1462, %rd140;
	min.s32 	%r1463, %r1462, 15;
	max.s32 	%r1464, %r1463, 0;
	shl.b32 	%r1465, %r1464, 24;
	or.b32  	%r1466, %r1465, %r1458;
	ld.shared.u32 	%r1467, [%r1187+520];
	add.s32 	%r1468, %r1449, %r1467;
	max.s32 	%r1469, %r1468, 0;
	cvt.u64.u32 	%rd141, %r1469;
	mad.lo.s64 	%rd142, %rd141, 19864223744, 1073741824;
	shr.u64 	%rd143, %rd142, 31;
	cvt.u32.u64 	%r1470, %rd143;
	min.s32 	%r1471, %r1470, 15;
	max.s32 	%r1472, %r1471, 0;
	shl.b32 	%r1473, %r1472, 20;
	or.b32  	%r1474, %r1473, %r1466;
	ld.shared.u32 	%r1475, [%r1187+524];
	add.s32 	%r1476, %r1448, %r1475;
	max.s32 	%r1477, %r1476, 0;
	cvt.u64.u32 	%rd144, %r1477;
	mad.lo.s64 	%rd145, %rd144, 19864223744, 1073741824;
	shr.u64 	%rd146, %rd145, 31;
	cvt.u32.u64 	%r1478, %rd146;
	min.s32 	%r1479, %r1478, 15;
	max.s32 	%r1480, %r1479, 0;
	shl.b32 	%r1481, %r1480, 16;
	or.b32  	%r1482, %r1481, %r1474;
	ld.shared.u32 	%r1483, [%r1187+528];
	add.s32 	%r1484, %r1447, %r1483;
	max.s32 	%r1485, %r1484, 0;
	cvt.u64.u32 	%rd147, %r1485;
	mad.lo.s64 	%rd148, %rd147, 19864223744, 1073741824;
	shr.u64 	%rd149, %rd148, 31;
	cvt.u32.u64 	%r1486, %rd149;
	min.s32 	%r1487, %r1486, 15;
	max.s32 	%r1488, %r1487, 0;
	shl.b32 	%r1489, %r1488, 12;
	or.b32  	%r1490, %r1489, %r1482;
	ld.shared.u32 	%r1491, [%r1187+532];
	add.s32 	%r1492, %r1446, %r1491;
	max.s32 	%r1493, %r1492, 0;
	cvt.u64.u32 	%rd150, %r1493;
	mad.lo.s64 	%rd151, %rd150, 19864223744, 1073741824;
	shr.u64 	%rd152, %rd151, 31;
	cvt.u32.u64 	%r1494, %rd152;
	min.s32 	%r1495, %r1494, 15;
	max.s32 	%r1496, %r1495, 0;
	shl.b32 	%r1497, %r1496, 8;
	or.b32  	%r1498, %r1497, %r1490;
	ld.shared.u32 	%r1499, [%r1187+536];
	add.s32 	%r1500, %r1445, %r1499;
	max.s32 	%r1501, %r1500, 0;
	cvt.u64.u32 	%rd153, %r1501;
	mad.lo.s64 	%rd154, %rd153, 19864223744, 1073741824;
	shr.u64 	%rd155, %rd154, 31;
	cvt.u32.u64 	%r1502, %rd155;
	min.s32 	%r1503, %r1502, 15;
	max.s32 	%r1504, %r1503, 0;
	shl.b32 	%r1505, %r1504, 4;
	or.b32  	%r1506, %r1505, %r1498;
	ld.shared.u32 	%r1507, [%r1187+540];
	add.s32 	%r1508, %r1444, %r1507;
	max.s32 	%r1509, %r1508, 0;
	cvt.u64.u32 	%rd156, %r1509;
	mad.lo.s64 	%rd157, %rd156, 19864223744, 1073741824;
	shr.u64 	%rd158, %rd157, 31;
	cvt.u32.u64 	%r1510, %rd158;
	min.s32 	%r1511, %r1510, 15;
	max.s32 	%r1512, %r1511, 0;
	or.b32  	%r1513, %r1506, %r1512;
	st.global.u32 	[%rd231+-248], %r1513;
	ld.shared.u32 	%r1514, [%r1187+640];
	add.s32 	%r1515, %r1451, %r1514;
	max.s32 	%r1516, %r1515, 0;
	cvt.u64.u32 	%rd159, %r1516;
	mad.lo.s64 	%rd160, %rd159, 19864223744, 1073741824;
	shr.u64 	%rd161, %rd160, 31;
	cvt.u32.u64 	%r1517, %rd161;
	min.s32 	%r1518, %r1517, 15;
	max.s32 	%r1519, %r1518, 0;
	shl.b32 	%r1520, %r1519, 28;
	ld.shared.u32 	%r1521, [%r1187+644];
	add.s32 	%r1522, %r1450, %r1521;
	max.s32 	%r1523, %r1522, 0;
	cvt.u64.u32 	%rd162, %r1523;
	mad.lo.s64 	%rd163, %rd162, 19864223744, 1073741824;
	shr.u64 	%rd164, %rd163, 31;
	cvt.u32.u64 	%r1524, %rd164;
	min.s32 	%r1525, %r1524, 15;
	max.s32 	%r1526, %r1525, 0;
	shl.b32 	%r1527, %r1526, 24;
	or.b32  	%r1528, %r1527, %r1520;
	ld.shared.u32 	%r1529, [%r1187+648];
	add.s32 	%r1530, %r1449, %r1529;
	max.s32 	%r1531, %r1530, 0;
	cvt.u64.u32 	%rd165, %r1531;
	mad.lo.s64 	%rd166, %rd165, 19864223744, 1073741824;
	shr.u64 	%rd167, %rd166, 31;
	cvt.u32.u64 	%r1532, %rd167;
	min.s32 	%r1533, %r1532, 15;
	max.s32 	%r1534, %r1533, 0;
	shl.b32 	%r1535, %r1534, 20;
	or.b32  	%r1536, %r1535, %r1528;
	ld.shared.u32 	%r1537, [%r1187+652];
	add.s32 	%r1538, %r1448, %r1537;
	max.s32 	%r1539, %r1538, 0;
	cvt.u64.u32 	%rd168, %r1539;
	mad.lo.s64 	%rd169, %rd168, 19864223744, 1073741824;
	shr.u64 	%rd170, %rd169, 31;
	cvt.u32.u64 	%r1540, %rd170;
	min.s32 	%r1541, %r1540, 15;
	max.s32 	%r1542, %r1541, 0;
	shl.b32 	%r1543, %r1542, 16;
	or.b32  	%r1544, %r1543, %r1536;
	ld.shared.u32 	%r1545, [%r1187+656];
	add.s32 	%r1546, %r1447, %r1545;
	max.s32 	%r1547, %r1546, 0;
	cvt.u64.u32 	%rd171, %r1547;
	mad.lo.s64 	%rd172, %rd171, 19864223744, 1073741824;
	shr.u64 	%rd173, %rd172, 31;
	cvt.u32.u64 	%r1548, %rd173;
	min.s32 	%r1549, %r1548, 15;
	max.s32 	%r1550, %r1549, 0;
	shl.b32 	%r1551, %r1550, 12;
	or.b32  	%r1552, %r1551, %r1544;
	ld.shared.u32 	%r1553, [%r1187+660];
	add.s32 	%r1554, %r1446, %r1553;
	max.s32 	%r1555, %r1554, 0;
	cvt.u64.u32 	%rd174, %r1555;
	mad.lo.s64 	%rd175, %rd174, 19864223744, 1073741824;
	shr.u64 	%rd176, %rd175, 31;
	cvt.u32.u64 	%r1556, %rd176;
	min.s32 	%r1557, %r1556, 15;
	max.s32 	%r1558, %r1557, 0;
	shl.b32 	%r1559, %r1558, 8;
	or.b32  	%r1560, %r1559, %r1552;
	ld.shared.u32 	%r1561, [%r1187+664];
	add.s32 	%r1562, %r1445, %r1561;
	max.s32 	%r1563, %r1562, 0;
	cvt.u64.u32 	%rd177, %r1563;
	mad.lo.s64 	%rd178, %rd177, 19864223744, 1073741824;
	shr.u64 	%rd179, %rd178, 31;
	cvt.u32.u64 	%r1564, %rd179;
	min.s32 	%r1565, %r1564, 15;
	max.s32 	%r1566, %r1565, 0;
	shl.b32 	%r1567, %r1566, 4;
	or.b32  	%r1568, %r1567, %r1560;
	ld.shared.u32 	%r1569, [%r1187+668];
	add.s32 	%r1570, %r1444, %r1569;
	max.s32 	%r1571, %r1570, 0;
	cvt.u64.u32 	%rd180, %r1571;
	mad.lo.s64 	%rd181, %rd180, 19864223744, 1073741824;
	shr.u64 	%rd182, %rd181, 31;
	cvt.u32.u64 	%r1572, %rd182;
	min.s32 	%r1573, %r1572, 15;
	max.s32 	%r1574, %r1573, 0;
	or.b32  	%r1575, %r1568, %r1574;
	st.global.u32 	[%rd231+8], %r1575;
	ld.global.nc.u32 	%r1576, [%rd3+124];
	ld.global.nc.u32 	%r1577, [%rd3+120];
	ld.global.nc.u32 	%r1578, [%rd3+116];
	ld.global.nc.u32 	%r1579, [%rd3+112];
	ld.global.nc.u32 	%r1580, [%rd3+108];
	ld.global.nc.u32 	%r1581, [%rd3+104];
	ld.global.nc.u32 	%r1582, [%rd3+100];
	ld.global.nc.u32 	%r1583, [%rd3+96];
	ld.shared.u32 	%r1584, [%r1187+768];
	add.s32 	%r1585, %r1583, %r1584;
	max.s32 	%r1586, %r1585, 0;
	cvt.u64.u32 	%rd183, %r1586;
	mad.lo.s64 	%rd184, %rd183, 19864223744, 1073741824;
	shr.u64 	%rd185, %rd184, 31;
	cvt.u32.u64 	%r1587, %rd185;
	min.s32 	%r1588, %r1587, 15;
	max.s32 	%r1589, %r1588, 0;
	shl.b32 	%r1590, %r1589, 28;
	ld.shared.u32 	%r1591, [%r1187+772];
	add.s32 	%r1592, %r1582, %r1591;
	max.s32 	%r1593, %r1592, 0;
	cvt.u64.u32 	%rd186, %r1593;
	mad.lo.s64 	%rd187, %rd186, 19864223744, 1073741824;
	shr.u64 	%rd188, %rd187, 31;
	cvt.u32.u64 	%r1594, %rd188;
	min.s32 	%r1595, %r1594, 15;
	max.s32 	%r1596, %r1595, 0;
	shl.b32 	%r1597, %r1596, 24;
	or.b32  	%r1598, %r1597, %r1590;
	ld.shared.u32 	%r1599, [%r1187+776];
	add.s32 	%r1600, %r1581, %r1599;
	max.s32 	%r1601, %r1600, 0;
	cvt.u64.u32 	%rd189, %r1601;
	mad.lo.s64 	%rd190, %rd189, 19864223744, 1073741824;
	shr.u64 	%rd191, %rd190, 31;
	cvt.u32.u64 	%r1602, %rd191;
	min.s32 	%r1603, %r1602, 15;
	max.s32 	%r1604, %r1603, 0;
	shl.b32 	%r1605, %r1604, 20;
	or.b32  	%r1606, %r1605, %r1598;
	ld.shared.u32 	%r1607, [%r1187+780];
	add.s32 	%r1608, %r1580, %r1607;
	max.s32 	%r1609, %r1608, 0;
	cvt.u64.u32 	%rd192, %r1609;
	mad.lo.s64 	%rd193, %rd192, 19864223744, 1073741824;
	shr.u64 	%rd194, %rd193, 31;
	cvt.u32.u64 	%r1610, %rd194;
	min.s32 	%r1611, %r1610, 15;
	max.s32 	%r1612, %r1611, 0;
	shl.b32 	%r1613, %r1612, 16;
	or.b32  	%r1614, %r1613, %r1606;
	ld.shared.u32 	%r1615, [%r1187+784];
	add.s32 	%r1616, %r1579, %r1615;
	max.s32 	%r1617, %r1616, 0;
	cvt.u64.u32 	%rd195, %r1617;
	mad.lo.s64 	%rd196, %rd195, 19864223744, 1073741824;
	shr.u64 	%rd197, %rd196, 31;
	cvt.u32.u64 	%r1618, %rd197;
	min.s32 	%r1619, %r1618, 15;
	max.s32 	%r1620, %r1619, 0;
	shl.b32 	%r1621, %r1620, 12;
	or.b32  	%r1622, %r1621, %r1614;
	ld.shared.u32 	%r1623, [%r1187+788];
	add.s32 	%r1624, %r1578, %r1623;
	max.s32 	%r1625, %r1624, 0;
	cvt.u64.u32 	%rd198, %r1625;
	mad.lo.s64 	%rd199, %rd198, 19864223744, 1073741824;
	shr.u64 	%rd200, %rd199, 31;
	cvt.u32.u64 	%r1626, %rd200;
	min.s32 	%r1627, %r1626, 15;
	max.s32 	%r1628, %r1627, 0;
	shl.b32 	%r1629, %r1628, 8;
	or.b32  	%r1630, %r1629, %r1622;
	ld.shared.u32 	%r1631, [%r1187+792];
	add.s32 	%r1632, %r1577, %r1631;
	max.s32 	%r1633, %r1632, 0;
	cvt.u64.u32 	%rd201, %r1633;
	mad.lo.s64 	%rd202, %rd201, 19864223744, 1073741824;
	shr.u64 	%rd203, %rd202, 31;
	cvt.u32.u64 	%r1634, %rd203;
	min.s32 	%r1635, %r1634, 15;
	max.s32 	%r1636, %r1635, 0;
	shl.b32 	%r1637, %r1636, 4;
	or.b32  	%r1638, %r1637, %r1630;
	ld.shared.u32 	%r1639, [%r1187+796];
	add.s32 	%r1640, %r1576, %r1639;
	max.s32 	%r1641, %r1640, 0;
	cvt.u64.u32 	%rd204, %r1641;
	mad.lo.s64 	%rd205, %rd204, 19864223744, 1073741824;
	shr.u64 	%rd206, %rd205, 31;
	cvt.u32.u64 	%r1642, %rd206;
	min.s32 	%r1643, %r1642, 15;
	max.s32 	%r1644, %r1643, 0;
	or.b32  	%r1645, %r1638, %r1644;
	st.global.u32 	[%rd231+-244], %r1645;
	ld.shared.u32 	%r1646, [%r1187+896];
	add.s32 	%r1647, %r1583, %r1646;
	max.s32 	%r1648, %r1647, 0;
	cvt.u64.u32 	%rd207, %r1648;
	mad.lo.s64 	%rd208, %rd207, 19864223744, 1073741824;
	shr.u64 	%rd209, %rd208, 31;
	cvt.u32.u64 	%r1649, %rd209;
	min.s32 	%r1650, %r1649, 15;
	max.s32 	%r1651, %r1650, 0;
	shl.b32 	%r1652, %r1651, 28;
	ld.shared.u32 	%r1653, [%r1187+900];
	add.s32 	%r1654, %r1582, %r1653;
	max.s32 	%r1655, %r1654, 0;
	cvt.u64.u32 	%rd210, %r1655;
	mad.lo.s64 	%rd211, %rd210, 19864223744, 1073741824;
	shr.u64 	%rd212, %rd211, 31;
	cvt.u32.u64 	%r1656, %rd212;
	min.s32 	%r1657, %r1656, 15;
	max.s32 	%r1658, %r1657, 0;
	shl.b32 	%r1659, %r1658, 24;
	or.b32  	%r1660, %r1659, %r1652;
	ld.shared.u32 	%r1661, [%r1187+904];
	add.s32 	%r1662, %r1581, %r1661;
	max.s32 	%r1663, %r1662, 0;
	cvt.u64.u32 	%rd213, %r1663;
	mad.lo.s64 	%rd214, %rd213, 19864223744, 1073741824;
	shr.u64 	%rd215, %rd214, 31;
	cvt.u32.u64 	%r1664, %rd215;
	min.s32 	%r1665, %r1664, 15;
	max.s32 	%r1666, %r1665, 0;
	shl.b32 	%r1667, %r1666, 20;
	or.b32  	%r1668, %r1667, %r1660;
	ld.shared.u32 	%r1669, [%r1187+908];
	add.s32 	%r1670, %r1580, %r1669;
	max.s32 	%r1671, %r1670, 0;
	cvt.u64.u32 	%rd216, %r1671;
	mad.lo.s64 	%rd217, %rd216, 19864223744, 1073741824;
	shr.u64 	%rd218, %rd217, 31;
	cvt.u32.u64 	%r1672, %rd218;
	min.s32 	%r1673, %r1672, 15;
	max.s32 	%r1674, %r1673, 0;
	shl.b32 	%r1675, %r1674, 16;
	or.b32  	%r1676, %r1675, %r1668;
	ld.shared.u32 	%r1677, [%r1187+912];
	add.s32 	%r1678, %r1579, %r1677;
	max.s32 	%r1679, %r1678, 0;
	cvt.u64.u32 	%rd219, %r1679;
	mad.lo.s64 	%rd220, %rd219, 19864223744, 1073741824;
	shr.u64 	%rd221, %rd220, 31;
	cvt.u32.u64 	%r1680, %rd221;
	min.s32 	%r1681, %r1680, 15;
	max.s32 	%r1682, %r1681, 0;
	shl.b32 	%r1683, %r1682, 12;
	or.b32  	%r1684, %r1683, %r1676;
	ld.shared.u32 	%r1685, [%r1187+916];
	add.s32 	%r1686, %r1578, %r1685;
	max.s32 	%r1687, %r1686, 0;
	cvt.u64.u32 	%rd222, %r1687;
	mad.lo.s64 	%rd223, %rd222, 19864223744, 1073741824;
	shr.u64 	%rd224, %rd223, 31;
	cvt.u32.u64 	%r1688, %rd224;
	min.s32 	%r1689, %r1688, 15;
	max.s32 	%r1690, %r1689, 0;
	shl.b32 	%r1691, %r1690, 8;
	or.b32  	%r1692, %r1691, %r1684;
	ld.shared.u32 	%r1693, [%r1187+920];
	add.s32 	%r1694, %r1577, %r1693;
	max.s32 	%r1695, %r1694, 0;
	cvt.u64.u32 	%rd225, %r1695;
	mad.lo.s64 	%rd226, %rd225, 19864223744, 1073741824;
	shr.u64 	%rd227, %rd226, 31;
	cvt.u32.u64 	%r1696, %rd227;
	min.s32 	%r1697, %r1696, 15;
	max.s32 	%r1698, %r1697, 0;
	shl.b32 	%r1699, %r1698, 4;
	or.b32  	%r1700, %r1699, %r1692;
	ld.shared.u32 	%r1701, [%r1187+924];
	add.s32 	%r1702, %r1576, %r1701;
	max.s32 	%r1703, %r1702, 0;
	cvt.u64.u32 	%rd228, %r1703;
	mad.lo.s64 	%rd229, %rd228, 19864223744, 1073741824;
	shr.u64 	%rd230, %rd229, 31;
	cvt.u32.u64 	%r1704, %rd230;
	min.s32 	%r1705, %r1704, 15;
	max.s32 	%r1706, %r1705, 0;
	or.b32  	%r1707, %r1700, %r1706;
	st.global.u32 	[%rd231+12], %r1707;
	add.s32 	%r1711, %r1711, 128;
	add.s32 	%r1710, %r1710, 1;
	add.s32 	%r1709, %r1709, 128;
	add.s32 	%r1708, %r1708, 128;
	add.s64 	%rd231, %rd231, 512;
	setp.ne.s32 	%p10, %r1708, 640;
	@%p10 bra 	$L__BB37_1;
	ret;

}
	// .globl	fused_nn_conv2d_add_cast_add_clip_cast_nn_relu_kernel1
.visible .entry fused_nn_conv2d_add_cast_add_clip_cast_nn_relu_kernel1(
	.param .u64 .ptr .align 1 fused_nn_conv2d_add_cast_add_clip_cast_nn_relu_kernel1_param_0,
	.param .u64 .ptr .align 1 fused_nn_conv2d_add_cast_add_clip_cast_nn_relu_kernel1_param_1,
	.param .u64 .ptr .align 1 fused_nn_conv2d_add_cast_add_clip_cast_nn_relu_kernel1_param_2,
	.param .u64 .ptr .align 1 fused_nn_conv2d_add_cast_add_clip_cast_nn_relu_kernel1_param_3,
	.param .u64 .ptr .align 1 fused_nn_conv2d_add_cast_add_clip_cast_nn_relu_kernel1_param_4
)
{
	.reg .pred 	%p<98>;
	.reg .b32 	%r<4500>;
	.reg .b64 	%rd<42>;
	// demoted variable
	.shared .align 4 .b8 _ZZ54fused_nn_conv2d_add_cast_add_clip_cast_nn_relu_kernel1E14compute_shared[2048];
	// demoted variable
	.shared .align 4 .b8 _ZZ54fused_nn_conv2d_add_cast_add_clip_cast_nn_relu_kernel1E18placeholder_shared[8192];
	ld.param.u64 	%rd6, [fused_nn_conv2d_add_cast_add_clip_cast_nn_relu_kernel1_param_0];
	ld.param.u64 	%rd7, [fused_nn_conv2d_add_cast_add_clip_cast_nn_relu_kernel1_param_1];
	cvta.to.global.u64 	%rd11, %rd6;
	mov.u32 	%r1, %tid.z;
	setp.ne.s32 	%p2, %r1, 0;
	mov.u32 	%r1501, %ctaid.z;
	shl.b32 	%r1502, %r1501, 11;
	mov.u32 	%r1503, %tid.x;
	or.b32  	%r1504, %r1502, %r1503;
	mov.u32 	%r1505, %ctaid.y;
	shl.b32 	%r1506, %r1505, 13;
	shl.b32 	%r1507, %r1, 5;
	or.b32  	%r1508, %r1506, %r1503;
	add.s32 	%r3, %r1508, %r1507;
	add.s32 	%r4, %r1507, %r1503;
	setp.gt.u32 	%p3, %r1501, 12;
	or.pred  	%p4, %p2, %p3;
	mul.wide.u32 	%rd12, %r1504, 4;
	add.s64 	%rd1, %rd11, %rd12;
	shl.b32 	%r1509, %r1503, 2;
	mov.u32 	%r1510, _ZZ54fused_nn_conv2d_add_cast_add_clip_cast_nn_relu_kernel1E14compute_shared;
	add.s32 	%r5, %r1510, %r1509;
	@%p4 bra 	$L__BB38_2;
	ld.global.nc.u32 	%r1511, [%rd1];
	st.shared.u32 	[%r5], %r1511;
	ld.global.nc.u32 	%r1512, [%rd1+128];
	st.shared.u32 	[%r5+128], %r1512;
	ld.global.nc.u32 	%r1513, [%rd1+256];
	st.shared.u32 	[%r5+256], %r1513;
	ld.global.nc.u32 	%r1514, [%rd1+384];
	st.shared.u32 	[%r5+384], %r1514;
	ld.global.nc.u32 	%r1515, [%rd1+512];
	st.shared.u32 	[%r5+512], %r1515;
	ld.global.nc.u32 	%r1516, [%rd1+640];
	st.shared.u32 	[%r5+640], %r1516;
	ld.global.nc.u32 	%r1517, [%rd1+768];
	st.shared.u32 	[%r5+768], %r1517;
	ld.global.nc.u32 	%r1518, [%rd1+896];
	st.shared.u32 	[%r5+896], %r1518;
	ld.global.nc.u32 	%r1519, [%rd1+1024];
	st.shared.u32 	[%r5+1024], %r1519;
	ld.global.nc.u32 	%r1520, [%rd1+1152];
	st.shared.u32 	[%r5+1152], %r1520;
	ld.global.nc.u32 	%r1521, [%rd1+1280];
	st.shared.u32 	[%r5+1280], %r1521;
	ld.global.nc.u32 	%r1522, [%rd1+1408];
	st.shared.u32 	[%r5+1408], %r1522;
	ld.global.nc.u32 	%r1523, [%rd1+1536];
	st.shared.u32 	[%r5+1536], %r1523;
	ld.global.nc.u32 	%r1524, [%rd1+1664];
	st.shared.u32 	[%r5+1664], %r1524;
	ld.global.nc.u32 	%r1525, [%rd1+1792];
	st.shared.u32 	[%r5+1792], %r1525;
	ld.global.nc.u32 	%r1526, [%rd1+1920];
	st.shared.u32 	[%r5+1920], %r1526;
$L__BB38_2:
	bar.sync 	0;
	setp.gt.u32 	%p5, %r1501, 12;
	@%p5 bra 	$L__BB38_4;
	mov.b32 	%r1529, 32;
	wmma.load.a.sync.aligned.row.m8n8k32.shared.u4 	{%r3963}, [%r1510], %r1529;
	add.s32 	%r1530, %r1510, 128;
	wmma.load.a.sync.aligned.row.m8n8k32.shared.u4 	{%r3962}, [%r1530], %r1529;
	add.s32 	%r1531, %r1510, 256;
	wmma.load.a.sync.aligned.row.m8n8k32.shared.u4 	{%r3961}, [%r1531], %r1529;
	add.s32 	%r1532, %r1510, 384;
	wmma.load.a.sync.aligned.row.m8n8k32.shared.u4 	{%r3960}, [%r1532], %r1529;
$L__BB38_4:
	setp.gt.u32 	%p6, %r1501, 12;
	bar.sync 	0;
	cvta.to.global.u64 	%rd13, %rd7;
	mul.wide.u32 	%rd14, %r3, 4;
	add.s64 	%rd2, %rd13, %rd14;
	ld.global.nc.u32 	%r14, [%rd2];
	shl.b32 	%r1534, %r4, 2;
	mov.u32 	%r1535, _ZZ54fused_nn_conv2d_add_cast_add_clip_cast_nn_relu_kernel1E18placeholder_shared;
	add.s32 	%r15, %r1535, %r1534;
	st.shared.u32 	[%r15], %r14;
	ld.global.nc.u32 	%r16, [%rd2+2048];
	st.shared.u32 	[%r15+512], %r16;
	ld.global.nc.u32 	%r17, [%rd2+4096];
	st.shared.u32 	[%r15+1024], %r17;
	ld.global.nc.u32 	%r18, [%rd2+6144];
	st.shared.u32 	[%r15+1536], %r18;
	ld.global.nc.u32 	%r19, [%rd2+8192];
	st.shared.u32 	[%r15+2048], %r19;
	ld.global.nc.u32 	%r20, [%rd2+10240];
	st.shared.u32 	[%r15+2560], %r20;
	ld.global.nc.u32 	%r21, [%rd2+12288];
	st.shared.u32 	[%r15+3072], %r21;
	ld.global.nc.u32 	%r22, [%rd2+14336];
	st.shared.u32 	[%r15+3584], %r22;
	ld.global.nc.u32 	%r23, [%rd2+16384];
	st.shared.u32 	[%r15+4096], %r23;
	ld.global.nc.u32 	%r24, [%rd2+18432];
	st.shared.u32 	[%r15+4608], %r24;
	ld.global.nc.u32 	%r25, [%rd2+20480];
	st.shared.u32 	[%r15+5120], %r25;
	ld.global.nc.u32 	%r26, [%rd2+22528];
	st.shared.u32 	[%r15+5632], %r26;
	ld.global.nc.u32 	%r27, [%rd2+24576];
	st.shared.u32 	[%r15+6144], %r27;
	ld.global.nc.u32 	%r28, [%rd2+26624];
	st.shared.u32 	[%r15+6656], %r28;
	ld.global.nc.u32 	%r29, [%rd2+28672];
	st.shared.u32 	[%r15+7168], %r29;
	ld.global.nc.u32 	%r30, [%rd2+30720];
	st.shared.u32 	[%r15+7680], %r30;
	bar.sync 	0;
	shl.b32 	%r1536, %r1, 11;
	add.s32 	%r31, %r1535, %r1536;
	mov.b32 	%r1537, 32;
	wmma.load.b.sync.aligned.col.m8n8k32.shared.s4 	{%r32}, [%r31], %r1537;
	add.s32 	%r1538, %r31, 128;
	wmma.load.b.sync.aligned.col.m8n8k32.shared.s4 	{%r33}, [%r1538], %r1537;
	add.s32 	%r1539, %r31, 256;
	wmma.load.b.sync.aligned.col.m8n8k32.shared.s4 	{%r34}, [%r1539], %r1537;
	add.s32 	%r1540, %r31, 384;
	wmma.load.b.sync.aligned.col.m8n8k32.shared.s4 	{%r35}, [%r1540], %r1537;
	add.s32 	%r1541, %r31, 512;
	wmma.load.b.sync.aligned.col.m8n8k32.shared.s4 	{%r36}, [%r1541], %r1537;
	add.s32 	%r1542, %r31, 640;
	wmma.load.b.sync.aligned.col.m8n8k32.shared.s4 	{%r37}, [%r1542], %r1537;
	add.s32 	%r1543, %r31, 768;
	wmma.load.b.sync.aligned.col.m8n8k32.shared.s4 	{%r38}, [%r1543], %r1537;
	add.s32 	%r1544, %r31, 896;
	wmma.load.b.sync.aligned.col.m8n8k32.shared.s4 	{%r39}, [%r1544], %r1537;
	add.s32 	%r1545, %r31, 1024;
	wmma.load.b.sync.aligned.col.m8n8k32.shared.s4 	{%r40}, [%r1545], %r1537;
	add.s32 	%r41, %r31, 1152;
	wmma.load.b.sync.aligned.col.m8n8k32.shared.s4 	{%r42}, [%r41], %r1537;
	add.s32 	%r43, %r31, 1280;
	wmma.load.b.sync.aligned.col.m8n8k32.shared.s4 	{%r44}, [%r43], %r1537;
	add.s32 	%r1546, %r31, 1408;
	wmma.load.b.sync.aligned.col.m8n8k32.shared.s4 	{%r45}, [%r1546], %r1537;
	add.s32 	%r1547, %r31, 1536;
	wmma.load.b.sync.aligned.col.m8n8k32.shared.s4 	{%r46}, [%r1547], %r1537;
	add.s32 	%r1548, %r31, 1664;
	wmma.load.b.sync.aligned.col.m8n8k32.shared.s4 	{%r47}, [%r1548], %r1537;
	add.s32 	%r1549, %r31, 1792;
	wmma.load.b.sync.aligned.col.m8n8k32.shared.s4 	{%r48}, [%r1549], %r1537;
	add.s32 	%r1550, %r31, 1920;
	wmma.load.b.sync.aligned.col.m8n8k32.shared.s4 	{%r49}, [%r1550], %r1537;
	mov.b32 	%r3936, 0;
	mov.u32 	%r3937, %r3936;
	mov.u32 	%r3938, %r3936;
	mov.u32 	%r3939, %r3936;
	mov.u32 	%r3940, %r3936;
	mov.u32 	%r3941, %r3936;
	mov.u32 	%r3942, %r3936;
	mov.u32 	%r3943, %r3936;
	@%p6 bra 	$L__BB38_6;
	mov.b32 	%r1574, 0;
	// begin inline asm
	mma.sync.aligned.m8n8k32.row.col.s32.u4.s4.s32 {%r3943,%r3942}, {%r3963}, {%r32}, {%r1574,%r1574};

	// end inline asm
	// begin inline asm
	mma.sync.aligned.m8n8k32.row.col.s32.u4.s4.s32 {%r3941,%r3940}, {%r3963}, {%r36}, {%r1574,%r1574};

	// end inline asm
	// begin inline asm
	mma.sync.aligned.m8n8k32.row.col.s32.u4.s4.s32 {%r3939,%r3938}, {%r3963}, {%r40}, {%r1574,%r1574};

	// end inline asm
	// begin inline asm
	mma.sync.aligned.m8n8k32.row.col.s32.u4.s4.s32 {%r3937,%r3936}, {%r3963}, {%r46}, {%r1574,%r1574};

	// end inline asm
$L__BB38_6:
	setp.gt.u32 	%p7, %r1501, 12;
	@%p7 bra 	$L__BB38_8;
	// begin inline asm
	mma.sync.aligned.m8n8k32.row.col.s32.u4.s4.s32 {%r3943,%r3942}, {%r3962}, {%r33}, {%r3943,%r3942};

	// end inline asm
	// begin inline asm
	mma.sync.aligned.m8n8k32.row.col.s32.u4.s4.s32 {%r3941,%r3940}, {%r3962}, {%r37}, {%r3941,%r3940};

	// end inline asm
	// begin inline asm
	mma.sync.aligned.m8n8k32.row.col.s32.u4.s4.s32 {%r3939,%r3938}, {%r3962}, {%r42}, {%r3939,%r3938};

	// end inline asm
	// begin inline asm
	mma.sync.aligned.m8n8k32.row.col.s32.u4.s4.s32 {%r3937,%r3936}, {%r3962}, {%r47}, {%r3937,%r3936};

	// end inline asm
$L__BB38_8:
	setp.gt.u32 	%p8, %r1501, 12;
	@%p8 bra 	$L__BB38_10;
	// begin inline asm
	mma.sync.aligned.m8n8k32.row.col.s32.u4.s4.s32 {%r3943,%r3942}, {%r3961}, {%r34}, {%r3943,%r3942};

	// end inline asm
	// begin inline asm
	mma.sync.aligned.m8n8k32.row.col.s32.u4.s4.s32 {%r3941,%r3940}, {%r3961}, {%r38}, {%r3941,%r3940};

	// end inline asm
	// begin inline asm
	mma.sync.aligned.m8n8k32.row.col.s32.u4.s4.s32 {%r3939,%r3938}, {%r3961}, {%r44}, {%r3939,%r3938};

	// end inline asm
	// begin inline asm
	mma.sync.aligned.m8n8k32.row.col.s32.u4.s4.s32 {%r3937,%r3936}, {%r3961}, {%r48}, {%r3937,%r3936};

	// end inline asm
$L__BB38_10:
	setp.gt.u32 	%p9, %r1501, 12;
	@%p9 bra 	$L__BB38_12;
	// begin inline asm
	mma.sync.aligned.m8n8k32.row.col.s32.u4.s4.s32 {%r3943,%r3942}, {%r3960}, {%r35}, {%r3943,%r3942};

	// end inline asm
	// begin inline asm
	mma.sync.aligned.m8n8k32.row.col.s32.u4.s4.s32 {%r3941,%r3940}, {%r3960}, {%r39}, {%r3941,%r3940};

	// end inline asm
	// begin inline asm
	mma.sync.aligned.m8n8k32.row.col.s32.u4.s4.s32 {%r3939,%r3938}, {%r3960}, {%r45}, {%r3939,%r3938};

	// end inline asm
	// begin inline asm
	mma.sync.aligned.m8n8k32.row.col.s32.u4.s4.s32 {%r3937,%r3936}, {%r3960}, {%r49}, {%r3937,%r3936};

	// end inline asm
$L__BB38_12:
	setp.gt.u32 	%p10, %r1501, 12;
	@%p10 bra 	$L__BB38_14;
	add.s32 	%r1648, %r1510, 512;
	mov.b32 	%r1649, 32;
	wmma.load.a.sync.aligned.row.m8n8k32.shared.u4 	{%r3963}, [%r1648], %r1649;
	add.s32 	%r1650, %r1510, 640;
	wmma.load.a.sync.aligned.row.m8n8k32.shared.u4 	{%r3962}, [%r1650], %r1649;
	add.s32 	%r1651, %r1510, 768;
	wmma.load.a.sync.aligned.row.m8n8k32.shared.u4 	{%r3961}, [%r1651], %r1649;
	add.s32 	%r1652, %r1510, 896;
	wmma.load.a.sync.aligned.row.m8n8k32.shared.u4 	{%r3960}, [%r1652], %r1649;
$L__BB38_14:
	setp.gt.u32 	%p11, %r1501, 12;
	bar.sync 	0;
	ld.global.nc.u32 	%r122, [%rd2+512];
	st.shared.u32 	[%r15], %r122;
	ld.global.nc.u32 	%r123, [%rd2+2560];
	st.shared.u32 	[%r15+512], %r123;
	ld.global.nc.u32 	%r124, [%rd2+4608];
	st.shared.u32 	[%r15+1024], %r124;
	ld.global.nc.u32 	%r125, [%rd2+6656];
	st.shared.u32 	[%r15+1536], %r125;
	ld.global.nc.u32 	%r126, [%rd2+8704];
	st.shared.u32 	[%r15+2048], %r126;
	ld.global.nc.u32 	%r127, [%rd2+10752];
	st.shared.u32 	[%r15+2560], %r127;
	ld.global.nc.u32 	%r128, [%rd2+12800];
	st.shared.u32 	[%r15+3072], %r128;
	ld.global.nc.u32 	%r129, [%rd2+14848];
	st.shared.u32 	[%r15+3584], %r129;
	ld.global.nc.u32 	%r130, [%rd2+16896];
	st.shared.u32 	[%r15+4096], %r130;
	ld.global.nc.u32 	%r131, [%rd2+18944];
	st.shared.u32 	[%r15+4608], %r131;
	ld.global.nc.u32 	%r132, [%rd2+20992];
	st.shared.u32 	[%r15+5120], %r132;
	ld.global.nc.u32 	%r133, [%rd2+23040];
	st.shared.u32 	[%r15+5632], %r133;
	ld.global.nc.u32 	%r134, [%rd2+25088];
	st.shared.u32 	[%r15+6144], %r134;
	ld.global.nc.u32 	%r135, [%rd2+27136];
	st.shared.u32 	[%r15+6656], %r135;
	ld.global.nc.u32 	%r136, [%rd2+29184];
	st.shared.u32 	[%r15+7168], %r136;
	ld.global.nc.u32 	%r137, [%rd2+31232];
	st.shared.u32 	[%r15+7680], %r137;
	bar.sync 	0;
	mov.b32 	%r1653, 32;
	wmma.load.b.sync.aligned.col.m8n8k32.shared.s4 	{%r138}, [%r31], %r1653;
	wmma.load.b.sync.aligned.col.m8n8k32.shared.s4 	{%r139}, [%r1538], %r1653;
	wmma.load.b.sync.aligned.col.m8n8k32.shared.s4 	{%r140}, [%r1539], %r1653;
	wmma.load.b.sync.aligned.col.m8n8k32.shared.s4 	{%r141}, [%r1540], %r1653;
	wmma.load.b.sync.aligned.col.m8n8k32.shared.s4 	{%r142}, [%r1541], %r1653;
	wmma.load.b.sync.aligned.col.m8n8k32.shared.s4 	{%r143}, [%r1542], %r1653;
	wmma.load.b.sync.aligned.col.m8n8k32.shared.s4 	{%r144}, [%r1543], %r1653;
	wmma.load.b.sync.aligned.col.m8n8k32.shared.s4 	{%r145}, [%r1544], %r1653;
	wmma.load.b.sync.aligned.col.m8n8k32.shared.s4 	{%r146}, [%r1545], %r1653;
	wmma.load.b.sync.aligned.col.m8n8k32.shared.s4 	{%r147}, [%r41], %r1653;
	wmma.load.b.sync.aligned.col.m8n8k32.shared.s4 	{%r148}, [%r43], %r1653;
	wmma.load.b.sync.aligned.col.m8n8k32.shared.s4 	{%r149}, [%r1546], %r1653;
	wmma.load.b.sync.aligned.col.m8n8k32.shared.s4 	{%r150}, [%r1547], %r1653;
	wmma.load.b.sync.aligned.col.m8n8k32.shared.s4 	{%r151}, [%r1548], %r1653;
	wmma.load.b.sync.aligned.col.m8n8k32.shared.s4 	{%r152}, [%r1549], %r1653;
	wmma.load.b.sync.aligned.col.m8n8k32.shared.s4 	{%r153}, [%r1550], %r1653;
	@%p11 bra 	$L__BB38_16;
	// begin inline asm
	mma.sync.aligned.m8n8k32.row.col.s32.u4.s4.s32 {%r3943,%r3942}, {%r3963}, {%r138}, {%r3943,%r3942};

	// end inline asm
	// begin inline asm
	mma.sync.aligned.m8n8k32.row.col.s32.u4.s4.s32 {%r3941,%r3940}, {%r3963}, {%r142}, {%r3941,%r3940};

	// end inline asm
	// begin inline asm
	mma.sync.aligned.m8n8k32.row.col.s32.u4.s4.s32 {%r3939,%r3938}, {%r3963}, {%r146}, {%r3939,%r3938};

	// end inline asm
	// begin inline asm
	mma.sync.aligned.m8n8k32.row.col.s32.u4.s4.s32 {%r3937,%r3936}, {%r3963}, {%r150}, {%r3937,%r3936};

	// end inline asm
$L__BB38_16:
	setp.gt.u32 	%p12, %r1501, 12;
	@%p12 bra 	$L__BB38_18;
	// begin inline asm
	mma.sync.aligned.m8n8k32.row.col.s32.u4.s4.s32 {%r3943,%r3942}, {%r3962}, {%r139}, {%r3943,%r3942};

	// end inline asm
	// begin inline asm
	mma.sync.aligned.m8n8k32.row.col.s32.u4.s4.s32 {%r3941,%r3940}, {%r3962}, {%r143}, {%r3941,%r3940};

	// end inline asm
	// begin inline asm
	mma.sync.aligned.m8n8k32.row.col.s32.u4.s4.s32 {%r3939,%r3938}, {%r3962}, {%r147}, {%r3939,%r3938};

	// end inline asm
	// begin inline asm
	mma.sync.aligned.m8n8k32.row.col.s32.u4.s4.s32 {%r3937,%r3936}, {%r3962}, {%r151}, {%r3937,%r3936};

	// end inline asm
$L__BB38_18:
	setp.gt.u32 	%p13, %r1501, 12;
	@%p13 bra 	$L__BB38_20;
	// begin inline asm
	mma.sync.aligned.m8n8k32.row.col.s32.u4.s4.s32 {%r3943,%r3942}, {%r3961}, {%r140}, {%r3943,%r3942};

	// end inline asm
	// begin inline asm
	mma.sync.aligned.m8n8k32.row.col.s32.u4.s4.s32 {%r3941,%r3940}, {%r3961}, {%r144}, {%r3941,%r3940};

	// end inline asm
	// begin inline asm
	mma.sync.aligned.m8n8k32.row.col.s32.u4.s4.s32 {%r3939,%r3938}, {%r3961}, {%r148}, {%r3939,%r3938};

	// end inline asm
	// begin inline asm
	mma.sync.aligned.m8n8k32.row.col.s32.u4.s4.s32 {%r3937,%r3936}, {%r3961}, {%r152}, {%r3937,%r3936};

	// end inline asm
$L__BB38_20:
	setp.gt.u32 	%p14, %r1501, 12;
	@%p14 bra 	$L__BB38_22;
	// begin inline asm
	mma.sync.aligned.m8n8k32.row.col.s32.u4.s4.s32 {%r3943,%r3942}, {%r3960}, {%r141}, {%r3943,%r3942};

	// end inline asm
	// begin inline asm
	mma.sync.aligned.m8n8k32.row.col.s32.u4.s4.s32 {%r3941,%r3940}, {%r3960}, {%r145}, {%r3941,%r3940};

	// end inline asm
	// begin inline asm
	mma.sync.aligned.m8n8k32.row.col.s32.u4.s4.s32 {%r3939,%r3938}, {%r3960}, {%r149}, {%r3939,%r3938};

	// end inline asm
	// begin inline asm
	mma.sync.aligned.m8n8k32.row.col.s32.u4.s4.s32 {%r3937,%r3936}, {%r3960}, {%r153}, {%r3937,%r3936};

	// end inline asm
$L__BB38_22:
	setp.gt.u32 	%p15, %r1501, 12;
	@%p15 bra 	$L__BB38_24;
	add.s32 	%r1764, %r1510, 1024;
	mov.b32 	%r1765, 32;
	wmma.load.a.sync.aligned.row.m8n8k32.shared.u4 	{%r3963}, [%r1764], %r1765;
	add.s32 	%r1766, %r1510, 1152;
	wmma.load.a.sync.aligned.row.m8n8k32.shared.u4 	{%r3962}, [%r1766], %r1765;
	add.s32 	%r1767, %r1510, 1280;
	wmma.load.a.sync.aligned.row.m8n8k32.shared.u4 	{%r3961}, [%r1767], %r1765;
	add.s32 	%r1768, %r1510, 1408;
	wmma.load.a.sync.aligned.row.m8n8k32.shared.u4 	{%r3960}, [%r1768], %r1765;
$L__BB38_24:
	mov.u32 	%r1769, %ctaid.z;
	setp.gt.u32 	%p16, %r1769, 12;
	bar.sync 	0;
	ld.global.nc.u32 	%r226, [%rd2+1024];
	mov.u32 	%r1770, %tid.z;
	shl.b32 	%r1771, %r1770, 5;
	mov.u32 	%r1772, %tid.x;
	add.s32 	%r1773, %r1771, %r1772;
	shl.b32 	%r1774, %r1773, 2;
	mov.u32 	%r1775, _ZZ54fused_nn_conv2d_add_cast_add_clip_cast_nn_relu_kernel1E18placeholder_shared;
	add.s32 	%r1776, %r1775, %r1774;
	st.shared.u32 	[%r1776], %r226;
	ld.global.nc.u32 	%r227, [%rd2+3072];
	st.shared.u32 	[%r1776+512], %r227;
	ld.global.nc.u32 	%r228, [%rd2+5120];
	st.shared.u32 	[%r1776+1024], %r228;
	ld.global.nc.u32 	%r229, [%rd2+7168];
	st.shared.u32 	[%r1776+1536], %r229;
	ld.global.nc.u32 	%r230, [%rd2+9216];
	st.shared.u32 	[%r1776+2048], %r230;
	ld.global.nc.u32 	%r231, [%rd2+11264];
	st.shared.u32 	[%r1776+2560], %r231;
	ld.global.nc.u32 	%r232, [%rd2+13312];
	st.shared.u32 	[%r1776+3072], %r232;
	ld.global.nc.u32 	%r233, [%rd2+15360];
	st.shared.u32 	[%r1776+3584], %r233;
	ld.global.nc.u32 	%r234, [%rd2+17408];
	st.shared.u32 	[%r1776+4096], %r234;
	ld.global.nc.u32 	%r235, [%rd2+19456];
	st.shared.u32 	[%r1776+4608], %r235;
	ld.global.nc.u32 	%r236, [%rd2+21504];
	st.shared.u32 	[%r1776+5120], %r236;
	ld.global.nc.u32 	%r237, [%rd2+23552];
	st.shared.u32 	[%r1776+5632], %r237;
	ld.global.nc.u32 	%r238, [%rd2+25600];
	st.shared.u32 	[%r1776+6144], %r238;
	ld.global.nc.u32 	%r239, [%rd2+27648];
	st.shared.u32 	[%r1776+6656], %r239;
	ld.global.nc.u32 	%r240, [%rd2+29696];
	st.shared.u32 	[%r1776+7168], %r240;
	ld.global.nc.u32 	%r241, [%rd2+31744];
	st.shared.u32 	[%r1776+7680], %r241;
	bar.sync 	0;
	shl.b32 	%r1777, %r1770, 11;
	add.s32 	%r1778, %r1775, %r1777;
	mov.b32 	%r1779, 32;
	wmma.load.b.sync.aligned.col.m8n8k32.shared.s4 	{%r242}, [%r1778], %r1779;
	add.s32 	%r1780, %r1778, 128;
	wmma.load.b.sync.aligned.col.m8n8k32.shared.s4 	{%r243}, [%r1780], %r1779;
	add.s32 	%r1781, %r1778, 256;
	wmma.load.b.sync.aligned.col.m8n8k32.shared.s4 	{%r244}, [%r1781], %r1779;
	add.s32 	%r1782, %r1778, 384;
	wmma.load.b.sync.aligned.col.m8n8k32.shared.s4 	{%r245}, [%r1782], %r1779;
	add.s32 	%r1783, %r1778, 512;
	wmma.load.b.sync.aligned.col.m8n8k32.shared.s4 	{%r246}, [%r1783], %r1779;
	add.s32 	%r1784, %r1778, 640;
	wmma.load.b.sync.aligned.col.m8n8k32.shared.s4 	{%r247}, [%r1784], %r1779;
	add.s32 	%r1785, %r1778, 768;
	wmma.load.b.sync.aligned.col.m8n8k32.shared.s4 	{%r248}, [%r1785], %r1779;
	add.s32 	%r1786, %r1778, 896;
	wmma.load.b.sync.aligned.col.m8n8k32.shared.s4 	{%r249}, [%r1786], %r1779;
	add.s32 	%r1787, %r1778, 1024;
	wmma.load.b.sync.aligned.col.m8n8k32.shared.s4 	{%r250}, [%r1787], %r1779;
	add.s32 	%r1788, %r1778, 1152;
	wmma.load.b.sync.aligned.col.m8n8k32.shared.s4 	{%r251}, [%r1788], %r1779;
	add.s32 	%r1789, %r1778, 1280;
	wmma.load.b.sync.aligned.col.m8n8k32.shared.s4 	{%r252}, [%r1789], %r1779;
	add.s32 	%r1790, %r1778, 1408;
	wmma.load.b.sync.aligned.col.m8n8k32.shared.s4 	{%r253}, [%r1790], %r1779;
	add.s32 	%r1791, %r1778, 1536;
	wmma.load.b.sync.aligned.col.m8n8k32.shared.s4 	{%r254}, [%r1791], %r1779;
	add.s32 	%r1792, %r1778, 1664;
	wmma.load.b.sync.aligned.col.m8n8k32.shared.s4 	{%r255}, [%r1792], %r1779;
	add.s32 	%r1793, %r1778, 1792;
	wmma.load.b.sync.aligned.col.m8n8k32.shared.s4 	{%r256}, [%r1793], %r1779;
	add.s32 	%r1794, %r1778, 1920;
	wmma.load.b.sync.aligned.col.m8n8k32.shared.s4 	{%r257}, [%r1794], %r1779;
	@%p16 bra 	$L__BB38_26;
	// begin inline asm
	mma.sync.aligned.m8n8k32.row.col.s32.u4.s4.s32 {%r3943,%r3942}, {%r3963}, {%r242}, {%r3943,%r3942};

	// end inline asm
	// begin inline asm
	mma.sync.aligned.m8n8k32.row.col.s32.u4.s4.s32 {%r3941,%r3940}, {%r3963}, {%r246}, {%r3941,%r3940};

	// end inline asm
	// begin inline asm
	mma.sync.aligned.m8n8k32.row.col.s32.u4.s4.s32 {%r3939,%r3938}, {%r3963}, {%r250}, {%r3939,%r3938};

	// end inline asm
	// begin inline asm
	mma.sync.aligned.m8n8k32.row.col.s32.u4.s4.s32 {%r3937,%r3936}, {%r3963}, {%r254}, {%r3937,%r3936};

	// end inline asm
$L__BB38_26:
	@%p16 bra 	$L__BB38_28;
	// begin inline asm
	mma.sync.aligned.m8n8k32.row.col.s32.u4.s4.s32 {%r3943,%r3942}, {%r3962}, {%r243}, {%r3943,%r3942};

	// end inline asm
	// begin inline asm
	mma.sync.aligned.m8n8k32.row.col.s32.u4.s4.s32 {%r3941,%r3940}, {%r3962}, {%r247}, {%r3941,%r3940};

	// end inline asm
	// begin inline asm
	mma.sync.aligned.m8n8k32.row.col.s32.u4.s4.s32 {%r3939,%r3938}, {%r3962}, {%r251}, {%r3939,%r3938};

	// end inline asm
	// begin inline asm
	mma.sync.aligned.m8n8k32.row.col.s32.u4.s4.s32 {%r3937,%r3936}, {%r3962}, {%r255}, {%r3937,%r3936};

	// end inline asm
$L__BB38_28:
	@%p16 bra 	$L__BB38_30;
	// begin inline asm
	mma.sync.aligned.m8n8k32.row.col.s32.u4.s4.s32 {%r3943,%r3942}, {%r3961}, {%r244}, {%r3943,%r3942};

	// end inline asm
	// begin inline asm
	mma.sync.aligned.m8n8k32.row.col.s32.u4.s4.s32 {%r3941,%r3940}, {%r3961}, {%r248}, {%r3941,%r3940};

	// end inline asm
	// begin inline asm
	mma.sync.aligned.m8n8k32.row.col.s32.u4.s4.s32 {%r3939,%r3938}, {%r3961}, {%r252}, {%r3939,%r3938};

	// end inline asm
	// begin inline asm
	mma.sync.aligned.m8n8k32.row.col.s32.u4.s4.s32 {%r3937,%r3936}, {%r3961}, {%r256}, {%r3937,%r3936};

	// end inline asm
$L__BB38_30:
	@%p16 bra 	$L__BB38_32;
	// begin inline asm
	mma.sync.aligned.m8n8k32.row.col.s32.u4.s4.s32 {%r3943,%r3942}, {%r3960}, {%r245}, {%r3943,%r3942};

	// end inline asm
	// begin inline asm
	mma.sync.aligned.m8n8k32.row.col.s32.u4.s4.s32 {%r3941,%r3940}, {%r3960}, {%r249}, {%r3941,%r3940};

	// end inline asm
	// begin inline asm
	mma.sync.aligned.m8n8k32.row.col.s32.u4.s4.s32 {%r3939,%r3938}, {%r3960}, {%r253}, {%r3939,%r3938};

	// end inline asm
	// begin inline asm
	mma.sync.aligned.m8n8k32.row.col.s32.u4.s4.s32 {%r3937,%r3936}, {%r3960}, {%r257}, {%r3937,%r3936};

	// end inline asm
$L__BB38_32:
	setp.gt.u32 	%p20, %r1769, 12;
	@%p20 bra 	$L__BB38_34;
	mov.u32 	%r1892, _ZZ54fused_nn_conv2d_add_cast_add_clip_cast_nn_relu_kernel1E14compute_shared;
	add.s32 	%r1893, %r1892, 1536;
	mov.b32 	%r1894, 32;
	wmma.load.a.sync.aligned.row.m8n8k32.shared.u4 	{%r3963}, [%r1893], %r1894;
	add.s32 	%r1895, %r1892, 1664;
	wmma.load.a.sync.aligned.row.m8n8k32.shared.u4 	{%r3962}, [%r1895], %r1894;
	add.s32 	%r1896, %r1892, 1792;
	wmma.load.a.sync.aligned.row.m8n8k32.shared.u4 	{%r3961}, [%r1896], %r1894;
	add.s32 	%r1897, %r1892, 1920;
	wmma.load.a.sync.aligned.row.m8n8k32.shared.u4 	{%r3960}, [%r1897], %r1894;
$L__BB38_34:
	mov.u32 	%r1898, %ctaid.z;
	setp.gt.u32 	%p21, %r1898, 12;
	bar.sync 	0;
	ld.global.nc.u32 	%r331, [%rd2+1536];
	mov.u32 	%r1899, %tid.z;
	shl.b32 	%r1900, %r1899, 5;
	mov.u32 	%r1901, %tid.x;
	add.s32 	%r1902, %r1900, %r1901;
	shl.b32 	%r1903, %r1902, 2;
	mov.u32 	%r1904, _ZZ54fused_nn_conv2d_add_cast_add_clip_cast_nn_relu_kernel1E18placeholder_shared;
	add.s32 	%r1905, %r1904, %r1903;
	st.shared.u32 	[%r1905], %r331;
	ld.global.nc.u32 	%r332, [%rd2+3584];
	st.shared.u32 	[%r1905+512], %r332;
	ld.global.nc.u32 	%r333, [%rd2+5632];
	st.shared.u32 	[%r1905+1024], %r333;
	ld.global.nc.u32 	%r334, [%rd2+7680];
	st.shared.u32 	[%r1905+1536], %r334;
	ld.global.nc.u32 	%r335, [%rd2+9728];
	st.shared.u32 	[%r1905+2048], %r335;
	ld.global.nc.u32 	%r336, [%rd2+11776];
	st.shared.u32 	[%r1905+2560], %r336;
	ld.global.nc.u32 	%r337, [%rd2+13824];
	st.shared.u32 	[%r1905+3072], %r337;
	ld.global.nc.u32 	%r338, [%rd2+15872];
	st.shared.u32 	[%r1905+3584], %r338;
	ld.global.nc.u32 	%r339, [%rd2+17920];
	st.shared.u32 	[%r1905+4096], %r339;
	ld.global.nc.u32 	%r340, [%rd2+19968];
	st.shared.u32 	[%r1905+4608], %r340;
	ld.global.nc.u32 	%r341, [%rd2+22016];
	st.shared.u32 	[%r1905+5120], %r341;
	ld.global.nc.u32 	%r342, [%rd2+24064];
	st.shared.u32 	[%r1905+5632], %r342;
	ld.global.nc.u32 	%r343, [%rd2+26112];
	st.shared.u32 	[%r1905+6144], %r343;
	ld.global.nc.u32 	%r344, [%rd2+28160];
	st.shared.u32 	[%r1905+6656], %r344;
	ld.global.nc.u32 	%r345, [%rd2+30208];
	st.shared.u32 	[%r1905+7168], %r345;
	ld.global.nc.u32 	%r346, [%rd2+32256];
	st.shared.u32 	[%r1905+7680], %r346;
	bar.sync 	0;
	shl.b32 	%r1906, %r1899, 11;
	add.s32 	%r1907, %r1904, %r1906;
	mov.b32 	%r1908, 32;
	wmma.load.b.sync.aligned.col.m8n8k32.shared.s4 	{%r347}, [%r1907], %r1908;
	add.s32 	%r1909, %r1907, 128;
	wmma.load.b.sync.aligned.col.m8n8k32.shared.s4 	{%r348}, [%r1909], %r1908;
	add.s32 	%r1910, %r1907, 256;
	wmma.load.b.sync.aligned.col.m8n8k32.shared.s4 	{%r349}, [%r1910], %r1908;
	add.s32 	%r1911, %r1907, 384;
	wmma.load.b.sync.aligned.col.m8n8k32.shared.s4 	{%r350}, [%r1911], %r1908;
	add.s32 	%r1912, %r1907, 512;
	wmma.load.b.sync.aligned.col.m8n8k32.shared.s4 	{%r351}, [%r1912], %r1908;
	add.s32 	%r1913, %r1907, 640;
	wmma.load.b.sync.aligned.col.m8n8k32.shared.s4 	{%r352}, [%r1913], %r1908;
	add.s32 	%r1914, %r1907, 768;
	wmma.load.b.sync.aligned.col.m8n8k32.shared.s4 	{%r353}, [%r1914], %r1908;
	add.s32 	%r1915, %r1907, 896;
	wmma.load.b.sync.aligned.col.m8n8k32.shared.s4 	{%r354}, [%r1915], %r1908;
	add.s32 	%r1916, %r1907, 1024;
	wmma.load.b.sync.aligned.col.m8n8k32.shared.s4 	{%r355}, [%r1916], %r1908;
	add.s32 	%r1917, %r1907, 1152;
	wmma.load.b.sync.aligned.col.m8n8k32.shared.s4 	{%r356}, [%r1917], %r1908;
	add.s32 	%r1918, %r1907, 1280;
	wmma.load.b.sync.aligned.col.m8n8k32.shared.s4 	{%r357}, [%r1918], %r1908;
	add.s32 	%r1919, %r1907, 1408;
	wmma.load.b.sync.aligned.col.m8n8k32.shared.s4 	{%r358}, [%r1919], %r1908;
	add.s32 	%r1920, %r1907, 1536;
	wmma.load.b.sync.aligned.col.m8n8k32.shared.s4 	{%r359}, [%r1920], %r1908;
	add.s32 	%r1921, %r1907, 1664;
	wmma.load.b.sync.aligned.col.m8n8k32.shared.s4 	{%r360}, [%r1921], %r1908;
	add.s32 	%r1922, %r1907, 1792;
	wmma.load.b.sync.aligned.col.m8n8k32.shared.s4 	{%r361}, [%r1922], %r1908;
	add.s32 	%r1923, %r1907, 1920;
	wmma.load.b.sync.aligned.col.m8n8k32.shared.s4 	{%r362}, [%r1923], %r1908;
	@%p21 bra 	$L__BB38_36;
	// begin inline asm
	mma.sync.aligned.m8n8k32.row.col.s32.u4.s4.s32 {%r3943,%r3942}, {%r3963}, {%r347}, {%r3943,%r3942};

	// end inline asm
	// begin inline asm
	mma.sync.aligned.m8n8k32.row.col.s32.u4.s4.s32 {%r3941,%r3940}, {%r3963}, {%r351}, {%r3941,%r3940};

	// end inline asm
	// begin inline asm
	mma.sync.aligned.m8n8k32.row.col.s32.u4.s4.s32 {%r3939,%r3938}, {%r3963}, {%r355}, {%r3939,%r3938};

	// end inline asm
	// begin inline asm
	mma.sync.aligned.m8n8k32.row.col.s32.u4.s4.s32 {%r3937,%r3936}, {%r3963}, {%r359}, {%r3937,%r3936};

	// end inline asm
$L__BB38_36:
	mov.u32 	%r1948, %ctaid.z;
	setp.gt.u32 	%p22, %r1948, 12;
	@%p22 bra 	$L__BB38_38;
	// begin inline asm
	mma.sync.aligned.m8n8k32.row.col.s32.u4.s4.s32 {%r3943,%r3942}, {%r3962}, {%r348}, {%r3943,%r3942};

	// end inline asm
	// begin inline asm
	mma.sync.aligned.m8n8k32.row.col.s32.u4.s4.s32 {%r3941,%r3940}, {%r3962}, {%r352}, {%r3941,%r3940};

	// end inline asm
	// begin inline asm
	mma.sync.aligned.m8n8k32.row.col.s32.u4.s4.s32 {%r3939,%r3938}, {%r3962}, {%r356}, {%r3939,%r3938};

	// end inline asm
	// begin inline asm
	mma.sync.aligned.m8n8k32.row.col.s32.u4.s4.s32 {%r3937,%r3936}, {%r3962}, {%r360}, {%r3937,%r3936};

	// end inline asm
$L__BB38_38:
	mov.u32 	%r1973, %ctaid.z;
	setp.gt.u32 	%p23, %r1973, 12;
	@%p23 bra 	$L__BB38_40;
	// begin inline asm
	mma.sync.aligned.m8n8k32.row.col.s32.u4.s4.s32 {%r3943,%r3942}, {%r3961}, {%r349}, {%r3943,%r3942};

	// end inline asm
	// begin inline asm
	mma.sync.aligned.m8n8k32.row.col.s32.u4.s4.s32 {%r3941,%r3940}, {%r3961}, {%r353}, {%r3941,%r3940};

	// end inline asm
	// begin inline asm
	mma.sync.aligned.m8n8k32.row.col.s32.u4.s4.s32 {%r3939,%r3938}, {%r3961}, {%r357}, {%r3939,%r3938};

	// end inline asm
	// begin inline asm
	mma.sync.aligned.m8n8k32.row.col.s32.u4.s4.s32 {%r3937,%r3936}, {%r3961}, {%r361}, {%r3937,%r3936};

	// end inline asm
$L__BB38_40:
	mov.u32 	%r1998, %ctaid.z;
	setp.gt.u32 	%p24, %r1998, 12;
	@%p24 bra 	$L__BB38_42;
	// begin inline asm
	mma.sync.aligned.m8n8k32.row.col.s32.u4.s4.s32 {%r3943,%r3942}, {%r3960}, {%r350}, {%r3943,%r3942};

	// end inline asm
	// begin inline asm
	mma.sync.aligned.m8n8k32.row.col.s32.u4.s4.s32 {%r3941,%r3940}, {%r3960}, {%r354}, {%r3941,%r3940};

	// end inline asm
	// begin inline asm
	mma.sync.aligned.m8n8k32.row.col.s32.u4.s4.s32 {%r3939,%r3938}, {%r3960}, {%r358}, {%r3939,%r3938};

	// end inline asm
	// begin inline asm
	mma.sync.aligned.m8n8k32.row.col.s32.u4.s4.s32 {%r3937,%r3936}, {%r3960}, {%r362}, {%r3937,%r3936};

	// end inline asm
$L__BB38_42:
	mov.u32 	%r2023, %ctaid.z;
	setp.gt.u32 	%p25, %r2023, 12;
	bar.sync 	0;
	@%p25 bra 	$L__BB38_44;
	mov.u32 	%r2024, %tid.z;
	shl.b32 	%r2025, %r2024, 11;
	mov.u32 	%r2026, _ZZ54fused_nn_conv2d_add_cast_add_clip_cast_nn_relu_kernel1E18placeholder_shared;
	add.s32 	%r2027, %r2026, %r2025;
	shl.b32 	%r2028, %r2024, 10;
	sub.s32 	%r2029, %r2027, %r2028;
	mov.b32 	%r2030, 8;
	wmma.store.d.sync.aligned.row.m8n8k32.shared.s32 	[%r2029], {%r3943, %r3942}, %r2030;
	add.s32 	%r2031, %r2029, 256;
	wmma.store.d.sync.aligned.row.m8n8k32.shared.s32 	[%r2031], {%r3941, %r3940}, %r2030;
	add.s32 	%r2032, %r2029, 512;
	wmma.store.d.sync.aligned.row.m8n8k32.shared.s32 	[%r2032], {%r3939, %r3938}, %r2030;
	add.s32 	%r2033, %r2029, 768;
	wmma.store.d.sync.aligned.row.m8n8k32.shared.s32 	[%r2033], {%r3937, %r3936}, %r2030;
$L__BB38_44:
	ld.param.u64 	%rd39, [fused_nn_conv2d_add_cast_add_clip_cast_nn_relu_kernel1_param_3];
	mov.u32 	%r2034, %ctaid.z;
	setp.gt.u32 	%p26, %r2034, 12;
	bar.sync 	0;
	mov.u32 	%r2035, %ctaid.y;
	shl.b32 	%r2036, %r2035, 7;
	mov.u32 	%r2037, %tid.z;
	shl.b32 	%r2038, %r2037, 5;
	add.s32 	%r2039, %r2036, %r2038;
	mov.u32 	%r2040, %tid.x;
	and.b32  	%r2041, %r2040, 7;
	or.b32  	%r2042, %r2039, %r2041;
	cvta.to.global.u64 	%rd15, %rd39;
	mul.wide.u32 	%rd16, %r2042, 4;
	add.s64 	%rd3, %rd15, %rd16;
	@%p26 bra 	$L__BB38_46;
	ld.param.u64 	%rd40, [fused_nn_conv2d_add_cast_add_clip_cast_nn_relu_kernel1_param_4];
	ld.param.u64 	%rd37, [fused_nn_conv2d_add_cast_add_clip_cast_nn_relu_kernel1_param_2];
	mov.u32 	%r2043, %tid.z;
	shl.b32 	%r2044, %r2043, 5;
	mov.u32 	%r2045, %tid.x;
	add.s32 	%r2046, %r2044, %r2045;
	shl.b32 	%r2047, %r2046, 2;
	mov.u32 	%r2048, _ZZ54fused_nn_conv2d_add_cast_add_clip_cast_nn_relu_kernel1E18placeholder_shared;
	add.s32 	%r2049, %r2048, %r2047;
	mad.lo.s32 	%r2050, %r2043, 896, %r2049;
	ld.shared.u32 	%r2051, [%r2050];
	ld.global.nc.u32 	%r2052, [%rd3];
	add.s32 	%r2053, %r2052, %r2051;
	mov.u32 	%r2054, %ctaid.y;
	shl.b32 	%r2055, %r2054, 7;
	add.s32 	%r2056, %r2055, %r2044;
	and.b32  	%r2057, %r2045, 7;
	or.b32  	%r2058, %r2056, %r2057;
	mov.u32 	%r2059, %ctaid.z;
	shl.b32 	%r2060, %r2059, 16;
	add.s32 	%r2061, %r2058, %r2060;
	shl.b32 	%r2062, %r2045, 8;
	and.b32  	%r2063, %r2062, 260096;
	add.s32 	%r2064, %r2061, %r2063;
	cvta.to.global.u64 	%rd17, %rd40;
	mul.wide.u32 	%rd18, %r2064, 4;
	add.s64 	%rd19, %rd17, %rd18;
	ld.global.nc.u32 	%r2065, [%rd19];
	add.s32 	%r2066, %r2053, %r2065;
	max.s32 	%r2067, %r2066, 0;
	cvta.to.global.u64 	%rd20, %rd37;
	add.s64 	%rd21, %rd20, %rd18;
	st.global.u32 	[%rd21], %r2067;
	ld.shared.u32 	%r2068, [%r2050+128];
	add.s32 	%r2069, %r2052, %r2068;
	ld.global.nc.u32 	%r2070, [%rd19+32768];
	add.s32 	%r2071, %r2069, %r2070;
	max.s32 	%r2072, %r2071, 0;
	st.global.u32 	[%rd21+32768], %r2072;
$L__BB38_46:
	ld.param.u64 	%rd41, [fused_nn_conv2d_add_cast_add_clip_cast_nn_relu_kernel1_param_4];
	ld.param.u64 	%rd38, [fused_nn_conv2d_add_cast_add_clip_cast_nn_relu_kernel1_param_2];
	mov.u32 	%r2073, %ctaid.z;
	setp.gt.u32 	%p27, %r2073, 12;
	mov.u32 	%r2074, %ctaid.y;
	shl.b32 	%r2075, %r2074, 7;
	mov.u32 	%r2076, %tid.z;
	shl.b32 	%r2077, %r2076, 5;
	add.s32 	%r2078, %r2075, %r2077;
	mov.u32 	%r2079, %tid.x;
	and.b32  	%r2080, %r2079, 7;
	or.b32  	%r2081, %r2078, %r2080;
	shl.b32 	%r2082, %r2073, 16;
	add.s32 	%r2083, %r2081, %r2082;
	shl.b32 	%r2084, %r2079, 8;
	and.b32  	%r2085, %r2084, 260096;
	add.s32 	%r2086, %r2083, %r2085;
	cvta.to.global.u64 	%rd22, %rd41;
	mul.wide.u32 	%rd23, %r2086, 4;
	add.s64 	%rd4, %rd22, %rd23;
	cvta.to.global.u64 	%rd24, %rd38;
	add.s64 	%rd5, %rd24, %rd23;
	@%p27 bra 	$L__BB38_48;
	shl.b32 	%r2088, %r2076, 5;
	mov.u32 	%r2089, %tid.x;
	add.s32 	%r2090, %r2088, %r2089;
	shl.b32 	%r2091, %r2090, 2;
	mov.u32 	%r2092, _ZZ54fused_nn_conv2d_add_cast_add_clip_cast_nn_relu_kernel1E18placeholder_shared;
	add.s32 	%r2093, %r2092, %r2091;
	mad.lo.s32 	%r2094, %r2076, 896, %r2093;
	ld.shared.u32 	%r2095, [%r2094+256];
	ld.global.nc.u32 	%r2096, [%rd3+32];
	add.s32 	%r2097, %r2096, %r2095;
	ld.global.nc.u32 	%r2098, [%rd4+32];
	add.s32 	%r2099, %r2097, %r2098;
	max.s32 	%r2100, %r2099, 0;
	st.global.u32 	[%rd5+32], %r2100;
	ld.shared.u32 	%r2101, [%r2094+384];
	add.s32 	%r2102, %r2096, %r2101;
	ld.global.nc.u32 	%r2103, [%rd4+32800];
	add.s32 	%r2104, %r2102, %r2103;
	max.s32 	%r2105, %r2104, 0;
	st.global.u32 	[%rd5+32800], %r2105;
$L__BB38_48:
	@%p27 bra 	$L__BB38_50;
	shl.b32 	%r2108, %r2076, 5;
	mov.u32 	%r2109, %tid.x;
	add.s32 	%r2110, %r2108, %r2109;
	shl.b32 	%r2111, %r2110, 2;
	mov.u32 	%r2112, _ZZ54fused_nn_conv2d_add_cast_add_clip_cast_nn_relu_kernel1E18placeholder_shared;
	add.s32 	%r2113, %r2112, %r2111;
	mad.lo.s32 	%r2114, %r2076, 896, %r2113;
	ld.shared.u32 	%r2115, [%r2114+512];
	ld.global.nc.u32 	%r2116, [%rd3+64];
	add.s32 	%r2117, %r2116, %r2115;
	ld.global.nc.u32 	%r2118, [%rd4+64];
	add.s32 	%r2119, %r2117, %r2118;
	max.s32 	%r2120, %r2119, 0;
	st.global.u32 	[%rd5+64], %r2120;
	ld.shared.u32 	%r2121, [%r2114+640];
	add.s32 	%r2122, %r2116, %r2121;
	ld.global.nc.u32 	%r2123, [%rd4+32832];
	add.s32 	%r2124, %r2122, %r2123;
	max.s32 	%r2125, %r2124, 0;
	st.global.u32 	[%rd5+32832], %r2125;
$L__BB38_50:
	@%p27 bra 	$L__BB38_52;
	shl.b32 	%r2128, %r2076, 5;
	mov.u32 	%r2129, %tid.x;
	add.s32 	%r2130, %r2128, %r2129;
	shl.b32 	%r2131, %r2130, 2;
	mov.u32 	%r2132, _ZZ54fused_nn_conv2d_add_cast_add_clip_cast_nn_relu_kernel1E18placeholder_shared;
	add.s32 	%r2133, %r2132, %r2131;
	mad.lo.s32 	%r2134, %r2076, 896, %r2133;
	ld.shared.u32 	%r2135, [%r2134+768];
	ld.global.nc.u32 	%r2136, [%rd3+96];
	add.s32 	%r2137, %r2136, %r2135;
	ld.global.nc.u32 	%r2138, [%rd4+96];
	add.s32 	%r2139, %r2137, %r2138;
	max.s32 	%r2140, %r2139, 0;
	st.global.u32 	[%rd5+96], %r2140;
	ld.shared.u32 	%r2141, [%r2134+896];
	add.s32 	%r2142, %r2136, %r2141;
	ld.global.nc.u32 	%r2143, [%rd4+32864];
	add.s32 	%r2144, %r2142, %r2143;
	max.s32 	%r2145, %r2144, 0;
	st.global.u32 	[%rd5+32864], %r2145;
$L__BB38_52:
	setp.ne.s32 	%p30, %r2076, 0;
	mov.u32 	%r2147, %ctaid.z;
	setp.gt.u32 	%p31, %r2147, 11;
	or.pred  	%p1, %p30, %p31;
	@%p1 bra 	$L__BB38_54;
	ld.param.u64 	%rd34, [fused_nn_conv2d_add_cast_add_clip_cast_nn_relu_kernel1_param_0];
	cvta.to.global.u64 	%rd25, %rd34;
	mov.u32 	%r2149, %ctaid.z;
	shl.b32 	%r2150, %r2149, 11;
	mov.u32 	%r2151, %tid.x;
	or.b32  	%r2152, %r2150, %r2151;
	mul.wide.u32 	%rd26, %r2152, 4;
	add.s64 	%rd27, %rd25, %rd26;
	ld.global.nc.u32 	%r2153, [%rd27+2048];
	shl.b32 	%r2154, %r2151, 2;
	mov.u32 	%r2155, _ZZ54fused_nn_conv2d_add_cast_add_clip_cast_nn_relu_kernel1E14compute_shared;
	add.s32 	%r2156, %r2155, %r2154;
	st.shared.u32 	[%r2156], %r2153;
	ld.global.nc.u32 	%r2157, [%rd27+2176];
	st.shared.u32 	[%r2156+128], %r2157;
	ld.global.nc.u32 	%r2158, [%rd27+2304];
	st.shared.u32 	[%r2156+256], %r2158;
	ld.global.nc.u32 	%r2159, [%rd27+2432];
	st.shared.u32 	[%r2156+384], %r2159;
	ld.global.nc.u32 	%r2160, [%rd27+2560];
	st.shared.u32 	[%r2156+512], %r2160;
	ld.global.nc.u32 	%r2161, [%rd27+2688];
	st.shared.u32 	[%r2156+640], %r2161;
	ld.global.nc.u32 	%r2162, [%rd27+2816];
	st.shared.u32 	[%r2156+768], %r2162;
	ld.global.nc.u32 	%r2163, [%rd27+2944];
	st.shared.u32 	[%r2156+896], %r2163;
	ld.global.nc.u32 	%r2164, [%rd27+3072];
	st.shared.u32 	[%r2156+1024], %r2164;
	ld.global.nc.u32 	%r2165, [%rd27+3200];
	st.shared.u32 	[%r2156+1152], %r2165;
	ld.global.nc.u32 	%r2166, [%rd27+3328];
	st.shared.u32 	[%r2156+1280], %r2166;
	ld.global.nc.u32 	%r2167, [%rd27+3456];
	st.shared.u32 	[%r2156+1408], %r2167;
	ld.global.nc.u32 	%r2168, [%rd27+3584];
	st.shared.u32 	[%r2156+1536], %r2168;
	ld.global.nc.u32 	%r2169, [%rd27+3712];
	st.shared.u32 	[%r2156+1664], %r2169;
	ld.global.nc.u32 	%r2170, [%rd27+3840];
	st.shared.u32 	[%r2156+1792], %r2170;
	ld.global.nc.u32 	%r2171, [%rd27+3968];
	st.shared.u32 	[%r2156+1920], %r2171;
$L__BB38_54:
	bar.sync 	0;
	mov.u32 	%r2172, %ctaid.z;
	setp.gt.u32 	%p32, %r2172, 11;
	@%p32 bra 	$L__BB38_56;
	mov.u32 	%r2173, _ZZ54fused_nn_conv2d_add_cast_add_clip_cast_nn_relu_kernel1E14compute_shared;
	mov.b32 	%r2174, 32;
	wmma.load.a.sync.aligned.row.m8n8k32.shared.u4 	{%r3963}, [%r2173], %r2174;
	add.s32 	%r2175, %r2173, 128;
	wmma.load.a.sync.aligned.row.m8n8k32.shared.u4 	{%r3962}, [%r2175], %r2174;
	add.s32 	%r2176, %r2173, 256;
	wmma.load.a.sync.aligned.row.m8n8k32.shared.u4 	{%r3961}, [%r2176], %r2174;
	add.s32 	%r2177, %r2173, 384;
	wmma.load.a.sync.aligned.row.m8n8k32.shared.u4 	{%r3960}, [%r2177], %r2174;
$L__BB38_56:
	mov.u32 	%r2179, %ctaid.z;
	setp.gt.u32 	%p33, %r2179, 11;
	bar.sync 	0;
	mov.u32 	%r2180, %tid.z;
	shl.b32 	%r2181, %r2180, 5;
	mov.u32 	%r2182, %tid.x;
	add.s32 	%r2183, %r2181, %r2182;
	shl.b32 	%r2184, %r2183, 2;
	mov.u32 	%r2185, _ZZ54fused_nn_conv2d_add_cast_add_clip_cast_nn_relu_kernel1E18placeholder_shared;
	add.s32 	%r2186, %r2185, %r2184;
	st.shared.u32 	[%r2186], %r14;
	st.shared.u32 	[%r2186+512], %r16;
	st.shared.u32 	[%r2186+1024], %r17;
	st.shared.u32 	[%r2186+1536], %r18;
	st.shared.u32 	[%r2186+2048], %r19;
	st.shared.u32 	[%r2186+2560], %r20;
	st.shared.u32 	[%r2186+3072], %r21;
	st.shared.u32 	[%r2186+3584], %r22;
	st.shared.u32 	[%r2186+4096], %r23;
	st.shared.u32 	[%r2186+4608], %r24;
	st.shared.u32 	[%r2186+5120], %r25;
	st.shared.u32 	[%r2186+5632], %r26;
	st.shared.u32 	[%r2186+6144], %r27;
	st.shared.u32 	[%r2186+6656], %r28;
	st.shared.u32 	[%r2186+7168], %r29;
	st.shared.u32 	[%r2186+7680], %r30;
	bar.sync 	0;
	shl.b32 	%r2187, %r2180, 11;
	add.s32 	%r2188, %r2185, %r2187;
	mov.b32 	%r2189, 32;
	wmma.load.b.sync.aligned.col.m8n8k32.shared.s4 	{%r435}, [%r2188], %r2189;
	add.s32 	%r2190, %r2188, 128;
	wmma.load.b.sync.aligned.col.m8n8k32.shared.s4 	{%r436}, [%r2190], %r2189;
	add.s32 	%r2191, %r2188, 256;
	wmma.load.b.sync.aligned.col.m8n8k32.shared.s4 	{%r437}, [%r2191], %r2189;
	add.s32 	%r2192, %r2188, 384;
	wmma.load.b.sync.aligned.col.m8n8k32.shared.s4 	{%r438}, [%r2192], %r2189;
	add.s32 	%r2193, %r2188, 512;
	wmma.load.b.sync.aligned.col.m8n8k32.shared.s4 	{%r439}, [%r2193], %r2189;
	add.s32 	%r2194, %r2188, 640;
	wmma.load.b.sync.aligned.col.m8n8k32.shared.s4 	{%r440}, [%r2194], %r2189;
	add.s32 	%r2195, %r2188, 768;
	wmma.load.b.sync.aligned.col.m8n8k32.shared.s4 	{%r441}, [%r2195], %r2189;
	add.s32 	%r2196, %r2188, 896;
	wmma.load.b.sync.aligned.col.m8n8k32.shared.s4 	{%r442}, [%r2196], %r2189;
	add.s32 	%r2197, %r2188, 1024;
	wmma.load.b.sync.aligned.col.m8n8k32.shared.s4 	{%r443}, [%r2197], %r2189;
	add.s32 	%r2198, %r2188, 1152;
	wmma.load.b.sync.aligned.col.m8n8k32.shared.s4 	{%r444}, [%r2198], %r2189;
	add.s32 	%r2199, %r2188, 1280;
	wmma.load.b.sync.aligned.col.m8n8k32.shared.s4 	{%r445}, [%r2199], %r2189;
	add.s32 	%r2200, %r2188, 1408;
	wmma.load.b.sync.aligned.col.m8n8k32.shared.s4 	{%r446}, [%r2200], %r2189;
	add.s32 	%r2201, %r2188, 1536;
	wmma.load.b.sync.aligned.col.m8n8k32.shared.s4 	{%r447}, [%r2201], %r2189;
	add.s32 	%r2202, %r2188, 1664;
	wmma.load.b.sync.aligned.col.m8n8k32.shared.s4 	{%r448}, [%r2202], %r2189;
	add.s32 	%r2203, %r2188, 1792;
	wmma.load.b.sync.aligned.col.m8n8k32.shared.s4 	{%r449}, [%r2203], %r2189;
	add.s32 	%r2204, %r2188, 1920;
	wmma.load.b.sync.aligned.col.m8n8k32.shared.s4 	{%r450}, [%r2204], %r2189;
	mov.b32 	%r4080, 0;
	mov.u32 	%r4081, %r4080;
	mov.u32 	%r4082, %r4080;
	mov.u32 	%r4083, %r4080;
	mov.u32 	%r4084, %r4080;
	mov.u32 	%r4085, %r4080;
	mov.u32 	%r4086, %r4080;
	mov.u32 	%r4087, %r4080;
	@%p33 bra 	$L__BB38_58;
	mov.b32 	%r2228, 0;
	// begin inline asm
	mma.sync.aligned.m8n8k32.row.col.s32.u4.s4.s32 {%r4087,%r4086}, {%r3963}, {%r435}, {%r2228,%r2228};

	// end inline asm
	// begin inline asm
	mma.sync.aligned.m8n8k32.row.col.s32.u4.s4.s32 {%r4085,%r4084}, {%r3963}, {%r439}, {%r2228,%r2228};

	// end inline asm
	// begin inline asm
	mma.sync.aligned.m8n8k32.row.col.s32.u4.s4.s32 {%r4083,%r4082}, {%r3963}, {%r443}, {%r2228,%r2228};

	// end inline asm
	// begin inline asm
	mma.sync.aligned.m8n8k32.row.col.s32.u4.s4.s32 {%r4081,%r4080}, {%r3963}, {%r447}, {%r2228,%r2228};

	// end inline asm
$L__BB38_58:
	mov.u32 	%r2229, %ctaid.z;
	setp.gt.u32 	%p34, %r2229, 11;
	@%p34 bra 	$L__BB38_60;
	// begin inline asm
	mma.sync.aligned.m8n8k32.row.col.s32.u4.s4.s32 {%r4087,%r4086}, {%r3962}, {%r436}, {%r4087,%r4086};

	// end inline asm
	// begin inline asm
	mma.sync.aligned.m8n8k32.row.col.s32.u4.s4.s32 {%r4085,%r4084}, {%r3962}, {%r440}, {%r4085,%r4084};

	// end inline asm
	// begin inline asm
	mma.sync.aligned.m8n8k32.row.col.s32.u4.s4.s32 {%r4083,%r4082}, {%r3962}, {%r444}, {%r4083,%r4082};

	// end inline asm
	// begin inline asm
	mma.sync.aligned.m8n8k32.row.col.s32.u4.s4.s32 {%r4081,%r4080}, {%r3962}, {%r448}, {%r4081,%r4080};

	// end inline asm
$L__BB38_60:
	mov.u32 	%r2254, %ctaid.z;
	setp.gt.u32 	%p35, %r2254, 11;
	@%p35 bra 	$L__BB38_62;
	// begin inline asm
	mma.sync.aligned.m8n8k32.row.col.s32.u4.s4.s32 {%r4087,%r4086}, {%r3961}, {%r437}, {%r4087,%r4086};

	// end inline asm
	// begin inline asm
	mma.sync.aligned.m8n8k32.row.col.s32.u4.s4.s32 {%r4085,%r4084}, {%r3961}, {%r441}, {%r4085,%r4084};

	// end inline asm
	// begin inline asm
	mma.sync.aligned.m8n8k32.row.col.s32.u4.s4.s32 {%r4083,%r4082}, {%r3961}, {%r445}, {%r4083,%r4082};

	// end inline asm
	// begin inline asm
	mma.sync.aligned.m8n8k32.row.col.s32.u4.s4.s32 {%r4081,%r4080}, {%r3961}, {%r449}, {%r4081,%r4080};

	// end inline asm
$L__BB38_62:
	mov.u32 	%r2279, %ctaid.z;
	setp.gt.u32 	%p36, %r2279, 11;
	@%p36 bra 	$L__BB38_64;
	// begin inline asm
	mma.sync.aligned.m8n8k32.row.col.s32.u4.s4.s32 {%r4087,%r4086}, {%r3960}, {%r438}, {%r4087,%r4086};

	// end inline asm
	// begin inline asm
	mma.sync.aligned.m8n8k32.row.col.s32.u4.s4.s32 {%r4085,%r4084}, {%r3960}, {%r442}, {%r4085,%r4084};

	// end inline asm
	// begin inline asm
	mma.sync.aligned.m8n8k32.row.col.s32.u4.s4.s32 {%r4083,%r4082}, {%r3960}, {%r446}, {%r4083,%r4082};

	// end inline asm
	// begin inline asm
	mma.sync.aligned.m8n8k32.row.col.s32.u4.s4.s32 {%r4081,%r4080}, {%r3960}, {%r450}, {%r4081,%r4080};

	// end inline asm
$L__BB38_64:
	mov.u32 	%r2304, %ctaid.z;
	setp.gt.u32 	%p37, %r2304, 11;
	@%p37 bra 	$L__BB38_66;
	mov.u32 	%r2305, _ZZ54fused_nn_conv2d_add_cast_add_clip_cast_nn_relu_kernel1E14compute_shared;
	add.s32 	%r2306, %r2305, 512;
	mov.b32 	%r2307, 32;
	wmma.load.a.sync.aligned.row.m8n8k32.shared.u4 	{%r3963}, [%r2306], %r2307;
	add.s32 	%r2308, %r2305, 640;
	wmma.load.a.sync.aligned.row.m8n8k32.shared.u4 	{%r3962}, [%r2308], %r2307;
	add.s32 	%r2309, %r2305, 768;
	wmma.load.a.sync.aligned.row.m8n8k32.shared.u4 	{%r3961}, [%r2309], %r2307;
	add.s32 	%r2310, %r2305, 896;
	wmma.load.a.sync.aligned.row.m8n8k32.shared.u4 	{%r3960}, [%r2310], %r2307;
$L__BB38_66:
	mov.u32 	%r2311, %ctaid.z;
	setp.gt.u32 	%p38, %r2311, 11;
	bar.sync 	0;
	mov.u32 	%r2312, %tid.z;
	shl.b32 	%r2313, %r2312, 5;
	mov.u32 	%r2314, %tid.x;
	add.s32 	%r2315, %r2313, %r2314;
	shl.b32 	%r2316, %r2315, 2;
	mov.u32 	%r2317, _ZZ54fused_nn_conv2d_add_cast_add_clip_cast_nn_relu_kernel1E18placeholder_shared;
	add.s32 	%r2318, %r2317, %r2316;
	st.shared.u32 	[%r2318], %r122;
	st.shared.u32 	[%r2318+512], %r123;
	st.shared.u32 	[%r2318+1024], %r124;
	st.shared.u32 	[%r2318+1536], %r125;
	st.shared.u32 	[%r2318+2048], %r126;
	st.shared.u32 	[%r2318+2560], %r127;
	st.shared.u32 	[%r2318+3072], %r128;
	st.shared.u32 	[%r2318+3584], %r129;
	st.shared.u32 	[%r2318+4096], %r130;
	st.shared.u32 	[%r2318+4608], %r131;
	st.shared.u32 	[%r2318+5120], %r132;
	st.shared.u32 	[%r2318+5632], %r133;
	st.shared.u32 	[%r2318+6144], %r134;
	st.shared.u32 	[%r2318+6656], %r135;
	st.shared.u32 	[%r2318+7168], %r136;
	st.shared.u32 	[%r2318+7680], %r137;
	bar.sync 	0;
	shl.b32 	%r2319, %r2312, 11;
	add.s32 	%r2320, %r2317, %r2319;
	mov.b32 	%r2321, 32;
	wmma.load.b.sync.aligned.col.m8n8k32.shared.s4 	{%r523}, [%r2320], %r2321;
	add.s32 	%r2322, %r2320, 128;
	wmma.load.b.sync.aligned.col.m8n8k32.shared.s4 	{%r524}, [%r2322], %r2321;
	add.s32 	%r2323, %r2320, 256;
	wmma.load.b.sync.aligned.col.m8n8k32.shared.s4 	{%r525}, [%r2323], %r2321;
	add.s32 	%r2324, %r2320, 384;
	wmma.load.b.sync.aligned.col.m8n8k32.shared.s4 	{%r526}, [%r2324], %r2321;
	add.s32 	%r2325, %r2320, 512;
	wmma.load.b.sync.aligned.col.m8n8k32.shared.s4 	{%r527}, [%r2325], %r2321;
	add.s32 	%r2326, %r2320, 640;
	wmma.load.b.sync.aligned.col.m8n8k32.shared.s4 	{%r528}, [%r2326], %r2321;
	add.s32 	%r2327, %r2320, 768;
	wmma.load.b.sync.aligned.col.m8n8k32.shared.s4 	{%r529}, [%r2327], %r2321;
	add.s32 	%r2328, %r2320, 896;
	wmma.load.b.sync.aligned.col.m8n8k32.shared.s4 	{%r530}, [%r2328], %r2321;
	add.s32 	%r2329, %r2320, 1024;
	wmma.load.b.sync.aligned.col.m8n8k32.shared.s4 	{%r531}, [%r2329], %r2321;
	add.s32 	%r2330, %r2320, 1152;
	wmma.load.b.sync.aligned.col.m8n8k32.shared.s4 	{%r532}, [%r2330], %r2321;
	add.s32 	%r2331, %r2320, 1280;
	wmma.load.b.sync.aligned.col.m8n8k32.shared.s4 	{%r533}, [%r2331], %r2321;
	add.s32 	%r2332, %r2320, 1408;
	wmma.load.b.sync.aligned.col.m8n8k32.shared.s4 	{%r534}, [%r2332], %r2321;
	add.s32 	%r2333, %r2320, 1536;
	wmma.load.b.sync.aligned.col.m8n8k32.shared.s4 	{%r535}, [%r2333], %r2321;
	add.s32 	%r2334, %r2320, 1664;
	wmma.load.b.sync.aligned.col.m8n8k32.shared.s4 	{%r536}, [%r2334], %r2321;
	add.s32 	%r2335, %r2320, 1792;
	wmma.load.b.sync.aligned.col.m8n8k32.shared.s4 	{%r537}, [%r2335], %r2321;
	add.s32 	%r2336, %r2320, 1920;
	wmma.load.b.sync.aligned.col.m8n8k32.shared.s4 	{%r538}, [%r2336], %r2321;
	@%p38 bra 	$L__BB38_68;
	// begin inline asm
	mma.sync.aligned.m8n8k32.row.col.s32.u4.s4.s32 {%r4087,%r4086}, {%r3963}, {%r523}, {%r4087,%r4086};

	// end inline asm
	// begin inline asm
	mma.sync.aligned.m8n8k32.row.col.s32.u4.s4.s32 {%r4085,%r4084}, {%r3963}, {%r527}, {%r4085,%r4084};

	// end inline asm
	// begin inline asm
	mma.sync.aligned.m8n8k32.row.col.s32.u4.s4.s32 {%r4083,%r4082}, {%r3963}, {%r531}, {%r4083,%r4082};

	// end inline asm
	// begin inline asm
	mma.sync.aligned.m8n8k32.row.col.s32.u4.s4.s32 {%r4081,%r4080}, {%r3963}, {%r535}, {%r4081,%r4080};

	// end inline asm
$L__BB38_68:
	mov.u32 	%r2361, %ctaid.z;
	setp.gt.u32 	%p39, %r2361, 11;
	@%p39 bra 	$L__BB38_70;
	// begin inline asm
	mma.sync.aligned.m8n8k32.row.col.s32.u4.s4.s32 {%r4087,%r4086}, {%r3962}, {%r524}, {%r4087,%r4086};

	// end inline asm
	// begin inline asm
	mma.sync.aligned.m8n8k32.row.col.s32.u4.s4.s32 {%r4085,%r4084}, {%r3962}, {%r528}, {%r4085,%r4084};

	// end inline asm
	// begin inline asm
	mma.sync.aligned.m8n8k32.row.col.s32.u4.s4.s32 {%r4083,%r4082}, {%r3962}, {%r532}, {%r4083,%r4082};

	// end inline asm
	// begin inline asm
	mma.sync.aligned.m8n8k32.row.col.s32.u4.s4.s32 {%r4081,%r4080}, {%r3962}, {%r536}, {%r4081,%r4080};

	// end inline asm
$L__BB38_70:
	mov.u32 	%r2386, %ctaid.z;
	setp.gt.u32 	%p40, %r2386, 11;
	@%p40 bra 	$L__BB38_72;
	// begin inline asm
	mma.sync.aligned.m8n8k32.row.col.s32.u4.s4.s32 {%r4087,%r4086}, {%r3961}, {%r525}, {%r4087,%r4086};

	// end inline asm
	// begin inline asm
	mma.sync.aligned.m8n8k32.row.col.s32.u4.s4.s32 {%r4085,%r4084}, {%r3961}, {%r529}, {%r4085,%r4084};

	// end inline asm
	// begin inline asm
	mma.sync.aligned.m8n8k32.row.col.s32.u4.s4.s32 {%r4083,%r4082}, {%r3961}, {%r533}, {%r4083,%r4082};

	// end inline asm
	// begin inline asm
	mma.sync.aligned.m8n8k32.row.col.s32.u4.s4.s32 {%r4081,%r4080}, {%r3961}, {%r537}, {%r4081,%r4080};

	// end inline asm
$L__BB38_72:
	mov.u32 	%r2411, %ctaid.z;
	setp.gt.u32 	%p41, %r2411, 11;
	@%p41 bra 	$L__BB38_74;
	// begin inline asm
	mma.sync.aligned.m8n8k32.row.col.s32.u4.s4.s32 {%r4087,%r4086}, {%r3960}, {%r526}, {%r4087,%r4086};

	// end inline asm
	// begin inline asm
	mma.sync.aligned.m8n8k32.row.col.s32.u4.s4.s32 {%r4085,%r4084}, {%r3960}, {%r530}, {%r4085,%r4084};

	// end inline asm
	// begin inline asm
	mma.sync.aligned.m8n8k32.row.col.s32.u4.s4.s32 {%r4083,%r4082}, {%r3960}, {%r534}, {%r4083,%r4082};

	// end inline asm
	// begin inline asm
	mma.sync.aligned.m8n8k32.row.col.s32.u4.s4.s32 {%r4081,%r4080}, {%r3960}, {%r538}, {%r4081,%r4080};

	// end inline asm
$L__BB38_74:
	mov.u32 	%r2436, %ctaid.z;
	setp.gt.u32 	%p42, %r2436, 11;
	@%p42 bra 	$L__BB38_76;
	mov.u32 	%r2437, _ZZ54fused_nn_conv2d_add_cast_add_clip_cast_nn_relu_kernel1E14compute_shared;
	add.s32 	%r2438, %r2437, 1024;
	mov.b32 	%r2439, 32;
	wmma.load.a.sync.aligned.row.m8n8k32.shared.u4 	{%r3963}, [%r2438], %r2439;
	add.s32 	%r2440, %r2437, 1152;
	wmma.load.a.sync.aligned.row.m8n8k32.shared.u4 	{%r3962}, [%r2440], %r2439;
	add.s32 	%r2441, %r2437, 1280;
	wmma.load.a.sync.aligned.row.m8n8k32.shared.u4 	{%r3961}, [%r2441], %r2439;
	add.s32 	%r2442, %r2437, 1408;
	wmma.load.a.sync.aligned.row.m8n8k32.shared.u4 	{%r3960}, [%r2442], %r2439;
$L__BB38_76:
	mov.u32 	%r2443, %ctaid.z;
	setp.gt.u32 	%p43, %r2443, 11;
	bar.sync 	0;
	mov.u32 	%r2444, %tid.z;
	shl.b32 	%r2445, %r2444, 5;
	mov.u32 	%r2446, %tid.x;
	add.s32 	%r2447, %r2445, %r2446;
	shl.b32 	%r2448, %r2447, 2;
	mov.u32 	%r2449, _ZZ54fused_nn_conv2d_add_cast_add_clip_cast_nn_relu_kernel1E18placeholder_shared;
	add.s32 	%r2450, %r2449, %r2448;
	st.shared.u32 	[%r2450], %r226;
	st.shared.u32 	[%r2450+512], %r227;
	st.shared.u32 	[%r2450+1024], %r228;
	st.shared.u32 	[%r2450+1536], %r229;
	st.shared.u32 	[%r2450+2048], %r230;
	st.shared.u32 	[%r2450+2560], %r231;
	st.shared.u32 	[%r2450+3072], %r232;
	st.shared.u32 	[%r2450+3584], %r233;
	st.shared.u32 	[%r2450+4096], %r234;
	st.shared.u32 	[%r2450+4608], %r235;
	st.shared.u32 	[%r2450+5120], %r236;
	st.shared.u32 	[%r2450+5632], %r237;
	st.shared.u32 	[%r2450+6144], %r238;
	st.shared.u32 	[%r2450+6656], %r239;
	st.shared.u32 	[%r2450+7168], %r240;
	st.shared.u32 	[%r2450+7680], %r241;
	bar.sync 	0;
	shl.b32 	%r2451, %r2444, 11;
	add.s32 	%r2452, %r2449, %r2451;
	mov.b32 	%r2453, 32;
	wmma.load.b.sync.aligned.col.m8n8k32.shared.s4 	{%r611}, [%r2452], %r2453;
	add.s32 	%r2454, %r2452, 128;
	wmma.load.b.sync.aligned.col.m8n8k32.shared.s4 	{%r612}, [%r2454], %r2453;
	add.s32 	%r2455, %r2452, 256;
	wmma.load.b.sync.aligned.col.m8n8k32.shared.s4 	{%r613}, [%r2455], %r2453;
	add.s32 	%r2456, %r2452, 384;
	wmma.load.b.sync.aligned.col.m8n8k32.shared.s4 	{%r614}, [%r2456], %r2453;
	add.s32 	%r2457, %r2452, 512;
	wmma.load.b.sync.aligned.col.m8n8k32.shared.s4 	{%r615}, [%r2457], %r2453;
	add.s32 	%r2458, %r2452, 640;
	wmma.load.b.sync.aligned.col.m8n8k32.shared.s4 	{%r616}, [%r2458], %r2453;
	add.s32 	%r2459, %r2452, 768;
	wmma.load.b.sync.aligned.col.m8n8k32.shared.s4 	{%r617}, [%r2459], %r2453;
	add.s32 	%r2460, %r2452, 896;
	wmma.load.b.sync.aligned.col.m8n8k32.shared.s4 	{%r618}, [%r2460], %r2453;
	add.s32 	%r2461, %r2452, 1024;
	wmma.load.b.sync.aligned.col.m8n8k32.shared.s4 	{%r619}, [%r2461], %r2453;
	add.s32 	%r2462, %r2452, 1152;
	wmma.load.b.sync.aligned.col.m8n8k32.shared.s4 	{%r620}, [%r2462], %r2453;
	add.s32 	%r2463, %r2452, 1280;
	wmma.load.b.sync.aligned.col.m8n8k32.shared.s4 	{%r621}, [%r2463], %r2453;
	add.s32 	%r2464, %r2452, 1408;
	wmma.load.b.sync.aligned.col.m8n8k32.shared.s4 	{%r622}, [%r2464], %r2453;
	add.s32 	%r2465, %r2452, 1536;
	wmma.load.b.sync.aligned.col.m8n8k32.shared.s4 	{%r623}, [%r2465], %r2453;
	add.s32 	%r2466, %r2452, 1664;
	wmma.load.b.sync.aligned.col.m8n8k32.shared.s4 	{%r624}, [%r2466], %r2453;
	add.s32 	%r2467, %r2452, 1792;
	wmma.load.b.sync.aligned.col.m8n8k32.shared.s4 	{%r625}, [%r2467], %r2453;
	add.s32 	%r2468, %r2452, 1920;
	wmma.load.b.sync.aligned.col.m8n8k32.shared.s4 	{%r626}, [%r2468], %r2453;
	@%p43 bra 	$L__BB38_78;
	// begin inline asm
	mma.sync.aligned.m8n8k32.row.col.s32.u4.s4.s32 {%r4087,%r4086}, {%r3963}, {%r611}, {%r4087,%r4086};

	// end inline asm
	// begin inline asm
	mma.sync.aligned.m8n8k32.row.col.s32.u4.s4.s32 {%r4085,%r4084}, {%r3963}, {%r615}, {%r4085,%r4084};

	// end inline asm
	// begin inline asm
	mma.sync.aligned.m8n8k32.row.col.s32.u4.s4.s32 {%r4083,%r4082}, {%r3963}, {%r619}, {%r4083,%r4082};

	// end inline asm
	// begin inline asm
	mma.sync.aligned.m8n8k32.row.col.s32.u4.s4.s32 {%r4081,%r4080}, {%r3963}, {%r623}, {%r4081,%r4080};

	// end inline asm
$L__BB38_78:
	mov.u32 	%r2493, %ctaid.z;
	setp.gt.u32 	%p44, %r2493, 11;
	@%p44 bra 	$L__BB38_80;
	// begin inline asm
	mma.sync.aligned.m8n8k32.row.col.s32.u4.s4.s32 {%r4087,%r4086}, {%r3962}, {%r612}, {%r4087,%r4086};

	// end inline asm
	// begin inline asm
	mma.sync.aligned.m8n8k32.row.col.s32.u4.s4.s32 {%r4085,%r4084}, {%r3962}, {%r616}, {%r4085,%r4084};

	// end inline asm
	// begin inline asm
	mma.sync.aligned.m8n8k32.row.col.s32.u4.s4.s32 {%r4083,%r4082}, {%r3962}, {%r620}, {%r4083,%r4082};

	// end inline asm
	// begin inline asm
	mma.sync.aligned.m8n8k32.row.col.s32.u4.s4.s32 {%r4081,%r4080}, {%r3962}, {%r624}, {%r4081,%r4080};

	// end inline asm
$L__BB38_80:
	mov.u32 	%r2518, %ctaid.z;
	setp.gt.u32 	%p45, %r2518, 11;
	@%p45 bra 	$L__BB38_82;
	// begin inline asm
	mma.sync.aligned.m8n8k32.row.col.s32.u4.s4.s32 {%r4087,%r4086}, {%r3961}, {%r613}, {%r4087,%r4086};

	// end inline asm
	// begin inline asm
	mma.sync.aligned.m8n8k32.row.col.s32.u4.s4.s32 {%r4085,%r4084}, {%r3961}, {%r617}, {%r4085,%r4084};

	// end inline asm
	// begin inline asm
	mma.sync.aligned.m8n8k32.row.col.s32.u4.s4.s32 {%r4083,%r4082}, {%r3961}, {%r621}, {%r4083,%r4082};

	// end inline asm
	// begin inline asm
	mma.sync.aligned.m8n8k32.row.col.s32.u4.s4.s32 {%r4081,%r4080}, {%r3961}, {%r625}, {%r4081,%r4080};

	// end inline asm
$L__BB38_82:
	mov.u32 	%r2543, %ctaid.z;
	setp.gt.u32 	%p46, %r2543, 11;
	@%p46 bra 	$L__BB38_84;
	// begin inline asm
	mma.sync.aligned.m8n8k32.row.col.s32.u4.s4.s32 {%r4087,%r4086}, {%r3960}, {%r614}, {%r4087,%r4086};

	// end inline asm
	// begin inline asm
	mma.sync.aligned.m8n8k32.row.col.s32.u4.s4.s32 {%r4085,%r4084}, {%r3960}, {%r618}, {%r4085,%r4084};

	// end inline asm
	// begin inline asm
	mma.sync.aligned.m8n8k32.row.col.s32.u4.s4.s32 {%r4083,%r4082}, {%r3960}, {%r622}, {%r4083,%r4082};

	// end inline asm
	// begin inline asm
	mma.sync.aligned.m8n8k32.row.col.s32.u4.s4.s32 {%r4081,%r4080}, {%r3960}, {%r626}, {%r4081,%r4080};

	// end inline asm
$L__BB38_84:
	mov.u32 	%r2568, %ctaid.z;
	setp.gt.u32 	%p47, %r2568, 11;
	@%p47 bra 	$L__BB38_86;
	mov.u32 	%r2569, _ZZ54fused_nn_conv2d_add_cast_add_clip_cast_nn_relu_kernel1E14compute_shared;
	add.s32 	%r2570, %r2569, 1536;
	mov.b32 	%r2571, 32;
	wmma.load.a.sync.aligned.row.m8n8k32.shared.u4 	{%r3963}, [%r2570], %r2571;
	add.s32 	%r2572, %r2569, 1664;
	wmma.load.a.sync.aligned.row.m8n8k32.shared.u4 	{%r3962}, [%r2572], %r2571;
	add.s32 	%r2573, %r2569, 1792;
	wmma.load.a.sync.aligned.row.m8n8k32.shared.u4 	{%r3961}, [%r2573], %r2571;
	add.s32 	%r2574, %r2569, 1920;
	wmma.load.a.sync.aligned.row.m8n8k32.shared.u4 	{%r3960}, [%r2574], %r2571;
$L__BB38_86:
	mov.u32 	%r2575, %ctaid.z;
	setp.gt.u32 	%p48, %r2575, 11;
	bar.sync 	0;
	mov.u32 	%r2576, %tid.z;
	shl.b32 	%r2577, %r2576, 5;
	mov.u32 	%r2578, %tid.x;
	add.s32 	%r2579, %r2577, %r2578;
	shl.b32 	%r2580, %r2579, 2;
	mov.u32 	%r2581, _ZZ54fused_nn_conv2d_add_cast_add_clip_cast_nn_relu_kernel1E18placeholder_shared;
	add.s32 	%r2582, %r2581, %r2580;
	st.shared.u32 	[%r2582], %r331;
	st.shared.u32 	[%r2582+512], %r332;
	st.shared.u32 	[%r2582+1024], %r333;
	st.shared.u32 	[%r2582+1536], %r334;
	st.shared.u32 	[%r2582+2048], %r335;
	st.shared.u32 	[%r2582+2560], %r336;
	st.shared.u32 	[%r2582+3072], %r337;
	st.shared.u32 	[%r2582+3584], %r338;
	st.shared.u32 	[%r2582+4096], %r339;
	st.shared.u32 	[%r2582+4608], %r340;
	st.shared.u32 	[%r2582+5120], %r341;
	st.shared.u32 	[%r2582+5632], %r342;
	st.shared.u32 	[%r2582+6144], %r343;
	st.shared.u32 	[%r2582+6656], %r344;
	st.shared.u32 	[%r2582+7168], %r345;
	st.shared.u32 	[%r2582+7680], %r346;
	bar.sync 	0;
	shl.b32 	%r2583, %r2576, 11;
	add.s32 	%r2584, %r2581, %r2583;
	mov.b32 	%r2585, 32;
	wmma.load.b.sync.aligned.col.m8n8k32.shared.s4 	{%r699}, [%r2584], %r2585;
	add.s32 	%r2586, %r2584, 128;
	wmma.load.b.sync.aligned.col.m8n8k32.shared.s4 	{%r700}, [%r2586], %r2585;
	add.s32 	%r2587, %r2584, 256;
	wmma.load.b.sync.aligned.col.m8n8k32.shared.s4 	{%r701}, [%r2587], %r2585;
	add.s32 	%r2588, %r2584, 384;
	wmma.load.b.sync.aligned.col.m8n8k32.shared.s4 	{%r702}, [%r2588], %r2585;
	add.s32 	%r2589, %r2584, 512;
	wmma.load.b.sync.aligned.col.m8n8k32.shared.s4 	{%r703}, [%r2589], %r2585;
	add.s32 	%r2590, %r2584, 640;
	wmma.load.b.sync.aligned.col.m8n8k32.shared.s4 	{%r704}, [%r2590], %r2585;
	add.s32 	%r2591, %r2584, 768;
	wmma.load.b.sync.aligned.col.m8n8k32.shared.s4 	{%r705}, [%r2591], %r2585;
	add.s32 	%r2592, %r2584, 896;
	wmma.load.b.sync.aligned.col.m8n8k32.shared.s4 	{%r706}, [%r2592], %r2585;
	add.s32 	%r2593, %r2584, 1024;
	wmma.load.b.sync.aligned.col.m8n8k32.shared.s4 	{%r707}, [%r2593], %r2585;
	add.s32 	%r2594, %r2584, 1152;
	wmma.load.b.sync.aligned.col.m8n8k32.shared.s4 	{%r708}, [%r2594], %r2585;
	add.s32 	%r2595, %r2584, 1280;
	wmma.load.b.sync.aligned.col.m8n8k32.shared.s4 	{%r709}, [%r2595], %r2585;
	add.s32 	%r2596, %r2584, 1408;
	wmma.load.b.sync.aligned.col.m8n8k32.shared.s4 	{%r710}, [%r2596], %r2585;
	add.s32 	%r2597, %r2584, 1536;
	wmma.load.b.sync.aligned.col.m8n8k32.shared.s4 	{%r711}, [%r2597], %r2585;
	add.s32 	%r2598, %r2584, 1664;
	wmma.load.b.sync.aligned.col.m8n8k32.shared.s4 	{%r712}, [%r2598], %r2585;
	add.s32 	%r2599, %r2584, 1792;
	wmma.load.b.sync.aligned.col.m8n8k32.shared.s4 	{%r713}, [%r2599], %r2585;
	add.s32 	%r2600, %r2584, 1920;
	wmma.load.b.sync.aligned.col.m8n8k32.shared.s4 	{%r714}, [%r2600], %r2585;
	@%p48 bra 	$L__BB38_88;
	// begin inline asm
	mma.sync.aligned.m8n8k32.row.col.s32.u4.s4.s32 {%r4087,%r4086}, {%r3963}, {%r699}, {%r4087,%r4086};

	// end inline asm
	// begin inline asm
	mma.sync.aligned.m8n8k32.row.col.s32.u4.s4.s32 {%r4085,%r4084}, {%r3963}, {%r703}, {%r4085,%r4084};

	// end inline asm
	// begin inline asm
	mma.sync.aligned.m8n8k32.row.col.s32.u4.s4.s32 {%r4083,%r4082}, {%r3963}, {%r707}, {%r4083,%r4082};

	// end inline asm
	// begin inline asm
	mma.sync.aligned.m8n8k32.row.col.s32.u4.s4.s32 {%r4081,%r4080}, {%r3963}, {%r711}, {%r4081,%r4080};

	// end inline asm
$L__BB38_88:
	mov.u32 	%r2625, %ctaid.z;
	setp.gt.u32 	%p49, %r2625, 11;
	@%p49 bra 	$L__BB38_90;
	// begin inline asm
	mma.sync.aligned.m8n8k32.row.col.s32.u4.s4.s32 {%r4087,%r4086}, {%r3962}, {%r700}, {%r4087,%r4086};

	// end inline asm
	// begin inline asm
	mma.sync.aligned.m8n8k32.row.col.s32.u4.s4.s32 {%r4085,%r4084}, {%r3962}, {%r704}, {%r4085,%r4084};

	// end inline asm
	// begin inline asm
	mma.sync.aligned.m8n8k32.row.col.s32.u4.s4.s32 {%r4083,%r4082}, {%r3962}, {%r708}, {%r4083,%r4082};

	// end inline asm
	// begin inline asm
	mma.sync.aligned.m8n8k32.row.col.s32.u4.s4.s32 {%r4081,%r4080}, {%r3962}, {%r712}, {%r4081,%r4080};

	// end inline asm
$L__BB38_90:
	mov.u32 	%r2650, %ctaid.z;
	setp.gt.u32 	%p50, %r2650, 11;
	@%p50 bra 	$L__BB38_92;
	// begin inline asm
	mma.sync.aligned.m8n8k32.row.col.s32.u4.s4.s32 {%r4087,%r4086}, {%r3961}, {%r701}, {%r4087,%r4086};

	// end inline asm
	// begin inline asm
	mma.sync.aligned.m8n8k32.row.col.s32.u4.s4.s32 {%r4085,%r4084}, {%r3961}, {%r705}, {%r4085,%r4084};

	// end inline asm
	// begin inline asm
	mma.sync.aligned.m8n8k32.row.col.s32.u4.s4.s32 {%r4083,%r4082}, {%r3961}, {%r709}, {%r4083,%r4082};

	// end inline asm
	// begin inline asm
	mma.sync.aligned.m8n8k32.row.col.s32.u4.s4.s32 {%r4081,%r4080}, {%r3961}, {%r713}, {%r4081,%r4080};

	// end inline asm
$L__BB38_92:
	mov.u32 	%r2675, %ctaid.z;
	setp.gt.u32 	%p51, %r2675, 11;
	@%p51 bra 	$L__BB38_94;
	// begin inline asm
	mma.sync.aligned.m8n8k32.row.col.s32.u4.s4.s32 {%r4087,%r4086}, {%r3960}, {%r702}, {%r4087,%r4086};

	// end inline asm
	// begin inline asm
	mma.sync.aligned.m8n8k32.row.col.s32.u4.s4.s32 {%r4085,%r4084}, {%r3960}, {%r706}, {%r4085,%r4084};

	// end inline asm
	// begin inline asm
	mma.sync.aligned.m8n8k32.row.col.s32.u4.s4.s32 {%r4083,%r4082}, {%r3960}, {%r710}, {%r4083,%r4082};

	// end inline asm
	// begin inline asm
	mma.sync.aligned.m8n8k32.row.col.s32.u4.s4.s32 {%r4081,%r4080}, {%r3960}, {%r714}, {%r4081,%r4080};

	// end inline asm
$L__BB38_94:
	mov.u32 	%r2700, %ctaid.z;
	setp.gt.u32 	%p52, %r2700, 11;
	bar.sync 	0;
	@%p52 bra 	$L__BB38_96;
	mov.u32 	%r2701, %tid.z;
	shl.b32 	%r2702, %r2701, 11;
	mov.u32 	%r2703, _ZZ54fused_nn_conv2d_add_cast_add_clip_cast_nn_relu_kernel1E18placeholder_shared;
	add.s32 	%r2704, %r2703, %r2702;
	shl.b32 	%r2705, %r2701, 10;
	sub.s32 	%r2706, %r2704, %r2705;
	mov.b32 	%r2707, 8;
	wmma.store.d.sync.aligned.row.m8n8k32.shared.s32 	[%r2706], {%r4087, %r4086}, %r2707;
	add.s32 	%r2708, %r2706, 256;
	wmma.store.d.sync.aligned.row.m8n8k32.shared.s32 	[%r2708], {%r4085, %r4084}, %r2707;
	add.s32 	%r2709, %r2706, 512;
	wmma.store.d.sync.aligned.row.m8n8k32.shared.s32 	[%r2709], {%r4083, %r4082}, %r2707;
	add.s32 	%r2710, %r2706, 768;
	wmma.store.d.sync.aligned.row.m8n8k32.shared.s32 	[%r2710], {%r4081, %r4080}, %r2707;
$L__BB38_96:
	mov.u32 	%r2711, %ctaid.z;
	setp.gt.u32 	%p53, %r2711, 11;
	bar.sync 	0;
	@%p53 bra 	$L__BB38_98;
	mov.u32 	%r2712, %tid.z;
	shl.b32 	%r2713, %r2712, 5;
	mov.u32 	%r2714, %tid.x;
	add.s32 	%r2715, %r2713, %r2714;
	shl.b32 	%r2716, %r2715, 2;
	mov.u32 	%r2717, _ZZ54fused_nn_conv2d_add_cast_add_clip_cast_nn_relu_kernel1E18placeholder_shared;
	add.s32 	%r2718, %r2717, %r2716;
	mad.lo.s32 	%r2719, %r2712, 896, %r2718;
	ld.shared.u32 	%r2720, [%r2719];
	ld.global.nc.u32 	%r2721, [%rd3];
	add.s32 	%r2722, %r2721, %r2720;
	ld.global.nc.u32 	%r2723, [%rd4+65536];
	add.s32 	%r2724, %r2722, %r2723;
	max.s32 	%r2725, %r2724, 0;
	st.global.u32 	[%rd5+65536], %r2725;
	ld.shared.u32 	%r2726, [%r2719+128];
	add.s32 	%r2727, %r2721, %r2726;
	ld.global.nc.u32 	%r2728, [%rd4+98304];
	add.s32 	%r2729, %r2727, %r2728;
	max.s32 	%r2730, %r2729, 0;
	st.global.u32 	[%rd5+98304], %r2730;
	ld.shared.u32 	%r2731, [%r2719+256];
	ld.global.nc.u32 	%r2732, [%rd3+32];
	add.s32 	%r2733, %r2732, %r2731;
	ld.global.nc.u32 	%r2734, [%rd4+65568];
	add.s32 	%r2735, %r2733, %r2734;
	max.s32 	%r2736, %r2735, 0;
	st.global.u32 	[%rd5+65568], %r2736;
	ld.shared.u32 	%r2737, [%r2719+384];
	add.s32 	%r2738, %r2732, %r2737;
	ld.global.nc.u32 	%r2739, [%rd4+98336];
	add.s32 	%r2740, %r2738, %r2739;
	max.s32 	%r2741, %r2740, 0;
	st.global.u32 	[%rd5+98336], %r2741;
	ld.shared.u32 	%r2742, [%r2719+512];
	ld.global.nc.u32 	%r2743, [%rd3+64];
	add.s32 	%r2744, %r2743, %r2742;
	ld.global.nc.u32 	%r2745, [%rd4+65600];
	add.s32 	%r2746, %r2744, %r2745;
	max.s32 	%r2747, %r2746, 0;
	st.global.u32 	[%rd5+65600], %r2747;
	ld.shared.u32 	%r2748, [%r2719+640];
	add.s32 	%r2749, %r2743, %r2748;
	ld.global.nc.u32 	%r2750, [%rd4+98368];
	add.s32 	%r2751, %r2749, %r2750;
	max.s32 	%r2752, %r2751, 0;
	st.global.u32 	[%rd5+98368], %r2752;
	ld.shared.u32 	%r2753, [%r2719+768];
	ld.global.nc.u32 	%r2754, [%rd3+96];
	add.s32 	%r2755, %r2754, %r2753;
	ld.global.nc.u32 	%r2756, [%rd4+65632];
	add.s32 	%r2757, %r2755, %r2756;
	max.s32 	%r2758, %r2757, 0;
	st.global.u32 	[%rd5+65632], %r2758;
	ld.shared.u32 	%r2759, [%r2719+896];
	add.s32 	%r2760, %r2754, %r2759;
	ld.global.nc.u32 	%r2761, [%rd4+98400];
	add.s32 	%r2762, %r2760, %r2761;
	max.s32 	%r2763, %r2762, 0;
	st.global.u32 	[%rd5+98400], %r2763;
$L__BB38_98:
	@%p1 bra 	$L__BB38_100;
	ld.param.u64 	%rd35, [fused_nn_conv2d_add_cast_add_clip_cast_nn_relu_kernel1_param_0];
	cvta.to.global.u64 	%rd28, %rd35;
	mov.u32 	%r2764, %ctaid.z;
	shl.b32 	%r2765, %r2764, 11;
	mov.u32 	%r2766, %tid.x;
	or.b32  	%r2767, %r2765, %r2766;
	mul.wide.u32 	%rd29, %r2767, 4;
	add.s64 	%rd30, %rd28, %rd29;
	ld.global.nc.u32 	%r2768, [%rd30+4096];
	shl.b32 	%r2769, %r2766, 2;
	mov.u32 	%r2770, _ZZ54fused_nn_conv2d_add_cast_add_clip_cast_nn_relu_kernel1E14compute_shared;
	add.s32 	%r2771, %r2770, %r2769;
	st.shared.u32 	[%r2771], %r2768;
	ld.global.nc.u32 	%r2772, [%rd30+4224];
	st.shared.u32 	[%r2771+128], %r2772;
	ld.global.nc.u32 	%r2773, [%rd30+4352];
	st.shared.u32 	[%r2771+256], %r2773;
	ld.global.nc.u32 	%r2774, [%rd30+4480];
	st.shared.u32 	[%r2771+384], %r2774;
	ld.global.nc.u32 	%r2775, [%rd30+4608];
	st.shared.u32 	[%r2771+512], %r2775;
	ld.global.nc.u32 	%r2776, [%rd30+4736];
	st.shared.u32 	[%r2771+640], %r2776;
	ld.global.nc.u32 	%r2777, [%rd30+4864];
	st.shared.u32 	[%r2771+768], %r2777;
	ld.global.nc.u32 	%r2778, [%rd30+4992];
	st.shared.u32 	[%r2771+896], %r2778;
	ld.global.nc.u32 	%r2779, [%rd30+5120];
	st.shared.u32 	[%r2771+1024], %r2779;
	ld.global.nc.u32 	%r2780, [%rd30+5248];
	st.shared.u32 	[%r2771+1152], %r2780;
	ld.global.nc.u32 	%r2781, [%rd30+5376];
	st.shared.u32 	[%r2771+1280], %r2781;
	ld.global.nc.u32 	%r2782, [%rd30+5504];
	st.shared.u32 	[%r2771+1408], %r2782;
	ld.global.nc.u32 	%r2783, [%rd30+5632];
	st.shared.u32 	[%r2771+1536], %r2783;
	ld.global.nc.u32 	%r2784, [%rd30+5760];
	st.shared.u32 	[%r2771+1664], %r2784;
	ld.global.nc.u32 	%r2785, [%rd30+5888];
	st.shared.u32 	[%r2771+1792], %r2785;
	ld.global.nc.u32 	%r2786, [%rd30+6016];
	st.shared.u32 	[%r2771+1920], %r2786;
$L__BB38_100:
	mov.u32 	%r2787, %ctaid.z;
	setp.gt.u32 	%p54, %r2787, 11;
	bar.sync 	0;
	@%p54 bra 	$L__BB38_102;
	mov.u32 	%r2788, _ZZ54fused_nn_conv2d_add_cast_add_clip_cast_nn_relu_kernel1E14compute_shared;
	mov.b32 	%r2789, 32;
	wmma.load.a.sync.aligned.row.m8n8k32.shared.u4 	{%r3963}, [%r2788], %r2789;
	add.s32 	%r2790, %r2788, 128;
	wmma.load.a.sync.aligned.row.m8n8k32.shared.u4 	{%r3962}, [%r2790], %r2789;
	add.s32 	%r2791, %r2788, 256;
	wmma.load.a.sync.aligned.row.m8n8k32.shared.u4 	{%r3961}, [%r2791], %r2789;
	add.s32 	%r2792, %r2788, 384;
	wmma.load.a.sync.aligned.row.m8n8k32.shared.u4 	{%r3960}, [%r2792], %r2789;
$L__BB38_102:
	mov.u32 	%r2794, %ctaid.z;
	setp.gt.u32 	%p55, %r2794, 11;
	bar.sync 	0;
	mov.u32 	%r2795, %tid.z;
	shl.b32 	%r2796, %r2795, 5;
	mov.u32 	%r2797, %tid.x;
	add.s32 	%r2798, %r2796, %r2797;
	shl.b32 	%r2799, %r2798, 2;
	mov.u32 	%r2800, _ZZ54fused_nn_conv2d_add_cast_add_clip_cast_nn_relu_kernel1E18placeholder_shared;
	add.s32 	%r2801, %r2800, %r2799;
	st.shared.u32 	[%r2801], %r14;
	st.shared.u32 	[%r2801+512], %r16;
	st.shared.u32 	[%r2801+1024], %r17;
	st.shared.u32 	[%r2801+1536], %r18;
	st.shared.u32 	[%r2801+2048], %r19;
	st.shared.u32 	[%r2801+2560], %r20;
	st.shared.u32 	[%r2801+3072], %r21;
	st.shared.u32 	[%r2801+3584], %r22;
	st.shared.u32 	[%r2801+4096], %r23;
	st.shared.u32 	[%r2801+4608], %r24;
	st.shared.u32 	[%r2801+5120], %r25;
	st.shared.u32 	[%r2801+5632], %r26;
	st.shared.u32 	[%r2801+6144], %r27;
	st.shared.u32 	[%r2801+6656], %r28;
	st.shared.u32 	[%r2801+7168], %r29;
	st.shared.u32 	[%r2801+7680], %r30;
	bar.sync 	0;
	shl.b32 	%r2802, %r2795, 11;
	add.s32 	%r2803, %r2800, %r2802;
	mov.b32 	%r2804, 32;
	wmma.load.b.sync.aligned.col.m8n8k32.shared.s4 	{%r787}, [%r2803], %r2804;
	add.s32 	%r2805, %r2803, 128;
	wmma.load.b.sync.aligned.col.m8n8k32.shared.s4 	{%r788}, [%r2805], %r2804;
	add.s32 	%r2806, %r2803, 256;
	wmma.load.b.sync.aligned.col.m8n8k32.shared.s4 	{%r789}, [%r2806], %r2804;
	add.s32 	%r2807, %r2803, 384;
	wmma.load.b.sync.aligned.col.m8n8k32.shared.s4 	{%r790}, [%r2807], %r2804;
	add.s32 	%r2808, %r2803, 512;
	wmma.load.b.sync.aligned.col.m8n8k32.shared.s4 	{%r791}, [%r2808], %r2804;
	add.s32 	%r2809, %r2803, 640;
	wmma.load.b.sync.aligned.col.m8n8k32.shared.s4 	{%r792}, [%r2809], %r2804;
	add.s32 	%r2810, %r2803, 768;
	wmma.load.b.sync.aligned.col.m8n8k32.shared.s4 	{%r793}, [%r2810], %r2804;
	add.s32 	%r2811, %r2803, 896;
	wmma.load.b.sync.aligned.col.m8n8k32.shared.s4 	{%r794}, [%r2811], %r2804;
	add.s32 	%r2812, %r2803, 1024;
	wmma.load.b.sync.aligned.col.m8n8k32.shared.s4 	{%r795}, [%r2812], %r2804;
	add.s32 	%r2813, %r2803, 1152;
	wmma.load.b.sync.aligned.col.m8n8k32.shared.s4 	{%r796}, [%r2813], %r2804;
	add.s32 	%r2814, %r2803, 1280;
	wmma.load.b.sync.aligned.col.m8n8k32.shared.s4 	{%r797}, [%r2814], %r2804;
	add.s32 	%r2815, %r2803, 1408;
	wmma.load.b.sync.aligned.col.m8n8k32.shared.s4 	{%r798}, [%r2815], %r2804;
	add.s32 	%r2816, %r2803, 1536;
	wmma.load.b.sync.aligned.col.m8n8k32.shared.s4 	{%r799}, [%r2816], %r2804;
	add.s32 	%r2817, %r2803, 1664;
	wmma.load.b.sync.aligned.col.m8n8k32.shared.s4 	{%r800}, [%r2817], %r2804;
	add.s32 	%r2818, %r2803, 1792;
	wmma.load.b.sync.aligned.col.m8n8k32.shared.s4 	{%r801}, [%r2818], %r2804;
	add.s32 	%r2819, %r2803, 1920;
	wmma.load.b.sync.aligned.col.m8n8k32.shared.s4 	{%r802}, [%r2819], %r2804;
	mov.b32 	%r4224, 0;
	mov.u32 	%r4225, %r4224;
	mov.u32 	%r4226, %r4224;
	mov.u32 	%r4227, %r4224;
	mov.u32 	%r4228, %r4224;
	mov.u32 	%r4229, %r4224;
	mov.u32 	%r4230, %r4224;
	mov.u32 	%r4231, %r4224;
	@%p55 bra 	$L__BB38_104;
	mov.b32 	%r2843, 0;
	// begin inline asm
	mma.sync.aligned.m8n8k32.row.col.s32.u4.s4.s32 {%r4231,%r4230}, {%r3963}, {%r787}, {%r2843,%r2843};

	// end inline asm
	// begin inline asm
	mma.sync.aligned.m8n8k32.row.col.s32.u4.s4.s32 {%r4229,%r4228}, {%r3963}, {%r791}, {%r2843,%r2843};

	// end inline asm
	// begin inline asm
	mma.sync.aligned.m8n8k32.row.col.s32.u4.s4.s32 {%r4227,%r4226}, {%r3963}, {%r795}, {%r2843,%r2843};

	// end inline asm
	// begin inline asm
	mma.sync.aligned.m8n8k32.row.col.s32.u4.s4.s32 {%r4225,%r4224}, {%r3963}, {%r799}, {%r2843,%r2843};

	// end inline asm
$L__BB38_104:
	mov.u32 	%r2844, %ctaid.z;
	setp.gt.u32 	%p56, %r2844, 11;
	@%p56 bra 	$L__BB38_106;
	// begin inline asm
	mma.sync.aligned.m8n8k32.row.col.s32.u4.s4.s32 {%r4231,%r4230}, {%r3962}, {%r788}, {%r4231,%r4230};

	// end inline asm
	// begin inline asm
	mma.sync.aligned.m8n8k32.row.col.s32.u4.s4.s32 {%r4229,%r4228}, {%r3962}, {%r792}, {%r4229,%r4228};

	// end inline asm
	// begin inline asm
	mma.sync.aligned.m8n8k32.row.col.s32.u4.s4.s32 {%r4227,%r4226}, {%r3962}, {%r796}, {%r4227,%r4226};

	// end inline asm
	// begin inline asm
	mma.sync.aligned.m8n8k32.row.col.s32.u4.s4.s32 {%r4225,%r4224}, {%r3962}, {%r800}, {%r4225,%r4224};

	// end inline asm
$L__BB38_106:
	mov.u32 	%r2869, %ctaid.z;
	setp.gt.u32 	%p57, %r2869, 11;
	@%p57 bra 	$L__BB38_108;
	// begin inline asm
	mma.sync.aligned.m8n8k32.row.col.s32.u4.s4.s32 {%r4231,%r4230}, {%r3961}, {%r789}, {%r4231,%r4230};

	// end inline asm
	// begin inline asm
	mma.sync.aligned.m8n8k32.row.col.s32.u4.s4.s32 {%r4229,%r4228}, {%r3961}, {%r793}, {%r4229,%r4228};

	// end inline asm
	// begin inline asm
	mma.sync.aligned.m8n8k32.row.col.s32.u4.s4.s32 {%r4227,%r4226}, {%r3961}, {%r797}, {%r4227,%r4226};

	// end inline asm
	// begin inline asm
	mma.sync.aligned.m8n8k32.row.col.s32.u4.s4.s32 {%r4225,%r4224}, {%r3961}, {%r801}, {%r4225,%r4224};

	// end inline asm
$L__BB38_108:
	mov.u32 	%r2894, %ctaid.z;
	setp.gt.u32 	%p58, %r2894, 11;
	@%p58 bra 	$L__BB38_110;
	// begin inline asm
	mma.sync.aligned.m8n8k32.row.col.s32.u4.s4.s32 {%r4231,%r4230}, {%r3960}, {%r790}, {%r4231,%r4230};

	// end inline asm
	// begin inline asm
	mma.sync.aligned.m8n8k32.row.col.s32.u4.s4.s32 {%r4229,%r4228}, {%r3960}, {%r794}, {%r4229,%r4228};

	// end inline asm
	// begin inline asm
	mma.sync.aligned.m8n8k32.row.col.s32.u4.s4.s32 {%r4227,%r4226}, {%r3960}, {%r798}, {%r4227,%r4226};

	// end inline asm
	// begin inline asm
	mma.sync.aligned.m8n8k32.row.col.s32.u4.s4.s32 {%r4225,%r4224}, {%r3960}, {%r802}, {%r4225,%r4224};

	// end inline asm
$L__BB38_110:
	mov.u32 	%r2919, %ctaid.z;
	setp.gt.u32 	%p59, %r2919, 11;
	@%p59 bra 	$L__BB38_112;
	mov.u32 	%r2920, _ZZ54fused_nn_conv2d_add_cast_add_clip_cast_nn_relu_kernel1E14compute_shared;
	add.s32 	%r2921, %r2920, 512;
	mov.b32 	%r2922, 32;
	wmma.load.a.sync.aligned.row.m8n8k32.shared.u4 	{%r3963}, [%r2921], %r2922;
	add.s32 	%r2923, %r2920, 640;
	wmma.load.a.sync.aligned.row.m8n8k32.shared.u4 	{%r3962}, [%r2923], %r2922;
	add.s32 	%r2924, %r2920, 768;
	wmma.load.a.sync.aligned.row.m8n8k32.shared.u4 	{%r3961}, [%r2924], %r2922;
	add.s32 	%r2925, %r2920, 896;
	wmma.load.a.sync.aligned.row.m8n8k32.shared.u4 	{%r3960}, [%r2925], %r2922;
$L__BB38_112:
	mov.u32 	%r2926, %ctaid.z;
	setp.gt.u32 	%p60, %r2926, 11;
	bar.sync 	0;
	mov.u32 	%r2927, %tid.z;
	shl.b32 	%r2928, %r2927, 5;
	mov.u32 	%r2929, %tid.x;
	add.s32 	%r2930, %r2928, %r2929;
	shl.b32 	%r2931, %r2930, 2;
	mov.u32 	%r2932, _ZZ54fused_nn_conv2d_add_cast_add_clip_cast_nn_relu_kernel1E18placeholder_shared;
	add.s32 	%r2933, %r2932, %r2931;
	st.shared.u32 	[%r2933], %r122;
	st.shared.u32 	[%r2933+512], %r123;
	st.shared.u32 	[%r2933+1024], %r124;
	st.shared.u32 	[%r2933+1536], %r125;
	st.shared.u32 	[%r2933+2048], %r126;
	st.shared.u32 	[%r2933+2560], %r127;
	st.shared.u32 	[%r2933+3072], %r128;
	st.shared.u32 	[%r2933+3584], %r129;
	st.shared.u32 	[%r2933+4096], %r130;
	st.shared.u32 	[%r2933+4608], %r131;
	st.shared.u32 	[%r2933+5120], %r132;
	st.shared.u32 	[%r2933+5632], %r133;
	st.shared.u32 	[%r2933+6144], %r134;
	st.shared.u32 	[%r2933+6656], %r135;
	st.shared.u32 	[%r2933+7168], %r136;
	st.shared.u32 	[%r2933+7680], %r137;
	bar.sync 	0;
	shl.b32 	%r2934, %r2927, 11;
	add.s32 	%r2935, %r2932, %r2934;
	mov.b32 	%r2936, 32;
	wmma.load.b.sync.aligned.col.m8n8k32.shared.s4 	{%r875}, [%r2935], %r2936;
	add.s32 	%r2937, %r2935, 128;
	wmma.load.b.sync.aligned.col.m8n8k32.shared.s4 	{%r876}, [%r2937], %r2936;
	add.s32 	%r2938, %r2935, 256;
	wmma.load.b.sync.aligned.col.m8n8k32.shared.s4 	{%r877}, [%r2938], %r2936;
	add.s32 	%r2939, %r2935, 384;
	wmma.load.b.sync.aligned.col.m8n8k32.shared.s4 	{%r878}, [%r2939], %r2936;
	add.s32 	%r2940, %r2935, 512;
	wmma.load.b.sync.aligned.col.m8n8k32.shared.s4 	{%r879}, [%r2940], %r2936;
	add.s32 	%r2941, %r2935, 640;
	wmma.load.b.sync.aligned.col.m8n8k32.shared.s4 	{%r880}, [%r2941], %r2936;
	add.s32 	%r2942, %r2935, 768;
	wmma.load.b.sync.aligned.col.m8n8k32.shared.s4 	{%r881}, [%r2942], %r2936;
	add.s32 	%r2943, %r2935, 896;
	wmma.load.b.sync.aligned.col.m8n8k32.shared.s4 	{%r882}, [%r2943], %r2936;
	add.s32 	%r2944, %r2935, 1024;
	wmma.load.b.sync.aligned.col.m8n8k32.shared.s4 	{%r883}, [%r2944], %r2936;
	add.s32 	%r2945, %r2935, 1152;
	wmma.load.b.sync.aligned.col.m8n8k32.shared.s4 	{%r884}, [%r2945], %r2936;
	add.s32 	%r2946, %r2935, 1280;
	wmma.load.b.sync.aligned.col.m8n8k32.shared.s4 	{%r885}, [%r2946], %r2936;
	add.s32 	%r2947, %r2935, 1408;
	wmma.load.b.sync.aligned.col.m8n8k32.shared.s4 	{%r886}, [%r2947], %r2936;
	add.s32 	%r2948, %r2935, 1536;
	wmma.load.b.sync.aligned.col.m8n8k32.shared.s4 	{%r887}, [%r2948], %r2936;
	add.s32 	%r2949, %r2935, 1664;
	wmma.load.b.sync.aligned.col.m8n8k32.shared.s4 	{%r888}, [%r2949], %r2936;
	add.s32 	%r2950, %r2935, 1792;
	wmma.load.b.sync.aligned.col.m8n8k32.shared.s4 	{%r889}, [%r2950], %r2936;
	add.s32 	%r2951, %r2935, 1920;
	wmma.load.b.sync.aligned.col.m8n8k32.shared.s4 	{%r890}, [%r2951], %r2936;
	@%p60 bra 	$L__BB38_114;
	// begin inline asm
	mma.sync.aligned.m8n8k32.row.col.s32.u4.s4.s32 {%r4231,%r4230}, {%r3963}, {%r875}, {%r4231,%r4230};

	// end inline asm
	// begin inline asm
	mma.sync.aligned.m8n8k32.row.col.s32.u4.s4.s32 {%r4229,%r4228}, {%r3963}, {%r879}, {%r4229,%r4228};

	// end inline asm
	// begin inline asm
	mma.sync.aligned.m8n8k32.row.col.s32.u4.s4.s32 {%r4227,%r4226}, {%r3963}, {%r883}, {%r4227,%r4226};

	// end inline asm
	// begin inline asm
	mma.sync.aligned.m8n8k32.row.col.s32.u4.s4.s32 {%r4225,%r4224}, {%r3963}, {%r887}, {%r4225,%r4224};

	// end inline asm
$L__BB38_114:
	mov.u32 	%r2976, %ctaid.z;
	setp.gt.u32 	%p61, %r2976, 11;
	@%p61 bra 	$L__BB38_116;
	// begin inline asm
	mma.sync.aligned.m8n8k32.row.col.s32.u4.s4.s32 {%r4231,%r4230}, {%r3962}, {%r876}, {%r4231,%r4230};

	// end inline asm
	// begin inline asm
	mma.sync.aligned.m8n8k32.row.col.s32.u4.s4.s32 {%r4229,%r4228}, {%r3962}, {%r880}, {%r4229,%r4228};

	// end inline asm
	// begin inline asm
	mma.sync.aligned.m8n8k32.row.col.s32.u4.s4.s32 {%r4227,%r4226}, {%r3962}, {%r884}, {%r4227,%r4226};

	// end inline asm
	// begin inline asm
	mma.sync.aligned.m8n8k32.row.col.s32.u4.s4.s32 {%r4225,%r4224}, {%r3962}, {%r888}, {%r4225,%r4224};

	// end inline asm
$L__BB38_116:
	mov.u32 	%r3001, %ctaid.z;
	setp.gt.u32 	%p62, %r3001, 11;
	@%p62 bra 	$L__BB38_118;
	// begin inline asm
	mma.sync.aligned.m8n8k32.row.col.s32.u4.s4.s32 {%r4231,%r4230}, {%r3961}, {%r877}, {%r4231,%r4230};

	// end inline asm
	// begin inline asm
	mma.sync.aligned.m8n8k32.row.col.s32.u4.s4.s32 {%r4229,%r4228}, {%r3961}, {%r881}, {%r4229,%r4228};

	// end inline asm
	// begin inline asm
	mma.sync.aligned.m8n8k32.row.col.s32.u4.s4.s32 {%r4227,%r4226}, {%r3961}, {%r885}, {%r4227,%r4226};

	// end inline asm
	// begin inline asm
	mma.sync.aligned.m8n8k32.row.col.s32.u4.s4.s32 {%r4225,%r4224}, {%r3961}, {%r889}, {%r4225,%r4224};

	// end inline asm
$L__BB38_118:
	mov.u32 	%r3026, %ctaid.z;
	setp.gt.u32 	%p63, %r3026, 11;
	@%p63 bra 	$L__BB38_120;
	// begin inline asm
	mma.sync.aligned.m8n8k32.row.col.s32.u4.s4.s32 {%r4231,%r4230}, {%r3960}, {%r878}, {%r4231,%r4230};

	// end inline asm
	// begin inline asm
	mma.sync.aligned.m8n8k32.row.col.s32.u4.s4.s32 {%r4229,%r4228}, {%r3960}, {%r882}, {%r4229,%r4228};

	// end inline asm
	// begin inline asm
	mma.sync.aligned.m8n8k32.row.col.s32.u4.s4.s32 {%r4227,%r4226}, {%r3960}, {%r886}, {%r4227,%r4226};

	// end inline asm
	// begin inline asm
	mma.sync.aligned.m8n8k32.row.col.s32.u4.s4.s32 {%r4225,%r4224}, {%r3960}, {%r890}, {%r4225,%r4224};

	// end inline asm
$L__BB38_120:
	mov.u32 	%r3051, %ctaid.z;
	setp.gt.u32 	%p64, %r3051, 11;
	@%p64 bra 	$L__BB38_122;
	mov.u32 	%r3052, _ZZ54fused_nn_conv2d_add_cast_add_clip_cast_nn_relu_kernel1E14compute_shared;
	add.s32 	%r3053, %r3052, 1024;
	mov.b32 	%r3054, 32;
	wmma.load.a.sync.aligned.row.m8n8k32.shared.u4 	{%r3963}, [%r3053], %r3054;
	add.s32 	%r3055, %r3052, 1152;
	wmma.load.a.sync.aligned.row.m8n8k32.shared.u4 	{%r3962}, [%r3055], %r3054;
	add.s32 	%r3056, %r3052, 1280;
	wmma.load.a.sync.aligned.row.m8n8k32.shared.u4 	{%r3961}, [%r3056], %r3054;
	add.s32 	%r3057, %r3052, 1408;
	wmma.load.a.sync.aligned.row.m8n8k32.shared.u4 	{%r3960}, [%r3057], %r3054;
$L__BB38_122:
	mov.u32 	%r3058, %ctaid.z;
	setp.gt.u32 	%p65, %r3058, 11;
	bar.sync 	0;
	mov.u32 	%r3059, %tid.z;
	shl.b32 	%r3060, %r3059, 5;
	mov.u32 	%r3061, %tid.x;
	add.s32 	%r3062, %r3060, %r3061;
	shl.b32 	%r3063, %r3062, 2;
	mov.u32 	%r3064, _ZZ54fused_nn_conv2d_add_cast_add_clip_cast_nn_relu_kernel1E18placeholder_shared;
	add.s32 	%r3065, %r3064, %r3063;
	st.shared.u32 	[%r3065], %r226;
	st.shared.u32 	[%r3065+512], %r227;
	st.shared.u32 	[%r3065+1024], %r228;
	st.shared.u32 	[%r3065+1536], %r229;
	st.shared.u32 	[%r3065+2048], %r230;
	st.shared.u32 	[%r3065+2560], %r231;
	st.shared.u32 	[%r3065+3072], %r232;
	st.shared.u32 	[%r3065+3584], %r233;
	st.shared.u32 	[%r3065+4096], %r234;
	st.shared.u32 	[%r3065+4608], %r235;
	st.shared.u32 	[%r3065+5120], %r236;
	st.shared.u32 	[%r3065+5632], %r237;
	st.shared.u32 	[%r3065+6144], %r238;
	st.shared.u32 	[%r3065+6656], %r239;
	st.shared.u32 	[%r3065+7168], %r240;
	st.shared.u32 	[%r3065+7680], %r241;
	bar.sync 	0;
	shl.b32 	%r3066, %r3059, 11;
	add.s32 	%r3067, %r3064, %r3066;
	mov.b32 	%r3068, 32;
	wmma.load.b.sync.aligned.col.m8n8k32.shared.s4 	{%r963}, [%r3067], %r3068;
	add.s32 	%r3069, %r3067, 128;
	wmma.load.b.sync.aligned.col.m8n8k32.shared.s4 	{%r964}, [%r3069], %r3068;
	add.s32 	%r3070, %r3067, 256;
	wmma.load.b.sync.aligned.col.m8n8k32.shared.s4 	{%r965}, [%r3070], %r3068;
	add.s32 	%r3071, %r3067, 384;
	wmma.load.b.sync.aligned.col.m8n8k32.shared.s4 	{%r966}, [%r3071], %r3068;
	add.s32 	%r3072, %r3067, 512;
	wmma.load.b.sync.aligned.col.m8n8k32.shared.s4 	{%r967}, [%r3072], %r3068;
	add.s32 	%r3073, %r3067, 640;
	wmma.load.b.sync.aligned.col.m8n8k32.shared.s4 	{%r968}, [%r3073], %r3068;
	add.s32 	%r3074, %r3067, 768;
	wmma.load.b.sync.aligned.col.m8n8k32.shared.s4 	{%r969}, [%r3074], %r3068;
	add.s32 	%r3075, %r3067, 896;
	wmma.load.b.sync.aligned.col.m8n8k32.shared.s4 	{%r970}, [%r3075], %r3068;
	add.s32 	%r3076, %r3067, 1024;
	wmma.load.b.sync.aligned.col.m8n8k32.shared.s4 	{%r971}, [%r3076], %r3068;
	add.s32 	%r3077, %r3067, 1152;
	wmma.load.b.sync.aligned.col.m8n8k32.shared.s4 	{%r972}, [%r3077], %r3068;
	add.s32 	%r3078, %r3067, 1280;
	wmma.load.b.sync.aligned.col.m8n8k32.shared.s4 	{%r973}, [%r3078], %r3068;
	add.s32 	%r3079, %r3067, 1408;
	wmma.load.b.sync.aligned.col.m8n8k32.shared.s4 	{%r974}, [%r3079], %r3068;
	add.s32 	%r3080, %r3067, 1536;
	wmma.load.b.sync.aligned.col.m8n8k32.shared.s4 	{%r975}, [%r3080], %r3068;
	add.s32 	%r3081, %r3067, 1664;
	wmma.load.b.sync.aligned.col.m8n8k32.shared.s4 	{%r976}, [%r3081], %r3068;
	add.s32 	%r3082, %r3067, 1792;
	wmma.load.b.sync.aligned.col.m8n8k32.shared.s4 	{%r977}, [%r3082], %r3068;
	add.s32 	%r3083, %r3067, 1920;
	wmma.load.b.sync.aligned.col.m8n8k32.shared.s4 	{%r978}, [%r3083], %r3068;
	@%p65 bra 	$L__BB38_124;
	// begin inline asm
	mma.sync.aligned.m8n8k32.row.col.s32.u4.s4.s32 {%r4231,%r4230}, {%r3963}, {%r963}, {%r4231,%r4230};

	// end inline asm
	// begin inline asm
	mma.sync.aligned.m8n8k32.row.col.s32.u4.s4.s32 {%r4229,%r4228}, {%r3963}, {%r967}, {%r4229,%r4228};

	// end inline asm
	// begin inline asm
	mma.sync.aligned.m8n8k32.row.col.s32.u4.s4.s32 {%r4227,%r4226}, {%r3963}, {%r971}, {%r4227,%r4226};

	// end inline asm
	// begin inline asm
	mma.sync.aligned.m8n8k32.row.col.s32.u4.s4.s32 {%r4225,%r4224}, {%r3963}, {%r975}, {%r4225,%r4224};

	// end inline asm
$L__BB38_124:
	mov.u32 	%r3108, %ctaid.z;
	setp.gt.u32 	%p66, %r3108, 11;
	@%p66 bra 	$L__BB38_126;
	// begin inline asm
	mma.sync.aligned.m8n8k32.row.col.s32.u4.s4.s32 {%r4231,%r4230}, {%r3962}, {%r964}, {%r4231,%r4230};

	// end inline asm
	// begin inline asm
	mma.sync.aligned.m8n8k32.row.col.s32.u4.s4.s32 {%r4229,%r4228}, {%r3962}, {%r968}, {%r4229,%r4228};

	// end inline asm
	// begin inline asm
	mma.sync.aligned.m8n8k32.row.col.s32.u4.s4.s32 {%r4227,%r4226}, {%r3962}, {%r972}, {%r4227,%r4226};

	// end inline asm
	// begin inline asm
	mma.sync.aligned.m8n8k32.row.col.s32.u4.s4.s32 {%r4225,%r4224}, {%r3962}, {%r976}, {%r4225,%r4224};

	// end inline asm
$L__BB38_126:
	mov.u32 	%r3133, %ctaid.z;
	setp.gt.u32 	%p67, %r3133, 11;
	@%p67 bra 	$L__BB38_128;
	// begin inline asm
	mma.sync.aligned.m8n8k32.row.col.s32.u4.s4.s32 {%r4231,%r4230}, {%r3961}, {%r965}, {%r4231,%r4230};

	// end inline asm
	// begin inline asm
	mma.sync.aligned.m8n8k32.row.col.s32.u4.s4.s32 {%r4229,%r4228}, {%r3961}, {%r969}, {%r4229,%r4228};

	// end inline asm
	// begin inline asm
	mma.sync.aligned.m8n8k32.row.col.s32.u4.s4.s32 {%r4227,%r4226}, {%r3961}, {%r973}, {%r4227,%r4226};

	// end inline asm
	// begin inline asm
	mma.sync.aligned.m8n8k32.row.col.s32.u4.s4.s32 {%r4225,%r4224}, {%r3961}, {%r977}, {%r4225,%r4224};

	// end inline asm
$L__BB38_128:
	mov.u32 	%r3158, %ctaid.z;
	setp.gt.u32 	%p68, %r3158, 11;
	@%p68 bra 	$L__BB38_130;
	// begin inline asm
	mma.sync.aligned.m8n8k32.row.col.s32.u4.s4.s32 {%r4231,%r4230}, {%r3960}, {%r966}, {%r4231,%r4230};

	// end inline asm
	// begin inline asm
	mma.sync.aligned.m8n8k32.row.col.s32.u4.s4.s32 {%r4229,%r4228}, {%r3960}, {%r970}, {%r4229,%r4228};

	// end inline asm
	// begin inline asm
	mma.sync.aligned.m8n8k32.row.col.s32.u4.s4.s32 {%r4227,%r4226}, {%r3960}, {%r974}, {%r4227,%r4226};

	// end inline asm
	// begin inline asm
	mma.sync.aligned.m8n8k32.row.col.s32.u4.s4.s32 {%r4225,%r4224}, {%r3960}, {%r978}, {%r4225,%r4224};

	// end inline asm
$L__BB38_130:
	mov.u32 	%r3183, %ctaid.z;
	setp.gt.u32 	%p69, %r3183, 11;
	@%p69 bra 	$L__BB38_132;
	mov.u32 	%r3184, _ZZ54fused_nn_conv2d_add_cast_add_clip_cast_nn_relu_kernel1E14compute_shared;
	add.s32 	%r3185, %r3184, 1536;
	mov.b32 	%r3186, 32;
	wmma.load.a.sync.aligned.row.m8n8k32.shared.u4 	{%r3963}, [%r3185], %r3186;
	add.s32 	%r3187, %r3184, 1664;
	wmma.load.a.sync.aligned.row.m8n8k32.shared.u4 	{%r3962}, [%r3187], %r3186;
	add.s32 	%r3188, %r3184, 1792;
	wmma.load.a.sync.aligned.row.m8n8k32.shared.u4 	{%r3961}, [%r3188], %r3186;
	add.s32 	%r3189, %r3184, 1920;
	wmma.load.a.sync.aligned.row.m8n8k32.shared.u4 	{%r3960}, [%r3189], %r3186;
$L__BB38_132:
	mov.u32 	%r3190, %ctaid.z;
	setp.gt.u32 	%p70, %r3190, 11;
	bar.sync 	0;
	mov.u32 	%r3191, %tid.z;
	shl.b32 	%r3192, %r3191, 5;
	mov.u32 	%r3193, %tid.x;
	add.s32 	%r3194, %r3192, %r3193;
	shl.b32 	%r3195, %r3194, 2;
	mov.u32 	%r3196, _ZZ54fused_nn_conv2d_add_cast_add_clip_cast_nn_relu_kernel1E18placeholder_shared;
	add.s32 	%r3197, %r3196, %r3195;
	st.shared.u32 	[%r3197], %r331;
	st.shared.u32 	[%r3197+512], %r332;
	st.shared.u32 	[%r3197+1024], %r333;
	st.shared.u32 	[%r3197+1536], %r334;
	st.shared.u32 	[%r3197+2048], %r335;
	st.shared.u32 	[%r3197+2560], %r336;
	st.shared.u32 	[%r3197+3072], %r337;
	st.shared.u32 	[%r3197+3584], %r338;
	st.shared.u32 	[%r3197+4096], %r339;
	st.shared.u32 	[%r3197+4608], %r340;
	st.shared.u32 	[%r3197+5120], %r341;
	st.shared.u32 	[%r3197+5632], %r342;
	st.shared.u32 	[%r3197+6144], %r343;
	st.shared.u32 	[%r3197+6656], %r344;
	st.shared.u32 	[%r3197+7168], %r345;
	st.shared.u32 	[%r3197+7680], %r346;
	bar.sync 	0;
	shl.b32 	%r3198, %r3191, 11;
	add.s32 	%r3199, %r3196, %r3198;
	mov.b32 	%r3200, 32;
	wmma.load.b.sync.aligned.col.m8n8k32.shared.s4 	{%r1051}, [%r3199], %r3200;
	add.s32 	%r3201, %r3199, 128;
	wmma.load.b.sync.aligned.col.m8n8k32.shared.s4 	{%r1052}, [%r3201], %r3200;
	add.s32 	%r3202, %r3199, 256;
	wmma.load.b.sync.aligned.col.m8n8k32.shared.s4 	{%r1053}, [%r3202], %r3200;
	add.s32 	%r3203, %r3199, 384;
	wmma.load.b.sync.aligned.col.m8n8k32.shared.s4 	{%r1054}, [%r3203], %r3200;
	add.s32 	%r3204, %r3199, 512;
	wmma.load.b.sync.aligned.col.m8n8k32.shared.s4 	{%r1055}, [%r3204], %r3200;
	add.s32 	%r3205, %r3199, 640;
	wmma.load.b.sync.aligned.col.m8n8k32.shared.s4 	{%r1056}, [%r3205], %r3200;
	add.s32 	%r3206, %r3199, 768;
	wmma.load.b.sync.aligned.col.m8n8k32.shared.s4 	{%r1057}, [%r3206], %r3200;
	add.s32 	%r3207, %r3199, 896;
	wmma.load.b.sync.aligned.col.m8n8k32.shared.s4 	{%r1058}, [%r3207], %r3200;
	add.s32 	%r3208, %r3199, 1024;
	wmma.load.b.sync.aligned.col.m8n8k32.shared.s4 	{%r1059}, [%r3208], %r3200;
	add.s32 	%r3209, %r3199, 1152;
	wmma.load.b.sync.aligned.col.m8n8k32.shared.s4 	{%r1060}, [%r3209], %r3200;
	add.s32 	%r3210, %r3199, 1280;
	wmma.load.b.sync.aligned.col.m8n8k32.shared.s4 	{%r1061}, [%r3210], %r3200;
	add.s32 	%r3211, %r3199, 1408;
	wmma.load.b.sync.aligned.col.m8n8k32.shared.s4 	{%r1062}, [%r3211], %r3200;
	add.s32 	%r3212, %r3199, 1536;
	wmma.load.b.sync.aligned.col.m8n8k32.shared.s4 	{%r1063}, [%r3212], %r3200;
	add.s32 	%r3213, %r3199, 1664;
	wmma.load.b.sync.aligned.col.m8n8k32.shared.s4 	{%r1064}, [%r3213], %r3200;
	add.s32 	%r3214, %r3199, 1792;
	wmma.load.b.sync.aligned.col.m8n8k32.shared.s4 	{%r1065}, [%r3214], %r3200;
	add.s32 	%r3215, %r3199, 1920;
	wmma.load.b.sync.aligned.col.m8n8k32.shared.s4 	{%r1066}, [%r3215], %r3200;
	@%p70 bra 	$L__BB38_134;
	// begin inline asm
	mma.sync.aligned.m8n8k32.row.col.s32.u4.s4.s32 {%r4231,%r4230}, {%r3963}, {%r1051}, {%r4231,%r4230};

	// end inline asm
	// begin inline asm
	mma.sync.aligned.m8n8k32.row.col.s32.u4.s4.s32 {%r4229,%r4228}, {%r3963}, {%r1055}, {%r4229,%r4228};

	// end inline asm
	// begin inline asm
	mma.sync.aligned.m8n8k32.row.col.s32.u4.s4.s32 {%r4227,%r4226}, {%r3963}, {%r1059}, {%r4227,%r4226};

	// end inline asm
	// begin inline asm
	mma.sync.aligned.m8n8k32.row.col.s32.u4.s4.s32 {%r4225,%r4224}, {%r3963}, {%r1063}, {%r4225,%r4224};

	// end inline asm
$L__BB38_134:
	mov.u32 	%r3240, %ctaid.z;
	setp.gt.u32 	%p71, %r3240, 11;
	@%p71 bra 	$L__BB38_136;
	// begin inline asm
	mma.sync.aligned.m8n8k32.row.col.s32.u4.s4.s32 {%r4231,%r4230}, {%r3962}, {%r1052}, {%r4231,%r4230};

	// end inline asm
	// begin inline asm
	mma.sync.aligned.m8n8k32.row.col.s32.u4.s4.s32 {%r4229,%r4228}, {%r3962}, {%r1056}, {%r4229,%r4228};

	// end inline asm
	// begin inline asm
	mma.sync.aligned.m8n8k32.row.col.s32.u4.s4.s32 {%r4227,%r4226}, {%r3962}, {%r1060}, {%r4227,%r4226};

	// end inline asm
	// begin inline asm
	mma.sync.aligned.m8n8k32.row.col.s32.u4.s4.s32 {%r4225,%r4224}, {%r3962}, {%r1064}, {%r4225,%r4224};

	// end inline asm
$L__BB38_136:
	mov.u32 	%r3265, %ctaid.z;
	setp.gt.u32 	%p72, %r3265, 11;
	@%p72 bra 	$L__BB38_138;
	// begin inline asm
	mma.sync.aligned.m8n8k32.row.col.s32.u4.s4.s32 {%r4231,%r4230}, {%r3961}, {%r1053}, {%r4231,%r4230};

	// end inline asm
	// begin inline asm
	mma.sync.aligned.m8n8k32.row.col.s32.u4.s4.s32 {%r4229,%r4228}, {%r3961}, {%r1057}, {%r4229,%r4228};

	// end inline asm
	// begin inline asm
	mma.sync.aligned.m8n8k32.row.col.s32.u4.s4.s32 {%r4227,%r4226}, {%r3961}, {%r1061}, {%r4227,%r4226};

	// end inline asm
	// begin inline asm
	mma.sync.aligned.m8n8k32.row.col.s32.u4.s4.s32 {%r4225,%r4224}, {%r3961}, {%r1065}, {%r4225,%r4224};

	// end inline asm
$L__BB38_138:
	mov.u32 	%r3290, %ctaid.z;
	setp.gt.u32 	%p73, %r3290, 11;
	@%p73 bra 	$L__BB38_140;
	// begin inline asm
	mma.sync.aligned.m8n8k32.row.col.s32.u4.s4.s32 {%r4231,%r4230}, {%r3960}, {%r1054}, {%r4231,%r4230};

	// end inline asm
	// begin inline asm
	mma.sync.aligned.m8n8k32.row.col.s32.u4.s4.s32 {%r4229,%r4228}, {%r3960}, {%r1058}, {%r4229,%r4228};

	// end inline asm
	// begin inline asm
	mma.sync.aligned.m8n8k32.row.col.s32.u4.s4.s32 {%r4227,%r4226}, {%r3960}, {%r1062}, {%r4227,%r4226};

	// end inline asm
	// begin inline asm
	mma.sync.aligned.m8n8k32.row.col.s32.u4.s4.s32 {%r4225,%r4224}, {%r3960}, {%r1066}, {%r4225,%r4224};

	// end inline asm
$L__BB38_140:
	mov.u32 	%r3315, %ctaid.z;
	setp.gt.u32 	%p74, %r3315, 11;
	bar.sync 	0;
	@%p74 bra 	$L__BB38_142;
	mov.u32 	%r3316, %tid.z;
	shl.b32 	%r3317, %r3316, 11;
	mov.u32 	%r3318, _ZZ54fused_nn_conv2d_add_cast_add_clip_cast_nn_relu_kernel1E18placeholder_shared;
	add.s32 	%r3319, %r3318, %r3317;
	shl.b32 	%r3320, %r3316, 10;
	sub.s32 	%r3321, %r3319, %r3320;
	mov.b32 	%r3322, 8;
	wmma.store.d.sync.aligned.row.m8n8k32.shared.s32 	[%r3321], {%r4231, %r4230}, %r3322;
	add.s32 	%r3323, %r3321, 256;
	wmma.store.d.sync.aligned.row.m8n8k32.shared.s32 	[%r3323], {%r4229, %r4228}, %r3322;
	add.s32 	%r3324, %r3321, 512;
	wmma.store.d.sync.aligned.row.m8n8k32.shared.s32 	[%r3324], {%r4227, %r4226}, %r3322;
	add.s32 	%r3325, %r3321, 768;
	wmma.store.d.sync.aligned.row.m8n8k32.shared.s32 	[%r3325], {%r4225, %r4224}, %r3322;
$L__BB38_142:
	mov.u32 	%r3326, %ctaid.z;
	setp.gt.u32 	%p75, %r3326, 11;
	bar.sync 	0;
	@%p75 bra 	$L__BB38_144;
	mov.u32 	%r3327, %tid.z;
	shl.b32 	%r3328, %r3327, 5;
	mov.u32 	%r3329, %tid.x;
	add.s32 	%r3330, %r3328, %r3329;
	shl.b32 	%r3331, %r3330, 2;
	mov.u32 	%r3332, _ZZ54fused_nn_conv2d_add_cast_add_clip_cast_nn_relu_kernel1E18placeholder_shared;
	add.s32 	%r3333, %r3332, %r3331;
	mad.lo.s32 	%r3334, %r3327, 896, %r3333;
	ld.shared.u32 	%r3335, [%r3334];
	ld.global.nc.u32 	%r3336, [%rd3];
	add.s32 	%r3337, %r3336, %r3335;
	ld.global.nc.u32 	%r3338, [%rd4+131072];
	add.s32 	%r3339, %r3337, %r3338;
	max.s32 	%r3340, %r3339, 0;
	st.global.u32 	[%rd5+131072], %r3340;
	ld.shared.u32 	%r3341, [%r3334+128];
	add.s32 	%r3342, %r3336, %r3341;
	ld.global.nc.u32 	%r3343, [%rd4+163840];
	add.s32 	%r3344, %r3342, %r3343;
	max.s32 	%r3345, %r3344, 0;
	st.global.u32 	[%rd5+163840], %r3345;
	ld.shared.u32 	%r3346, [%r3334+256];
	ld.global.nc.u32 	%r3347, [%rd3+32];
	add.s32 	%r3348, %r3347, %r3346;
	ld.global.nc.u32 	%r3349, [%rd4+131104];
	add.s32 	%r3350, %r3348, %r3349;
	max.s32 	%r3351, %r3350, 0;
	st.global.u32 	[%rd5+131104], %r3351;
	ld.shared.u32 	%r3352, [%r3334+384];
	add.s32 	%r3353, %r3347, %r3352;
	ld.global.nc.u32 	%r3354, [%rd4+163872];
	add.s32 	%r3355, %r3353, %r3354;
	max.s32 	%r3356, %r3355, 0;
	st.global.u32 	[%rd5+163872], %r3356;
	ld.shared.u32 	%r3357, [%r3334+512];
	ld.global.nc.u32 	%r3358, [%rd3+64];
	add.s32 	%r3359, %r3358, %r3357;
	ld.global.nc.u32 	%r3360, [%rd4+131136];
	add.s32 	%r3361, %r3359, %r3360;
	max.s32 	%r3362, %r3361, 0;
	st.global.u32 	[%rd5+131136], %r3362;
	ld.shared.u32 	%r3363, [%r3334+640];
	add.s32 	%r3364, %r3358, %r3363;
	ld.global.nc.u32 	%r3365, [%rd4+163904];
	add.s32 	%r3366, %r3364, %r3365;
	max.s32 	%r3367, %r3366, 0;
	st.global.u32 	[%rd5+163904], %r3367;
	ld.shared.u32 	%r3368, [%r3334+768];
	ld.global.nc.u32 	%r3369, [%rd3+96];
	add.s32 	%r3370, %r3369, %r3368;
	ld.global.nc.u32 	%r3371, [%rd4+131168];
	add.s32 	%r3372, %r3370, %r3371;
	max.s32 	%r3373, %r3372, 0;
	st.global.u32 	[%rd5+131168], %r3373;
	ld.shared.u32 	%r3374, [%r3334+896];
	add.s32 	%r3375, %r3369, %r3374;
	ld.global.nc.u32 	%r3376, [%rd4+163936];
	add.s32 	%r3377, %r3375, %r3376;
	max.s32 	%r3378, %r3377, 0;
	st.global.u32 	[%rd5+163936], %r3378;
$L__BB38_144:
	@%p1 bra 	$L__BB38_146;
	ld.param.u64 	%rd36, [fused_nn_conv2d_add_cast_add_clip_cast_nn_relu_kernel1_param_0];
	cvta.to.global.u64 	%rd31, %rd36;
	mov.u32 	%r3379, %ctaid.z;
	shl.b32 	%r3380, %r3379, 11;
	mov.u32 	%r3381, %tid.x;
	or.b32  	%r3382, %r3380, %r3381;
	mul.wide.u32 	%rd32, %r3382, 4;
	add.s64 	%rd33, %rd31, %rd32;
	ld.global.nc.u32 	%r3383, [%rd33+6144];
	shl.b32 	%r3384, %r3381, 2;
	mov.u32 	%r3385, _ZZ54fused_nn_conv2d_add_cast_add_clip_cast_nn_relu_kernel1E14compute_shared;
	add.s32 	%r3386, %r3385, %r3384;
	st.shared.u32 	[%r3386], %r3383;
	ld.global.nc.u32 	%r3387, [%rd33+6272];
	st.shared.u32 	[%r3386+128], %r3387;
	ld.global.nc.u32 	%r3388, [%rd33+6400];
	st.shared.u32 	[%r3386+256], %r3388;
	ld.global.nc.u32 	%r3389, [%rd33+6528];
	st.shared.u32 	[%r3386+384], %r3389;
	ld.global.nc.u32 	%r3390, [%rd33+6656];
	st.shared.u32 	[%r3386+512], %r3390;
	ld.global.nc.u32 	%r3391, [%rd33+6784];
	st.shared.u32 	[%r3386+640], %r3391;
	ld.global.nc.u32 	%r3392, [%rd33+6912];
	st.shared.u32 	[%r3386+768], %r3392;
	ld.global.nc.u32 	%r3393, [%rd33+7040];
	st.shared.u32 	[%r3386+896], %r3393;
	ld.global.nc.u32 	%r3394, [%rd33+7168];
	st.shared.u32 	[%r3386+1024], %r3394;
	ld.global.nc.u32 	%r3395, [%rd33+7296];
	st.shared.u32 	[%r3386+1152], %r3395;
	ld.global.nc.u32 	%r3396, [%rd33+7424];
	st.shared.u32 	[%r3386+1280], %r3396;
	ld.global.nc.u32 	%r3397, [%rd33+7552];
	st.shared.u32 	[%r3386+1408], %r3397;
	ld.global.nc.u32 	%r3398, [%rd33+7680];
	st.shared.u32 	[%r3386+1536], %r3398;
	ld.global.nc.u32 	%r3399, [%rd33+7808];
	st.shared.u32 	[%r3386+1664], %r3399;
	ld.global.nc.u32 	%r3400, [%rd33+7936];
	st.shared.u32 	[%r3386+1792], %r3400;
	ld.global.nc.u32 	%r3401, [%rd33+8064];
	st.shared.u32 	[%r3386+1920], %r3401;
$L__BB38_146:
	mov.u32 	%r3402, %ctaid.z;
	setp.gt.u32 	%p76, %r3402, 11;
	bar.sync 	0;
	@%p76 bra 	$L__BB38_148;
	mov.u32 	%r3403, _ZZ54fused_nn_conv2d_add_cast_add_clip_cast_nn_relu_kernel1E14compute_shared;
	mov.b32 	%r3404, 32;
	wmma.load.a.sync.aligned.row.m8n8k32.shared.u4 	{%r3963}, [%r3403], %r3404;
	add.s32 	%r3405, %r3403, 128;
	wmma.load.a.sync.aligned.row.m8n8k32.shared.u4 	{%r3962}, [%r3405], %r3404;
	add.s32 	%r3406, %r3403, 256;
	wmma.load.a.sync.aligned.row.m8n8k32.shared.u4 	{%r3961}, [%r3406], %r3404;
	add.s32 	%r3407, %r3403, 384;
	wmma.load.a.sync.aligned.row.m8n8k32.shared.u4 	{%r3960}, [%r3407], %r3404;
$L__BB38_148:
	bar.sync 	0;
	mov.u32 	%r3410, %tid.z;
	shl.b32 	%r3411, %r3410, 5;
	mov.u32 	%r3412, %tid.x;
	add.s32 	%r3413, %r3411, %r3412;
	shl.b32 	%r3414, %r3413, 2;
	mov.u32 	%r3415, _ZZ54fused_nn_conv2d_add_cast_add_clip_cast_nn_relu_kernel1E18placeholder_shared;
	add.s32 	%r3416, %r3415, %r3414;
	st.shared.u32 	[%r3416], %r14;
	st.shared.u32 	[%r3416+512], %r16;
	st.shared.u32 	[%r3416+1024], %r17;
	st.shared.u32 	[%r3416+1536], %r18;
	st.shared.u32 	[%r3416+2048], %r19;
	st.shared.u32 	[%r3416+2560], %r20;
	st.shared.u32 	[%r3416+3072], %r21;
	st.shared.u32 	[%r3416+3584], %r22;
	st.shared.u32 	[%r3416+4096], %r23;
	st.shared.u32 	[%r3416+4608], %r24;
	st.shared.u32 	[%r3416+5120], %r25;
	st.shared.u32 	[%r3416+5632], %r26;
	st.shared.u32 	[%r3416+6144], %r27;
	st.shared.u32 	[%r3416+6656], %r28;
	st.shared.u32 	[%r3416+7168], %r29;
	st.shared.u32 	[%r3416+7680], %r30;
	bar.sync 	0;
	shl.b32 	%r3417, %r3410, 11;
	add.s32 	%r3418, %r3415, %r3417;
	mov.b32 	%r3419, 32;
	wmma.load.b.sync.aligned.col.m8n8k32.shared.s4 	{%r1139}, [%r3418], %r3419;
	add.s32 	%r3420, %r3418, 128;
	wmma.load.b.sync.aligned.col.m8n8k32.shared.s4 	{%r1140}, [%r3420], %r3419;
	add.s32 	%r3421, %r3418, 256;
	wmma.load.b.sync.aligned.col.m8n8k32.shared.s4 	{%r1141}, [%r3421], %r3419;
	add.s32 	%r3422, %r3418, 384;
	wmma.load.b.sync.aligned.col.m8n8k32.shared.s4 	{%r1142}, [%r3422], %r3419;
	add.s32 	%r3423, %r3418, 512;
	wmma.load.b.sync.aligned.col.m8n8k32.shared.s4 	{%r1143}, [%r3423], %r3419;
	add.s32 	%r3424, %r3418, 640;
	wmma.load.b.sync.aligned.col.m8n8k32.shared.s4 	{%r1144}, [%r3424], %r3419;
	add.s32 	%r3425, %r3418, 768;
	wmma.load.b.sync.aligned.col.m8n8k32.shared.s4 	{%r1145}, [%r3425], %r3419;
	add.s32 	%r3426, %r3418, 896;
	wmma.load.b.sync.aligned.col.m8n8k32.shared.s4 	{%r1146}, [%r3426], %r3419;
	add.s32 	%r3427, %r3418, 1024;
	wmma.load.b.sync.aligned.col.m8n8k32.shared.s4 	{%r1147}, [%r3427], %r3419;
	add.s32 	%r3428, %r3418, 1152;
	wmma.load.b.sync.aligned.col.m8n8k32.shared.s4 	{%r1148}, [%r3428], %r3419;
	add.s32 	%r3429, %r3418, 1280;
	wmma.load.b.sync.aligned.col.m8n8k32.shared.s4 	{%r1149}, [%r3429], %r3419;
	add.s32 	%r3430, %r3418, 1408;
	wmma.load.b.sync.aligned.col.m8n8k32.shared.s4 	{%r1150}, [%r3430], %r3419;
	add.s32 	%r3431, %r3418, 1536;
	wmma.load.b.sync.aligned.col.m8n8k32.shared.s4 	{%r1151}, [%r3431], %r3419;
	add.s32 	%r3432, %r3418, 1664;
	wmma.load.b.sync.aligned.col.m8n8k32.shared.s4 	{%r1152}, [%r3432], %r3419;
	add.s32 	%r3433, %r3418, 1792;
	wmma.load.b.sync.aligned.col.m8n8k32.shared.s4 	{%r1153}, [%r3433], %r3419;
	add.s32 	%r3434, %r3418, 1920;
	wmma.load.b.sync.aligned.col.m8n8k32.shared.s4 	{%r1154}, [%r3434], %r3419;
	mov.b32 	%r4368, 0;
	mov.u32 	%r4369, %r4368;
	mov.u32 	%r4370, %r4368;
	mov.u32 	%r4371, %r4368;
	mov.u32 	%r4372, %r4368;
	mov.u32 	%r4373, %r4368;
	mov.u32 	%r4374, %r4368;
	mov.u32 	%r4375, %r4368;
	@%p76 bra 	$L__BB38_150;
	mov.b32 	%r3458, 0;
	// begin inline asm
	mma.sync.aligned.m8n8k32.row.col.s32.u4.s4.s32 {%r4375,%r4374}, {%r3963}, {%r1139}, {%r3458,%r3458};

	// end inline asm
	// begin inline asm
	mma.sync.aligned.m8n8k32.row.col.s32.u4.s4.s32 {%r4373,%r4372}, {%r3963}, {%r1143}, {%r3458,%r3458};

	// end inline asm
	// begin inline asm
	mma.sync.aligned.m8n8k32.row.col.s32.u4.s4.s32 {%r4371,%r4370}, {%r3963}, {%r1147}, {%r3458,%r3458};

	// end inline asm
	// begin inline asm
	mma.sync.aligned.m8n8k32.row.col.s32.u4.s4.s32 {%r4369,%r4368}, {%r3963}, {%r1151}, {%r3458,%r3458};

	// end inline asm
$L__BB38_150:
	@%p76 bra 	$L__BB38_152;
	// begin inline asm
	mma.sync.aligned.m8n8k32.row.col.s32.u4.s4.s32 {%r4375,%r4374}, {%r3962}, {%r1140}, {%r4375,%r4374};

	// end inline asm
	// begin inline asm
	mma.sync.aligned.m8n8k32.row.col.s32.u4.s4.s32 {%r4373,%r4372}, {%r3962}, {%r1144}, {%r4373,%r4372};

	// end inline asm
	// begin inline asm
	mma.sync.aligned.m8n8k32.row.col.s32.u4.s4.s32 {%r4371,%r4370}, {%r3962}, {%r1148}, {%r4371,%r4370};

	// end inline asm
	// begin inline asm
	mma.sync.aligned.m8n8k32.row.col.s32.u4.s4.s32 {%r4369,%r4368}, {%r3962}, {%r1152}, {%r4369,%r4368};

	// end inline asm
$L__BB38_152:
	@%p76 bra 	$L__BB38_154;
	// begin inline asm
	mma.sync.aligned.m8n8k32.row.col.s32.u4.s4.s32 {%r4375,%r4374}, {%r3961}, {%r1141}, {%r4375,%r4374};

	// end inline asm
	// begin inline asm
	mma.sync.aligned.m8n8k32.row.col.s32.u4.s4.s32 {%r4373,%r4372}, {%r3961}, {%r1145}, {%r4373,%r4372};

	// end inline asm
	// begin inline asm
	mma.sync.aligned.m8n8k32.row.col.s32.u4.s4.s32 {%r4371,%r4370}, {%r3961}, {%r1149}, {%r4371,%r4370};

	// end inline asm
	// begin inline asm
	mma.sync.aligned.m8n8k32.row.col.s32.u4.s4.s32 {%r4369,%r4368}, {%r3961}, {%r1153}, {%r4369,%r4368};

	// end inline asm
$L__BB38_154:
	@%p76 bra 	$L__BB38_156;
	// begin inline asm
	mma.sync.aligned.m8n8k32.row.col.s32.u4.s4.s32 {%r4375,%r4374}, {%r3960}, {%r1142}, {%r4375,%r4374};

	// end inline asm
	// begin inline asm
	mma.sync.aligned.m8n8k32.row.col.s32.u4.s4.s32 {%r4373,%r4372}, {%r3960}, {%r1146}, {%r4373,%r4372};

	// end inline asm
	// begin inline asm
	mma.sync.aligned.m8n8k32.row.col.s32.u4.s4.s32 {%r4371,%r4370}, {%r3960}, {%r1150}, {%r4371,%r4370};

	// end inline asm
	// begin inline asm
	mma.sync.aligned.m8n8k32.row.col.s32.u4.s4.s32 {%r4369,%r4368}, {%r3960}, {%r1154}, {%r4369,%r4368};

	// end inline asm
$L__BB38_156:
	@%p76 bra 	$L__BB38_158;
	mov.u32 	%r3533, _ZZ54fused_nn_conv2d_add_cast_add_clip_cast_nn_relu_kernel1E14compute_shared;
	add.s32 	%r3534, %r3533, 512;
	mov.b32 	%r3535, 32;
	wmma.load.a.sync.aligned.row.m8n8k32.shared.u4 	{%r3963}, [%r3534], %r3535;
	add.s32 	%r3536, %r3533, 640;
	wmma.load.a.sync.aligned.row.m8n8k32.shared.u4 	{%r3962}, [%r3536], %r3535;
	add.s32 	%r3537, %r3533, 768;
	wmma.load.a.sync.aligned.row.m8n8k32.shared.u4 	{%r3961}, [%r3537], %r3535;
	add.s32 	%r3538, %r3533, 896;
	wmma.load.a.sync.aligned.row.m8n8k32.shared.u4 	{%r3960}, [%r3538], %r3535;
$L__BB38_158:
	bar.sync 	0;
	mov.u32 	%r3539, %tid.z;
	shl.b32 	%r3540, %r3539, 5;
	mov.u32 	%r3541, %tid.x;
	add.s32 	%r3542, %r3540, %r3541;
	shl.b32 	%r3543, %r3542, 2;
	mov.u32 	%r3544, _ZZ54fused_nn_conv2d_add_cast_add_clip_cast_nn_relu_kernel1E18placeholder_shared;
	add.s32 	%r1228, %r3544, %r3543;
	st.shared.u32 	[%r1228], %r122;
	st.shared.u32 	[%r1228+512], %r123;
	st.shared.u32 	[%r1228+1024], %r124;
	st.shared.u32 	[%r1228+1536], %r125;
	st.shared.u32 	[%r1228+2048], %r126;
	st.shared.u32 	[%r1228+2560], %r127;
	st.shared.u32 	[%r1228+3072], %r128;
	st.shared.u32 	[%r1228+3584], %r129;
	st.shared.u32 	[%r1228+4096], %r130;
	st.shared.u32 	[%r1228+4608], %r131;
	st.shared.u32 	[%r1228+5120], %r132;
	st.shared.u32 	[%r1228+5632], %r133;
	st.shared.u32 	[%r1228+6144], %r134;
	st.shared.u32 	[%r1228+6656], %r135;
	st.shared.u32 	[%r1228+7168], %r136;
	st.shared.u32 	[%r1228+7680], %r137;
	bar.sync 	0;
	shl.b32 	%r3545, %r3539, 11;
	add.s32 	%r1229, %r3544, %r3545;
	mov.b32 	%r3546, 32;
	wmma.load.b.sync.aligned.col.m8n8k32.shared.s4 	{%r1230}, [%r1229], %r3546;
	add.s32 	%r3547, %r1229, 128;
	wmma.load.b.sync.aligned.col.m8n8k32.shared.s4 	{%r1231}, [%r3547], %r3546;
	add.s32 	%r3548, %r1229, 256;
	wmma.load.b.sync.aligned.col.m8n8k32.shared.s4 	{%r1232}, [%r3548], %r3546;
	add.s32 	%r3549, %r1229, 384;
	wmma.load.b.sync.aligned.col.m8n8k32.shared.s4 	{%r1233}, [%r3549], %r3546;
	add.s32 	%r3550, %r1229, 512;
	wmma.load.b.sync.aligned.col.m8n8k32.shared.s4 	{%r1234}, [%r3550], %r3546;
	add.s32 	%r3551, %r1229, 640;
	wmma.load.b.sync.aligned.col.m8n8k32.shared.s4 	{%r1235}, [%r3551], %r3546;
	add.s32 	%r3552, %r1229, 768;
	wmma.load.b.sync.aligned.col.m8n8k32.shared.s4 	{%r1236}, [%r3552], %r3546;
	add.s32 	%r3553, %r1229, 896;
	wmma.load.b.sync.aligned.col.m8n8k32.shared.s4 	{%r1237}, [%r3553], %r3546;
	add.s32 	%r3554, %r1229, 1024;
	wmma.load.b.sync.aligned.col.m8n8k32.shared.s4 	{%r1238}, [%r3554], %r3546;
	add.s32 	%r1239, %r1229, 1152;
	wmma.load.b.sync.aligned.col.m8n8k32.shared.s4 	{%r1240}, [%r1239], %r3546;
	add.s32 	%r1241, %r1229, 1280;
	wmma.load.b.sync.aligned.col.m8n8k32.shared.s4 	{%r1242}, [%r1241], %r3546;
	add.s32 	%r3555, %r1229, 1408;
	wmma.load.b.sync.aligned.col.m8n8k32.shared.s4 	{%r1243}, [%r3555], %r3546;
	add.s32 	%r3556, %r1229, 1536;
	wmma.load.b.sync.aligned.col.m8n8k32.shared.s4 	{%r1244}, [%r3556], %r3546;
	add.s32 	%r3557, %r1229, 1664;
	wmma.load.b.sync.aligned.col.m8n8k32.shared.s4 	{%r1245}, [%r3557], %r3546;
	add.s32 	%r3558, %r1229, 1792;
	wmma.load.b.sync.aligned.col.m8n8k32.shared.s4 	{%r1246}, [%r3558], %r3546;
	add.s32 	%r3559, %r1229, 1920;
	wmma.load.b.sync.aligned.col.m8n8k32.shared.s4 	{%r1247}, [%r3559], %r3546;
	@%p76 bra 	$L__BB38_160;
	// begin inline asm
	mma.sync.aligned.m8n8k32.row.col.s32.u4.s4.s32 {%r4375,%r4374}, {%r3963}, {%r1230}, {%r4375,%r4374};

	// end inline asm
	// begin inline asm
	mma.sync.aligned.m8n8k32.row.col.s32.u4.s4.s32 {%r4373,%r4372}, {%r3963}, {%r1234}, {%r4373,%r4372};

	// end inline asm
	// begin inline asm
	mma.sync.aligned.m8n8k32.row.col.s32.u4.s4.s32 {%r4371,%r4370}, {%r3963}, {%r1238}, {%r4371,%r4370};

	// end inline asm
	// begin inline asm
	mma.sync.aligned.m8n8k32.row.col.s32.u4.s4.s32 {%r4369,%r4368}, {%r3963}, {%r1244}, {%r4369,%r4368};

	// end inline asm
$L__BB38_160:
	@%p76 bra 	$L__BB38_162;
	// begin inline asm
	mma.sync.aligned.m8n8k32.row.col.s32.u4.s4.s32 {%r4375,%r4374}, {%r3962}, {%r1231}, {%r4375,%r4374};

	// end inline asm
	// begin inline asm
	mma.sync.aligned.m8n8k32.row.col.s32.u4.s4.s32 {%r4373,%r4372}, {%r3962}, {%r1235}, {%r4373,%r4372};

	// end inline asm
	// begin inline asm
	mma.sync.aligned.m8n8k32.row.col.s32.u4.s4.s32 {%r4371,%r4370}, {%r3962}, {%r1240}, {%r4371,%r4370};

	// end inline asm
	// begin inline asm
	mma.sync.aligned.m8n8k32.row.col.s32.u4.s4.s32 {%r4369,%r4368}, {%r3962}, {%r1245}, {%r4369,%r4368};

	// end inline asm
$L__BB38_162:
	setp.gt.u32 	%p84, %r3402, 11;
	@%p84 bra 	$L__BB38_164;
	// begin inline asm
	mma.sync.aligned.m8n8k32.row.col.s32.u4.s4.s32 {%r4375,%r4374}, {%r3961}, {%r1232}, {%r4375,%r4374};

	// end inline asm
	// begin inline asm
	mma.sync.aligned.m8n8k32.row.col.s32.u4.s4.s32 {%r4373,%r4372}, {%r3961}, {%r1236}, {%r4373,%r4372};

	// end inline asm
	// begin inline asm
	mma.sync.aligned.m8n8k32.row.col.s32.u4.s4.s32 {%r4371,%r4370}, {%r3961}, {%r1242}, {%r4371,%r4370};

	// end inline asm
	// begin inline asm
	mma.sync.aligned.m8n8k32.row.col.s32.u4.s4.s32 {%r4369,%r4368}, {%r3961}, {%r1246}, {%r4369,%r4368};

	// end inline asm
$L__BB38_164:
	setp.gt.u32 	%p85, %r3402, 11;
	@%p85 bra 	$L__BB38_166;
	// begin inline asm
	mma.sync.aligned.m8n8k32.row.col.s32.u4.s4.s32 {%r4375,%r4374}, {%r3960}, {%r1233}, {%r4375,%r4374};

	// end inline asm
	// begin inline asm
	mma.sync.aligned.m8n8k32.row.col.s32.u4.s4.s32 {%r4373,%r4372}, {%r3960}, {%r1237}, {%r4373,%r4372};

	// end inline asm
	// begin inline asm
	mma.sync.aligned.m8n8k32.row.col.s32.u4.s4.s32 {%r4371,%r4370}, {%r3960}, {%r1243}, {%r4371,%r4370};

	// end inline asm
	// begin inline asm
	mma.sync.aligned.m8n8k32.row.col.s32.u4.s4.s32 {%r4369,%r4368}, {%r3960}, {%r1247}, {%r4369,%r4368};

	// end inline asm
$L__BB38_166:
	setp.gt.u32 	%p86, %r3402, 11;
	@%p86 bra 	$L__BB38_168;
	mov.u32 	%r3656, _ZZ54fused_nn_conv2d_add_cast_add_clip_cast_nn_relu_kernel1E14compute_shared;
	add.s32 	%r3657, %r3656, 1024;
	mov.b32 	%r3658, 32;
	wmma.load.a.sync.aligned.row.m8n8k32.shared.u4 	{%r3963}, [%r3657], %r3658;
	add.s32 	%r3659, %r3656, 1152;
	wmma.load.a.sync.aligned.row.m8n8k32.shared.u4 	{%r3962}, [%r3659], %r3658;
	add.s32 	%r3660, %r3656, 1280;
	wmma.load.a.sync.aligned.row.m8n8k32.shared.u4 	{%r3961}, [%r3660], %r3658;
	add.s32 	%r3661, %r3656, 1408;
	wmma.load.a.sync.aligned.row.m8n8k32.shared.u4 	{%r3960}, [%r3661], %r3658;
$L__BB38_168:
	setp.gt.u32 	%p87, %r3402, 11;
	bar.sync 	0;
	st.shared.u32 	[%r1228], %r226;
	st.shared.u32 	[%r1228+512], %r227;
	st.shared.u32 	[%r1228+1024], %r228;
	st.shared.u32 	[%r1228+1536], %r229;
	st.shared.u32 	[%r1228+2048], %r230;
	st.shared.u32 	[%r1228+2560], %r231;
	st.shared.u32 	[%r1228+3072], %r232;
	st.shared.u32 	[%r1228+3584], %r233;
	st.shared.u32 	[%r1228+4096], %r234;
	st.shared.u32 	[%r1228+4608], %r235;
	st.shared.u32 	[%r1228+5120], %r236;
	st.shared.u32 	[%r1228+5632], %r237;
	st.shared.u32 	[%r1228+6144], %r238;
	st.shared.u32 	[%r1228+6656], %r239;
	st.shared.u32 	[%r1228+7168], %r240;
	st.shared.u32 	[%r1228+7680], %r241;
	bar.sync 	0;
	mov.b32 	%r3662, 32;
	wmma.load.b.sync.aligned.col.m8n8k32.shared.s4 	{%r1320}, [%r1229], %r3662;
	wmma.load.b.sync.aligned.col.m8n8k32.shared.s4 	{%r1322}, [%r3547], %r3662;
	wmma.load.b.sync.aligned.col.m8n8k32.shared.s4 	{%r1324}, [%r3548], %r3662;
	wmma.load.b.sync.aligned.col.m8n8k32.shared.s4 	{%r1326}, [%r3549], %r3662;
	wmma.load.b.sync.aligned.col.m8n8k32.shared.s4 	{%r1328}, [%r3550], %r3662;
	wmma.load.b.sync.aligned.col.m8n8k32.shared.s4 	{%r1330}, [%r3551], %r3662;
	wmma.load.b.sync.aligned.col.m8n8k32.shared.s4 	{%r1332}, [%r3552], %r3662;
	wmma.load.b.sync.aligned.col.m8n8k32.shared.s4 	{%r1334}, [%r3553], %r3662;
	wmma.load.b.sync.aligned.col.m8n8k32.shared.s4 	{%r1336}, [%r3554], %r3662;
	wmma.load.b.sync.aligned.col.m8n8k32.shared.s4 	{%r1337}, [%r1239], %r3662;
	wmma.load.b.sync.aligned.col.m8n8k32.shared.s4 	{%r1338}, [%r1241], %r3662;
	wmma.load.b.sync.aligned.col.m8n8k32.shared.s4 	{%r1340}, [%r3555], %r3662;
	add.s32 	%r1341, %r1229, 1536;
	wmma.load.b.sync.aligned.col.m8n8k32.shared.s4 	{%r1342}, [%r1341], %r3662;
	add.s32 	%r1343, %r1229, 1664;
	wmma.load.b.sync.aligned.col.m8n8k32.shared.s4 	{%r1344}, [%r1343], %r3662;
	add.s32 	%r1345, %r1229, 1792;
	wmma.load.b.sync.aligned.col.m8n8k32.shared.s4 	{%r1346}, [%r1345], %r3662;
	add.s32 	%r1347, %r1229, 1920;
	wmma.load.b.sync.aligned.col.m8n8k32.shared.s4 	{%r1348}, [%r1347], %r3662;
	@%p87 bra 	$L__BB38_170;
	// begin inline asm
	mma.sync.aligned.m8n8k32.row.col.s32.u4.s4.s32 {%r4375,%r4374}, {%r3963}, {%r1320}, {%r4375,%r4374};

	// end inline asm
	// begin inline asm
	mma.sync.aligned.m8n8k32.row.col.s32.u4.s4.s32 {%r4373,%r4372}, {%r3963}, {%r1328}, {%r4373,%r4372};

	// end inline asm
	// begin inline asm
	mma.sync.aligned.m8n8k32.row.col.s32.u4.s4.s32 {%r4371,%r4370}, {%r3963}, {%r1336}, {%r4371,%r4370};

	// end inline asm
	// begin inline asm
	mma.sync.aligned.m8n8k32.row.col.s32.u4.s4.s32 {%r4369,%r4368}, {%r3963}, {%r1342}, {%r4369,%r4368};

	// end inline asm
$L__BB38_170:
	@%p87 bra 	$L__BB38_172;
	// begin inline asm
	mma.sync.aligned.m8n8k32.row.col.s32.u4.s4.s32 {%r4375,%r4374}, {%r3962}, {%r1322}, {%r4375,%r4374};

	// end inline asm
	// begin inline asm
	mma.sync.aligned.m8n8k32.row.col.s32.u4.s4.s32 {%r4373,%r4372}, {%r3962}, {%r1330}, {%r4373,%r4372};

	// end inline asm
	// begin inline asm
	mma.sync.aligned.m8n8k32.row.col.s32.u4.s4.s32 {%r4371,%r4370}, {%r3962}, {%r1337}, {%r4371,%r4370};

	// end inline asm
	// begin inline asm
	mma.sync.aligned.m8n8k32.row.col.s32.u4.s4.s32 {%r4369,%r4368}, {%r3962}, {%r1344}, {%r4369,%r4368};

	// end inline asm
$L__BB38_172:
	setp.gt.u32 	%p89, %r3402, 11;
	@%p89 bra 	$L__BB38_174;
	// begin inline asm
	mma.sync.aligned.m8n8k32.row.col.s32.u4.s4.s32 {%r4375,%r4374}, {%r3961}, {%r1324}, {%r4375,%r4374};

	// end inline asm
	// begin inline asm
	mma.sync.aligned.m8n8k32.row.col.s32.u4.s4.s32 {%r4373,%r4372}, {%r3961}, {%r1332}, {%r4373,%r4372};

	// end inline asm
	// begin inline asm
	mma.sync.aligned.m8n8k32.row.col.s32.u4.s4.s32 {%r4371,%r4370}, {%r3961}, {%r1338}, {%r4371,%r4370};

	// end inline asm
	// begin inline asm
	mma.sync.aligned.m8n8k32.row.col.s32.u4.s4.s32 {%r4369,%r4368}, {%r3961}, {%r1346}, {%r4369,%r4368};

	// end inline asm
$L__BB38_174:
	setp.gt.u32 	%p90, %r3402, 11;
	@%p90 bra 	$L__BB38_176;
	// begin inline asm
	mma.sync.aligned.m8n8k32.row.col.s32.u4.s4.s32 {%r4375,%r4374}, {%r3960}, {%r1326}, {%r4375,%r4374};

	// end inline asm
	// begin inline asm
	mma.sync.aligned.m8n8k32.row.col.s32.u4.s4.s32 {%r4373,%r4372}, {%r3960}, {%r1334}, {%r4373,%r4372};

	// end inline asm
	// begin inline asm
	mma.sync.aligned.m8n8k32.row.col.s32.u4.s4.s32 {%r4371,%r4370}, {%r3960}, {%r1340}, {%r4371,%r4370};

	// end inline asm
	// begin inline asm
	mma.sync.aligned.m8n8k32.row.col.s32.u4.s4.s32 {%r4369,%r4368}, {%r3960}, {%r1348}, {%r4369,%r4368};

	// end inline asm
$L__BB38_176:
	setp.gt.u32 	%p91, %r3402, 11;
	@%p91 bra 	$L__BB38_178;
	mov.u32 	%r3759, _ZZ54fused_nn_conv2d_add_cast_add_clip_cast_nn_relu_kernel1E14compute_shared;
	add.s32 	%r3760, %r3759, 1536;
	mov.b32 	%r3761, 32;
	wmma.load.a.sync.aligned.row.m8n8k32.shared.u4 	{%r3963}, [%r3760], %r3761;
	add.s32 	%r3762, %r3759, 1664;
	wmma.load.a.sync.aligned.row.m8n8k32.shared.u4 	{%r3962}, [%r3762], %r3761;
	add.s32 	%r3763, %r3759, 1792;
	wmma.load.a.sync.aligned.row.m8n8k32.shared.u4 	{%r3961}, [%r3763], %r3761;
	add.s32 	%r3764, %r3759, 1920;
	wmma.load.a.sync.aligned.row.m8n8k32.shared.u4 	{%r3960}, [%r3764], %r3761;
$L__BB38_178:
	setp.gt.u32 	%p92, %r3402, 11;
	bar.sync 	0;
	st.shared.u32 	[%r1228], %r331;
	st.shared.u32 	[%r1228+512], %r332;
	st.shared.u32 	[%r1228+1024], %r333;
	st.shared.u32 	[%r1228+1536], %r334;
	st.shared.u32 	[%r1228+2048], %r335;
	st.shared.u32 	[%r1228+2560], %r336;
	st.shared.u32 	[%r1228+3072], %r337;
	st.shared.u32 	[%r1228+3584], %r338;
	st.shared.u32 	[%r1228+4096], %r339;
	st.shared.u32 	[%r1228+4608], %r340;
	st.shared.u32 	[%r1228+5120], %r341;
	st.shared.u32 	[%r1228+5632], %r342;
	st.shared.u32 	[%r1228+6144], %r343;
	st.shared.u32 	[%r1228+6656], %r344;
	st.shared.u32 	[%r1228+7168], %r345;
	st.shared.u32 	[%r1228+7680], %r346;
	bar.sync 	0;
	mov.b32 	%r3765, 32;
	wmma.load.b.sync.aligned.col.m8n8k32.shared.s4 	{%r1421}, [%r1229], %r3765;
	wmma.load.b.sync.aligned.col.m8n8k32.shared.s4 	{%r1422}, [%r3547], %r3765;
	wmma.load.b.sync.aligned.col.m8n8k32.shared.s4 	{%r1423}, [%r3548], %r3765;
	wmma.load.b.sync.aligned.col.m8n8k32.shared.s4 	{%r1424}, [%r3549], %r3765;
	wmma.load.b.sync.aligned.col.m8n8k32.shared.s4 	{%r1425}, [%r3550], %r3765;
	wmma.load.b.sync.aligned.col.m8n8k32.shared.s4 	{%r1426}, [%r3551], %r3765;
	wmma.load.b.sync.aligned.col.m8n8k32.shared.s4 	{%r1427}, [%r3552], %r3765;
	wmma.load.b.sync.aligned.col.m8n8k32.shared.s4 	{%r1428}, [%r3553], %r3765;
	wmma.load.b.sync.aligned.col.m8n8k32.shared.s4 	{%r1429}, [%r3554], %r3765;
	wmma.load.b.sync.aligned.col.m8n8k32.shared.s4 	{%r1430}, [%r1239], %r3765;
	wmma.load.b.sync.aligned.col.m8n8k32.shared.s4 	{%r1431}, [%r1241], %r3765;
	wmma.load.b.sync.aligned.col.m8n8k32.shared.s4 	{%r1432}, [%r3555], %r3765;
	wmma.load.b.sync.aligned.col.m8n8k32.shared.s4 	{%r1433}, [%r1341], %r3765;
	wmma.load.b.sync.aligned.col.m8n8k32.shared.s4 	{%r1434}, [%r1343], %r3765;
	wmma.load.b.sync.aligned.col.m8n8k32.shared.s4 	{%r1435}, [%r1345], %r3765;
	wmma.load.b.sync.aligned.col.m8n8k32.shared.s4 	{%r1436}, [%r1347], %r3765;
	@%p92 bra 	$L__BB38_180;
	// begin inline asm
	mma.sync.aligned.m8n8k32.row.col.s32.u4.s4.s32 {%r4375,%r4374}, {%r3963}, {%r1421}, {%r4375,%r4374};

	// end inline asm
	// begin inline asm
	mma.sync.aligned.m8n8k32.row.col.s32.u4.s4.s32 {%r4373,%r4372}, {%r3963}, {%r1425}, {%r4373,%r4372};

	// end inline asm
	// begin inline asm
	mma.sync.aligned.m8n8k32.row.col.s32.u4.s4.s32 {%r4371,%r4370}, {%r3963}, {%r1429}, {%r4371,%r4370};

	// end inline asm
	// begin inline asm
	mma.sync.aligned.m8n8k32.row.col.s32.u4.s4.s32 {%r4369,%r4368}, {%r3963}, {%r1433}, {%r4369,%r4368};

	// end inline asm
$L__BB38_180:
	setp.gt.u32 	%p93, %r3402, 11;
	@%p93 bra 	$L__BB38_182;
	// begin inline asm
	mma.sync.aligned.m8n8k32.row.col.s32.u4.s4.s32 {%r4375,%r4374}, {%r3962}, {%r1422}, {%r4375,%r4374};

	// end inline asm
	// begin inline asm
	mma.sync.aligned.m8n8k32.row.col.s32.u4.s4.s32 {%r4373,%r4372}, {%r3962}, {%r1426}, {%r4373,%r4372};

	// end inline asm
	// begin inline asm
	mma.sync.aligned.m8n8k32.row.col.s32.u4.s4.s32 {%r4371,%r4370}, {%r3962}, {%r1430}, {%r4371,%r4370};

	// end inline asm
	// begin inline asm
	mma.sync.aligned.m8n8k32.row.col.s32.u4.s4.s32 {%r4369,%r4368}, {%r3962}, {%r1434}, {%r4369,%r4368};

	// end inline asm
$L__BB38_182:
	setp.gt.u32 	%p94, %r3402, 11;
	@%p94 bra 	$L__BB38_184;
	// begin inline asm
	mma.sync.aligned.m8n8k32.row.col.s32.u4.s4.s32 {%r4375,%r4374}, {%r3961}, {%r1423}, {%r4375,%r4374};

	// end inline asm
	// begin inline asm
	mma.sync.aligned.m8n8k32.row.col.s32.u4.s4.s32 {%r4373,%r4372}, {%r3961}, {%r1427}, {%r4373,%r4372};

	// end inline asm
	// begin inline asm
	mma.sync.aligned.m8n8k32.row.col.s32.u4.s4.s32 {%r4371,%r4370}, {%r3961}, {%r1431}, {%r4371,%r4370};

	// end inline asm
	// begin inline asm
	mma.sync.aligned.m8n8k32.row.col.s32.u4.s4.s32 {%r4369,%r4368}, {%r3961}, {%r1435}, {%r4369,%r4368};

	// end inline asm
$L__BB38_184:
	setp.gt.u32 	%p95, %r3402, 11;
	@%p95 bra 	$L__BB38_186;
	// begin inline asm
	mma.sync.aligned.m8n8k32.row.col.s32.u4.s4.s32 {%r4375,%r4374}, {%r3960}, {%r1424}, {%r4375,%r4374};

	// end inline asm
	// begin inline asm
	mma.sync.aligned.m8n8k32.row.col.s32.u4.s4.s32 {%r4373,%r4372}, {%r3960}, {%r1428}, {%r4373,%r4372};

	// end inline asm
	// begin inline asm
	mma.sync.aligned.m8n8k32.row.col.s32.u4.s4.s32 {%r4371,%r4370}, {%r3960}, {%r1432}, {%r4371,%r4370};

	// end inline asm
	// begin inline asm
	mma.sync.aligned.m8n8k32.row.col.s32.u4.s4.s32 {%r4369,%r4368}, {%r3960}, {%r1436}, {%r4369,%r4368};

	// end inline asm
$L__BB38_186:
	setp.gt.u32 	%p96, %r3402, 11;
	bar.sync 	0;
	@%p96 bra 	$L__BB38_188;
	mov.u32 	%r3862, %tid.z;
	shl.b32 	%r3863, %r3862, 11;
	mov.u32 	%r3864, _ZZ54fused_nn_conv2d_add_cast_add_clip_cast_nn_relu_kernel1E18placeholder_shared;
	add.s32 	%r3865, %r3864, %r3863;
	shl.b32 	%r3866, %r3862, 10;
	sub.s32 	%r3867, %r3865, %r3866;
	mov.b32 	%r3868, 8;
	wmma.store.d.sync.aligned.row.m8n8k32.shared.s32 	[%r3867], {%r4375, %r4374}, %r3868;
	add.s32 	%r3869, %r3867, 256;
	wmma.store.d.sync.aligned.row.m8n8k32.shared.s32 	[%r3869], {%r4373, %r4372}, %r3868;
	add.s32 	%r3870, %r3867, 512;
	wmma.store.d.sync.aligned.row.m8n8k32.shared.s32 	[%r3870], {%r4371, %r4370}, %r3868;
	add.s32 	%r3871, %r3867, 768;
	wmma.store.d.sync.aligned.row.m8n8k32.shared.s32 	[%r3871], {%r4369, %r4368}, %r3868;
$L__BB38_188:
	setp.gt.u32 	%p97, %r3402, 11;
	bar.sync 	0;
	@%p97 bra 	$L__BB38_190;
	mov.u32 	%r3872, %tid.z;
	shl.b32 	%r3873, %r3872, 5;
	mov.u32 	%r3874, %tid.x;
	add.s32 	%r3875, %r3873, %r3874;
	shl.b32 	%r3876, %r3875, 2;
	mov.u32 	%r3877, _ZZ54fused_nn_conv2d_add_cast_add_clip_cast_nn_relu_kernel1E18placeholder_shared;
	add.s32 	%r3878, %r3877, %r3876;
	mad.lo.s32 	%r3879, %r3872, 896, %r3878;
	ld.shared.u32 	%r3880, [%r3879];
	ld.global.nc.u32 	%r3881, [%rd3];
	add.s32 	%r3882, %r3881, %r3880;
	ld.global.nc.u32 	%r3883, [%rd4+196608];
	add.s32 	%r3884, %r3882, %r3883;
	max.s32 	%r3885, %r3884, 0;
	st.global.u32 	[%rd5+196608], %r3885;
	ld.shared.u32 	%r3886, [%r3879+128];
	add.s32 	%r3887, %r3881, %r3886;
	ld.global.nc.u32 	%r3888, [%rd4+229376];
	add.s32 	%r3889, %r3887, %r3888;
	max.s32 	%r3890, %r3889, 0;
	st.global.u32 	[%rd5+229376], %r3890;
	ld.shared.u32 	%r3891, [%r3879+256];
	ld.global.nc.u32 	%r3892, [%rd3+32];
	add.s32 	%r3893, %r3892, %r3891;
	ld.global.nc.u32 	%r3894, [%rd4+196640];
	add.s32 	%r3895, %r3893, %r3894;
	max.s32 	%r3896, %r3895, 0;
	st.global.u32 	[%rd5+196640], %r3896;
	ld.shared.u32 	%r3897, [%r3879+384];
	add.s32 	%r3898, %r3892, %r3897;
	ld.global.nc.u32 	%r3899, [%rd4+229408];
	add.s32 	%r3900, %r3898, %r3899;
	max.s32 	%r3901, %r3900, 0;
	st.global.u32 	[%rd5+229408], %r3901;
	ld.shared.u32 	%r3902, [%r3879+512];
	ld.global.nc.u32 	%r3903, [%rd3+64];
	add.s32 	%r3904, %r3903, %r3902;
	ld.global.nc.u32 	%r3905, [%rd4+196672];
	add.s32 	%r3906, %r3904, %r3905;
	max.s32 	%r3907, %r3906, 0;
	st.global.u32 	[%rd5+196672], %r3907;
	ld.shared.u32 	%r3908, [%r3879+640];
	add.s32 	%r3909, %r3903, %r3908;
	ld.global.nc.u32 	%r3910, [%rd4+229440];
	add.s32 	%r3911, %r3909, %r3910;
	max.s32 	%r3912, %r3911, 0;
	st.global.u32 	[%rd5+229440], %r3912;
	ld.shared.u32 	%r3913, [%r3879+768];
	ld.global.nc.u32 	%r3914, [%rd3+96];
	add.s32 	%r3915, %r3914, %r3913;
	ld.global.nc.u32 	%r3916, [%rd4+196704];
	add.s32 	%r3917, %r3915, %r3916;
	max.s32 	%r3918, %r3917, 0;
	st.global.u32 	[%rd5+196704], %r3918;
	ld.shared.u32 	%r3919, [%r3879+896];
	add.s32 	%r3920, %r3914, %r3919;
	ld.global.nc.u32 	%r3921, [%rd4+229472];
	add.s32 	%r3922, %r3920, %r3921;
	max.s32 	%r3923, %r3922, 0;
	st.global.u32 	[%rd5+229472], %r3923;
$L__BB38_190:
	ret;

}
	// .globl	fused_nn_conv2d_add_cast_add_clip_cast_nn_relu_kernel0
.visible .entry fused_nn_conv2d_add_cast_add_clip_cast_nn_relu_kernel0(
	.param .u64 .ptr .align 1 fused_nn_conv2d_add_cast_add_clip_cast_nn_relu_kernel0_param_0,
	.param .u64 .ptr .align 1 fused_nn_conv2d_add_cast_add_clip_cast_nn_relu_kernel0_param_1
)
{
	.reg .pred 	%p<3>;
	.reg .b32 	%r<30>;
	.reg .b64 	%rd<9>;

	ld.param.u64 	%rd1, [fused_nn_conv2d_add_cast_add_clip_cast_nn_relu_kernel0_param_0];
	ld.param.u64 	%rd2, [fused_nn_conv2d_add_cast_add_clip_cast_nn_relu_kernel0_param_1];
	mov.u32 	%r1, %ctaid.x;
	shl.b32 	%r4, %r1, 13;
	mov.u32 	%r2, %tid.x;
	shl.b32 	%r5, %r2, 3;
	or.b32  	%r3, %r4, %r5;
	setp.gt.u32 	%p1, %r3, 200703;
	@%p1 bra 	$L__BB39_3;
	shl.b32 	%r6, %r1, 10;
	or.b32  	%r7, %r6, %r2;
	setp.gt.u32 	%p2, %r7, 25087;
	@%p2 bra 	$L__BB39_3;
	mul.hi.u32 	%r8, %r3, -1840700269;
	shr.u32 	%r9, %r8, 14;
	shl.b32 	%r10, %r1, 1;
	shr.u32 	%r11, %r2, 9;
	or.b32  	%r12, %r10, %r11;
	mul.hi.u32 	%r13, %r12, -1840700269;
	shr.u32 	%r14, %r13, 2;
	mul.lo.s32 	%r15, %r14, 7;
	sub.s32 	%r16, %r12, %r15;
	shl.b32 	%r17, %r16, 9;
	mad.lo.s32 	%r18, %r9, 3584, %r17;
	shl.b32 	%r19, %r2, 4;
	and.b32  	%r20, %r19, 448;
	shr.u32 	%r21, %r2, 3;
	and.b32  	%r22, %r21, 60;
	and.b32  	%r23, %r2, 3;
	or.b32  	%r24, %r20, %r23;
	or.b32  	%r25, %r24, %r22;
	or.b32  	%r26, %r25, %r18;
	cvta.to.global.u64 	%rd3, %rd2;
	mul.wide.u32 	%rd4, %r26, 4;
	add.s64 	%rd5, %rd3, %rd4;
	ld.global.nc.u32 	%r27, [%rd5];
	and.b32  	%r28, %r2, 511;
	or.b32  	%r29, %r18, %r28;
	cvta.to.global.u64 	%rd6, %rd1;
	mul.wide.u32 	%rd7, %r29, 4;
	add.s64 	%rd8, %rd6, %rd7;
	st.global.u32 	[%rd8], %r27;
$L__BB39_3:
	ret;

}
	// .globl	fused_cast_cast_left_shift_multiply_add_right_shift_cast_clip_cast_2_kernel0
.visible .entry fused_cast_cast_left_shift_multiply_add_right_shift_cast_clip_cast_2_kernel0(
	.param .u64 .ptr .align 1 fused_cast_cast_left_shift_multiply_add_right_shift_cast_clip_cast_2_kernel0_param_0,
	.param .u64 .ptr .align 1 fused_cast_cast_left_shift_multiply_add_right_shift_cast_clip_cast_2_kernel0_param_1
)
{
	.reg .pred 	%p<7>;
	.reg .b32 	%r<139>;
	.reg .b64 	%rd<61>;

	ld.param.u64 	%rd3, [fused_cast_cast_left_shift_multiply_add_right_shift_cast_clip_cast_2_kernel0_param_0];
	ld.param.u64 	%rd4, [fused_cast_cast_left_shift_multiply_add_right_shift_cast_clip_cast_2_kernel0_param_1];
	cvta.to.global.u64 	%rd1, %rd3;
	cvta.to.global.u64 	%rd2, %rd4;
	mov.u32 	%r7, %ctaid.x;
	shl.b32 	%r8, %r7, 13;
	mov.u32 	%r9, %tid.x;
	shl.b32 	%r10, %r9, 3;
	or.b32  	%r11, %r10, %r8;
	shl.b32 	%r12, %r7, 10;
	or.b32  	%r13, %r12, %r9;
	shl.b32 	%r14, %r7, 1;
	shr.u32 	%r15, %r9, 9;
	or.b32  	%r3, %r15, %r14;
	and.b32  	%r4, %r9, 511;
	and.b32  	%r5, %r10, 4088;
	setp.gt.u32 	%p1, %r11, 3211263;
	setp.gt.u32 	%p2, %r13, 401407;
	or.pred  	%p3, %p1, %p2;
	@%p3 bra 	$L__BB40_2;
	mul.hi.u32 	%r16, %r3, -1840700269;
	shr.u32 	%r17, %r16, 4;
	mul.lo.s32 	%r18, %r17, 28;
	sub.s32 	%r19, %r3, %r18;
	shl.b32 	%r20, %r19, 12;
	add.s32 	%r21, %r11, %r5;
	shr.u32 	%r22, %r11, 14;
	mul.hi.u32 	%r23, %r22, 613566757;
	mul.lo.s32 	%r24, %r23, 114688;
	sub.s32 	%r25, %r24, %r11;
	add.s32 	%r26, %r21, %r25;
	add.s32 	%r27, %r26, %r20;
	mul.wide.u32 	%rd5, %r27, 4;
	add.s64 	%rd6, %rd2, %rd5;
	ld.global.nc.u32 	%r28, [%rd6];
	cvt.s64.s32 	%rd7, %r28;
	mad.lo.s64 	%rd8, %rd7, 17448304640, 1073741824;
	shr.u64 	%rd9, %rd8, 31;
	cvt.u32.u64 	%r29, %rd9;
	min.s32 	%r30, %r29, 15;
	max.s32 	%r31, %r30, 0;
	shl.b32 	%r32, %r31, 28;
	ld.global.nc.u32 	%r33, [%rd6+4];
	cvt.s64.s32 	%rd10, %r33;
	mad.lo.s64 	%rd11, %rd10, 17448304640, 1073741824;
	shr.u64 	%rd12, %rd11, 31;
	cvt.u32.u64 	%r34, %rd12;
	min.s32 	%r35, %r34, 15;
	max.s32 	%r36, %r35, 0;
	shl.b32 	%r37, %r36, 24;
	or.b32  	%r38, %r37, %r32;
	ld.global.nc.u32 	%r39, [%rd6+8];
	cvt.s64.s32 	%rd13, %r39;
	mad.lo.s64 	%rd14, %rd13, 17448304640, 1073741824;
	shr.u64 	%rd15, %rd14, 31;
	cvt.u32.u64 	%r40, %rd15;
	min.s32 	%r41, %r40, 15;
	max.s32 	%r42, %r41, 0;
	shl.b32 	%r43, %r42, 20;
	or.b32  	%r44, %r38, %r43;
	ld.global.nc.u32 	%r45, [%rd6+12];
	cvt.s64.s32 	%rd16, %r45;
	mad.lo.s64 	%rd17, %rd16, 17448304640, 1073741824;
	shr.u64 	%rd18, %rd17, 31;
	cvt.u32.u64 	%r46, %rd18;
	min.s32 	%r47, %r46, 15;
	max.s32 	%r48, %r47, 0;
	shl.b32 	%r49, %r48, 16;
	or.b32  	%r50, %r44, %r49;
	ld.global.nc.u32 	%r51, [%rd6+16];
	cvt.s64.s32 	%rd19, %r51;
	mad.lo.s64 	%rd20, %rd19, 17448304640, 1073741824;
	shr.u64 	%rd21, %rd20, 31;
	cvt.u32.u64 	%r52, %rd21;
	min.s32 	%r53, %r52, 15;
	max.s32 	%r54, %r53, 0;
	shl.b32 	%r55, %r54, 12;
	or.b32  	%r56, %r50, %r55;
	ld.global.nc.u32 	%r57, [%rd6+20];
	cvt.s64.s32 	%rd22, %r57;
	mad.lo.s64 	%rd23, %rd22, 17448304640, 1073741824;
	shr.u64 	%rd24, %rd23, 31;
	cvt.u32.u64 	%r58, %rd24;
	min.s32 	%r59, %r58, 15;
	max.s32 	%r60, %r59, 0;
	shl.b32 	%r61, %r60, 8;
	or.b32  	%r62, %r56, %r61;
	ld.global.nc.u32 	%r63, [%rd6+24];
	cvt.s64.s32 	%rd25, %r63;
	mad.lo.s64 	%rd26, %rd25, 17448304640, 1073741824;
	shr.u64 	%rd27, %rd26, 31;
	cvt.u32.u64 	%r64, %rd27;
	min.s32 	%r65, %r64, 15;
	max.s32 	%r66, %r65, 0;
	shl.b32 	%r67, %r66, 4;
	or.b32  	%r68, %r62, %r67;
	ld.global.nc.u32 	%r69, [%rd6+28];
	cvt.s64.s32 	%rd28, %r69;
	mad.lo.s64 	%rd29, %rd28, 17448304640, 1073741824;
	shr.u64 	%rd30, %rd29, 31;
	cvt.u32.u64 	%r70, %rd30;
	min.s32 	%r71, %r70, 15;
	max.s32 	%r72, %r71, 0;
	or.b32  	%r73, %r68, %r72;
	shl.b32 	%r74, %r19, 9;
	or.b32  	%r75, %r74, %r4;
	mad.lo.s32 	%r76, %r23, 14336, %r75;
	mul.wide.u32 	%rd31, %r76, 4;
	add.s64 	%rd32, %rd1, %rd31;
	st.global.u32 	[%rd32], %r73;
$L__BB40_2:
	add.s32 	%r6, %r11, 2097152;
	setp.gt.u32 	%p4, %r6, 3211263;
	setp.gt.u32 	%p5, %r13, 139263;
	or.pred  	%p6, %p4, %p5;
	@%p6 bra 	$L__BB40_4;
	add.s32 	%r77, %r3, 512;
	mul.hi.u32 	%r78, %r77, -1840700269;
	shr.u32 	%r79, %r78, 4;
	mul.lo.s32 	%r80, %r79, 28;
	sub.s32 	%r81, %r77, %r80;
	shl.b32 	%r82, %r81, 12;
	add.s32 	%r83, %r6, %r5;
	shr.u32 	%r84, %r6, 14;
	mul.hi.u32 	%r85, %r84, 613566757;
	mul.lo.s32 	%r86, %r85, 114688;
	sub.s32 	%r87, %r86, %r6;
	add.s32 	%r88, %r83, %r87;
	add.s32 	%r89, %r88, %r82;
	mul.wide.u32 	%rd33, %r89, 4;
	add.s64 	%rd34, %rd2, %rd33;
	ld.global.nc.u32 	%r90, [%rd34];
	cvt.s64.s32 	%rd35, %r90;
	mad.lo.s64 	%rd36, %rd35, 17448304640, 1073741824;
	shr.u64 	%rd37, %rd36, 31;
	cvt.u32.u64 	%r91, %rd37;
	min.s32 	%r92, %r91, 15;
	max.s32 	%r93, %r92, 0;
	shl.b32 	%r94, %r93, 28;
	ld.global.nc.u32 	%r95, [%rd34+4];
	cvt.s64.s32 	%rd38, %r95;
	mad.lo.s64 	%rd39, %rd38, 17448304640, 1073741824;
	shr.u64 	%rd40, %rd39, 31;
	cvt.u32.u64 	%r96, %rd40;
	min.s32 	%r97, %r96, 15;
	max.s32 	%r98, %r97, 0;
	shl.b32 	%r99, %r98, 24;
	or.b32  	%r100, %r99, %r94;
	ld.global.nc.u32 	%r101, [%rd34+8];
	cvt.s64.s32 	%rd41, %r101;
	mad.lo.s64 	%rd42, %rd41, 17448304640, 1073741824;
	shr.u64 	%rd43, %rd42, 31;
	cvt.u32.u64 	%r102, %rd43;
	min.s32 	%r103, %r102, 15;
	max.s32 	%r104, %r103, 0;
	shl.b32 	%r105, %r104, 20;
	or.b32  	%r106, %r100, %r105;
	ld.global.nc.u32 	%r107, [%rd34+12];
	cvt.s64.s32 	%rd44, %r107;
	mad.lo.s64 	%rd45, %rd44, 17448304640, 1073741824;
	shr.u64 	%rd46, %rd45, 31;
	cvt.u32.u64 	%r108, %rd46;
	min.s32 	%r109, %r108, 15;
	max.s32 	%r110, %r109, 0;
	shl.b32 	%r111, %r110, 16;
	or.b32  	%r112, %r106, %r111;
	ld.global.nc.u32 	%r113, [%rd34+16];
	cvt.s64.s32 	%rd47, %r113;
	mad.lo.s64 	%rd48, %rd47, 17448304640, 1073741824;
	shr.u64 	%rd49, %rd48, 31;
	cvt.u32.u64 	%r114, %rd49;
	min.s32 	%r115, %r114, 15;
	max.s32 	%r116, %r115, 0;
	shl.b32 	%r117, %r116, 12;
	or.b32  	%r118, %r112, %r117;
	ld.global.nc.u32 	%r119, [%rd34+20];
	cvt.s64.s32 	%rd50, %r119;
	mad.lo.s64 	%rd51, %rd50, 17448304640, 1073741824;
	shr.u64 	%rd52, %rd51, 31;
	cvt.u32.u64 	%r120, %rd52;
	min.s32 	%r121, %r120, 15;
	max.s32 	%r122, %r121, 0;
	shl.b32 	%r123, %r122, 8;
	or.b32  	%r124, %r118, %r123;
	ld.global.nc.u32 	%r125, [%rd34+24];
	cvt.s64.s32 	%rd53, %r125;
	mad.lo.s64 	%rd54, %rd53, 17448304640, 1073741824;
	shr.u64 	%rd55, %rd54, 31;
	cvt.u32.u64 	%r126, %rd55;
	min.s32 	%r127, %r126, 15;
	max.s32 	%r128, %r127, 0;
	shl.b32 	%r129, %r128, 4;
	or.b32  	%r130, %r124, %r129;
	ld.global.nc.u32 	%r131, [%rd34+28];
	cvt.s64.s32 	%rd56, %r131;
	mad.lo.s64 	%rd57, %rd56, 17448304640, 1073741824;
	shr.u64 	%rd58, %rd57, 31;
	cvt.u32.u64 	%r132, %rd58;
	min.s32 	%r133, %r132, 15;
	max.s32 	%r134, %r133, 0;
	or.b32  	%r135, %r130, %r134;
	shl.b32 	%r136, %r81, 9;
	or.b32  	%r137, %r136, %r4;
	mad.lo.s32 	%r138, %r85, 14336, %r137;
	mul.wide.u32 	%rd59, %r138, 4;
	add.s64 	%rd60, %rd1, %rd59;
	st.global.u32 	[%rd60], %r135;
$L__BB40_4:
	ret;

}
	// .globl	fused_nn_batch_flatten_kernel0
.visible .entry fused_nn_batch_flatten_kernel0(
	.param .u64 .ptr .align 1 fused_nn_batch_flatten_kernel0_param_0,
	.param .u64 .ptr .align 1 fused_nn_batch_flatten_kernel0_param_1
)
{
	.reg .b16 	%rs<3>;
	.reg .b32 	%r<5>;
	.reg .b64 	%rd<8>;

	ld.param.u64 	%rd1, [fused_nn_batch_flatten_kernel0_param_0];
	ld.param.u64 	%rd2, [fused_nn_batch_flatten_kernel0_param_1];
	cvta.to.global.u64 	%rd3, %rd1;
	cvta.to.global.u64 	%rd4, %rd2;
	mov.u32 	%r1, %ctaid.x;
	shl.b32 	%r2, %r1, 10;
	mov.u32 	%r3, %tid.x;
	or.b32  	%r4, %r2, %r3;
	cvt.u64.u32 	%rd5, %r4;
	add.s64 	%rd6, %rd4, %rd5;
	ld.global.nc.u8 	%rs1, [%rd6];
	cvt.u16.u8 	%rs2, %rs1;
	add.s64 	%rd7, %rd3, %rd5;
	st.global.u8 	[%rd7], %rs2;
	ret;

}
	// .globl	fused_nn_conv2d_add_cast_add_clip_cast_nn_relu_2_kernel0
.visible .entry fused_nn_conv2d_add_cast_add_clip_cast_nn_relu_2_kernel0(
	.param .u64 .ptr .align 1 fused_nn_conv2d_add_cast_add_clip_cast_nn_relu_2_kernel0_param_0,
	.param .u64 .ptr .align 1 fused_nn_conv2d_add_cast_add_clip_cast_nn_relu_2_kernel0_param_1,
	.param .u64 .ptr .align 1 fused_nn_conv2d_add_cast_add_clip_cast_nn_relu_2_kernel0_param_2,
	.param .u64 .ptr .align 1 fused_nn_conv2d_add_cast_add_clip_cast_nn_relu_2_kernel0_param_3,
	.param .u64 .ptr .align 1 fused_nn_conv2d_add_cast_add_clip_cast_nn_relu_2_kernel0_param_4
)
{
	.reg .b32 	%r<195>;
	.reg .b64 	%rd<20>;
	// demoted variable
	.shared .align 4 .b8 _ZZ56fused_nn_conv2d_add_cast_add_clip_cast_nn_relu_2_kernel0E14compute_shared[256];
	// demoted variable
	.shared .align 4 .b8 _ZZ56fused_nn_conv2d_add_cast_add_clip_cast_nn_relu_2_kernel0E18placeholder_shared[1024];
	ld.param.u64 	%rd1, [fused_nn_conv2d_add_cast_add_clip_cast_nn_relu_2_kernel0_param_0];
	ld.param.u64 	%rd2, [fused_nn_conv2d_add_cast_add_clip_cast_nn_relu_2_kernel0_param_1];
	ld.param.u64 	%rd3, [fused_nn_conv2d_add_cast_add_clip_cast_nn_relu_2_kernel0_param_2];
	ld.param.u64 	%rd4, [fused_nn_conv2d_add_cast_add_clip_cast_nn_relu_2_kernel0_param_3];
	ld.param.u64 	%rd5, [fused_nn_conv2d_add_cast_add_clip_cast_nn_relu_2_kernel0_param_4];
	cvta.to.global.u64 	%rd6, %rd1;
	cvta.to.global.u64 	%rd7, %rd2;
	cvta.to.global.u64 	%rd8, %rd3;
	cvta.to.global.u64 	%rd9, %rd5;
	cvta.to.global.u64 	%rd10, %rd4;
	mov.u32 	%r97, %ctaid.z;
	shl.b32 	%r98, %r97, 7;
	mov.u32 	%r99, %tid.x;
	and.b32  	%r100, %r99, 3;
	mov.u32 	%r101, %ctaid.y;
	shl.b32 	%r102, %r101, 9;
	add.s32 	%r103, %r102, %r99;
	shl.b32 	%r104, %r99, 2;
	and.b32  	%r105, %r104, 4080;
	add.s32 	%r106, %r98, %r105;
	or.b32  	%r107, %r106, %r100;
	shl.b32 	%r108, %r107, 2;
	cvt.u64.u32 	%rd11, %r108;
	add.s64 	%rd12, %rd6, %rd11;
	mov.u32 	%r109, _ZZ56fused_nn_conv2d_add_cast_add_clip_cast_nn_relu_2_kernel0E14compute_shared;
	add.s32 	%r110, %r109, %r104;
	ld.global.nc.u32 	%r111, [%rd12];
	st.shared.u32 	[%r110], %r111;
	ld.global.nc.u32 	%r112, [%rd12+16];
	st.shared.u32 	[%r110+128], %r112;
	bar.sync 	0;
	mov.b32 	%r113, 32;
	wmma.load.a.sync.aligned.row.m8n8k32.shared.u4 	{%r3}, [%r109], %r113;
	add.s32 	%r114, %r109, 128;
	wmma.load.a.sync.aligned.row.m8n8k32.shared.u4 	{%r27}, [%r114], %r113;
	mul.wide.u32 	%rd13, %r103, 4;
	add.s64 	%rd14, %rd7, %rd13;
	ld.global.nc.u32 	%r115, [%rd14];
	mov.u32 	%r116, _ZZ56fused_nn_conv2d_add_cast_add_clip_cast_nn_relu_2_kernel0E18placeholder_shared;
	add.s32 	%r117, %r116, %r104;
	st.shared.u32 	[%r117], %r115;
	ld.global.nc.u32 	%r118, [%rd14+128];
	st.shared.u32 	[%r117+128], %r118;
	ld.global.nc.u32 	%r119, [%rd14+512];
	st.shared.u32 	[%r117+256], %r119;
	ld.global.nc.u32 	%r120, [%rd14+640];
	st.shared.u32 	[%r117+384], %r120;
	ld.global.nc.u32 	%r121, [%rd14+1024];
	st.shared.u32 	[%r117+512], %r121;
	ld.global.nc.u32 	%r122, [%rd14+1152];
	st.shared.u32 	[%r117+640], %r122;
	ld.global.nc.u32 	%r123, [%rd14+1536];
	st.shared.u32 	[%r117+768], %r123;
	ld.global.nc.u32 	%r124, [%rd14+1664];
	st.shared.u32 	[%r117+896], %r124;
	bar.sync 	0;
	wmma.load.b.sync.aligned.col.m8n8k32.shared.s4 	{%r4}, [%r116], %r113;
	add.s32 	%r125, %r116, 128;
	wmma.load.b.sync.aligned.col.m8n8k32.shared.s4 	{%r28}, [%r125], %r113;
	add.s32 	%r126, %r116, 256;
	wmma.load.b.sync.aligned.col.m8n8k32.shared.s4 	{%r10}, [%r126], %r113;
	add.s32 	%r127, %r116, 384;
	wmma.load.b.sync.aligned.col.m8n8k32.shared.s4 	{%r34}, [%r127], %r113;
	add.s32 	%r128, %r116, 512;
	wmma.load.b.sync.aligned.col.m8n8k32.shared.s4 	{%r16}, [%r128], %r113;
	add.s32 	%r129, %r116, 640;
	wmma.load.b.sync.aligned.col.m8n8k32.shared.s4 	{%r40}, [%r129], %r113;
	add.s32 	%r130, %r116, 768;
	wmma.load.b.sync.aligned.col.m8n8k32.shared.s4 	{%r22}, [%r130], %r113;
	add.s32 	%r131, %r116, 896;
	wmma.load.b.sync.aligned.col.m8n8k32.shared.s4 	{%r46}, [%r131], %r113;
	mov.b32 	%r24, 0;
	// begin inline asm
	mma.sync.aligned.m8n8k32.row.col.s32.u4.s4.s32 {%r1,%r2}, {%r3}, {%r4}, {%r24,%r24};

	// end inline asm
	// begin inline asm
	mma.sync.aligned.m8n8k32.row.col.s32.u4.s4.s32 {%r7,%r8}, {%r3}, {%r10}, {%r24,%r24};

	// end inline asm
	// begin inline asm
	mma.sync.aligned.m8n8k32.row.col.s32.u4.s4.s32 {%r13,%r14}, {%r3}, {%r16}, {%r24,%r24};

	// end inline asm
	// begin inline asm
	mma.sync.aligned.m8n8k32.row.col.s32.u4.s4.s32 {%r19,%r20}, {%r3}, {%r22}, {%r24,%r24};

	// end inline asm
	// begin inline asm
	mma.sync.aligned.m8n8k32.row.col.s32.u4.s4.s32 {%r25,%r26}, {%r27}, {%r28}, {%r1,%r2};

	// end inline asm
	// begin inline asm
	mma.sync.aligned.m8n8k32.row.col.s32.u4.s4.s32 {%r31,%r32}, {%r27}, {%r34}, {%r7,%r8};

	// end inline asm
	// begin inline asm
	mma.sync.aligned.m8n8k32.row.col.s32.u4.s4.s32 {%r37,%r38}, {%r27}, {%r40}, {%r13,%r14};

	// end inline asm
	// begin inline asm
	mma.sync.aligned.m8n8k32.row.col.s32.u4.s4.s32 {%r43,%r44}, {%r27}, {%r46}, {%r19,%r20};

	// end inline asm
	ld.global.nc.u32 	%r132, [%rd12+32];
	st.shared.u32 	[%r110], %r132;
	ld.global.nc.u32 	%r133, [%rd12+48];
	st.shared.u32 	[%r110+128], %r133;
	bar.sync 	0;
	wmma.load.a.sync.aligned.row.m8n8k32.shared.u4 	{%r51}, [%r109], %r113;
	wmma.load.a.sync.aligned.row.m8n8k32.shared.u4 	{%r75}, [%r114], %r113;
	ld.global.nc.u32 	%r134, [%rd14+256];
	st.shared.u32 	[%r117], %r134;
	ld.global.nc.u32 	%r135, [%rd14+384];
	st.shared.u32 	[%r117+128], %r135;
	ld.global.nc.u32 	%r136, [%rd14+768];
	st.shared.u32 	[%r117+256], %r136;
	ld.global.nc.u32 	%r137, [%rd14+896];
	st.shared.u32 	[%r117+384], %r137;
	ld.global.nc.u32 	%r138, [%rd14+1280];
	st.shared.u32 	[%r117+512], %r138;
	ld.global.nc.u32 	%r139, [%rd14+1408];
	st.shared.u32 	[%r117+640], %r139;
	ld.global.nc.u32 	%r140, [%rd14+1792];
	st.shared.u32 	[%r117+768], %r140;
	ld.global.nc.u32 	%r141, [%rd14+1920];
	st.shared.u32 	[%r117+896], %r141;
	bar.sync 	0;
	wmma.load.b.sync.aligned.col.m8n8k32.shared.s4 	{%r52}, [%r116], %r113;
	wmma.load.b.sync.aligned.col.m8n8k32.shared.s4 	{%r76}, [%r125], %r113;
	wmma.load.b.sync.aligned.col.m8n8k32.shared.s4 	{%r58}, [%r126], %r113;
	wmma.load.b.sync.aligned.col.m8n8k32.shared.s4 	{%r82}, [%r127], %r113;
	wmma.load.b.sync.aligned.col.m8n8k32.shared.s4 	{%r64}, [%r128], %r113;
	wmma.load.b.sync.aligned.col.m8n8k32.shared.s4 	{%r88}, [%r129], %r113;
	wmma.load.b.sync.aligned.col.m8n8k32.shared.s4 	{%r70}, [%r130], %r113;
	wmma.load.b.sync.aligned.col.m8n8k32.shared.s4 	{%r94}, [%r131], %r113;
	// begin inline asm
	mma.sync.aligned.m8n8k32.row.col.s32.u4.s4.s32 {%r49,%r50}, {%r51}, {%r52}, {%r25,%r26};

	// end inline asm
	// begin inline asm
	mma.sync.aligned.m8n8k32.row.col.s32.u4.s4.s32 {%r55,%r56}, {%r51}, {%r58}, {%r31,%r32};

	// end inline asm
	// begin inline asm
	mma.sync.aligned.m8n8k32.row.col.s32.u4.s4.s32 {%r61,%r62}, {%r51}, {%r64}, {%r37,%r38};

	// end inline asm
	// begin inline asm
	mma.sync.aligned.m8n8k32.row.col.s32.u4.s4.s32 {%r67,%r68}, {%r51}, {%r70}, {%r43,%r44};

	// end inline asm
	// begin inline asm
	mma.sync.aligned.m8n8k32.row.col.s32.u4.s4.s32 {%r73,%r74}, {%r75}, {%r76}, {%r49,%r50};

	// end inline asm
	// begin inline asm
	mma.sync.aligned.m8n8k32.row.col.s32.u4.s4.s32 {%r79,%r80}, {%r75}, {%r82}, {%r55,%r56};

	// end inline asm
	// begin inline asm
	mma.sync.aligned.m8n8k32.row.col.s32.u4.s4.s32 {%r85,%r86}, {%r75}, {%r88}, {%r61,%r62};

	// end inline asm
	// begin inline asm
	mma.sync.aligned.m8n8k32.row.col.s32.u4.s4.s32 {%r91,%r92}, {%r75}, {%r94}, {%r67,%r68};

	// end inline asm
	bar.sync 	0;
	mov.b32 	%r142, 8;
	wmma.store.d.sync.aligned.row.m8n8k32.shared.s32 	[%r116], {%r73, %r74}, %r142;
	wmma.store.d.sync.aligned.row.m8n8k32.shared.s32 	[%r126], {%r79, %r80}, %r142;
	wmma.store.d.sync.aligned.row.m8n8k32.shared.s32 	[%r128], {%r85, %r86}, %r142;
	wmma.store.d.sync.aligned.row.m8n8k32.shared.s32 	[%r130], {%r91, %r92}, %r142;
	bar.sync 	0;
	shl.b32 	%r143, %r101, 5;
	and.b32  	%r144, %r99, 7;
	or.b32  	%r145, %r144, %r143;
	shl.b32 	%r146, %r97, 12;
	shl.b32 	%r147, %r99, 6;
	and.b32  	%r148, %r147, 65024;
	add.s32 	%r149, %r145, %r146;
	add.s32 	%r150, %r149, %r148;
	mul.wide.u32 	%rd15, %r145, 4;
	add.s64 	%rd16, %rd10, %rd15;
	ld.global.nc.u32 	%r151, [%rd16];
	ld.shared.u32 	%r152, [%r117];
	add.s32 	%r153, %r151, %r152;
	mul.wide.u32 	%rd17, %r150, 4;
	add.s64 	%rd18, %rd9, %rd17;
	ld.global.nc.u32 	%r154, [%rd18];
	add.s32 	%r155, %r153, %r154;
	max.s32 	%r156, %r155, 0;
	add.s64 	%rd19, %rd8, %rd17;
	st.global.u32 	[%rd19], %r156;
	ld.shared.u32 	%r157, [%r117+128];
	add.s32 	%r158, %r151, %r157;
	ld.global.nc.u32 	%r159, [%rd18+8192];
	add.s32 	%r160, %r158, %r159;
	max.s32 	%r161, %r160, 0;
	st.global.u32 	[%rd19+8192], %r161;
	ld.global.nc.u32 	%r162, [%rd16+32];
	ld.shared.u32 	%r163, [%r117+256];
	add.s32 	%r164, %r162, %r163;
	ld.global.nc.u32 	%r165, [%rd18+32];
	add.s32 	%r166, %r164, %r165;
	max.s32 	%r167, %r166, 0;
	st.global.u32 	[%rd19+32], %r167;
	ld.shared.u32 	%r168, [%r117+384];
	add.s32 	%r169, %r162, %r168;
	ld.global.nc.u32 	%r170, [%rd18+8224];
	add.s32 	%r171, %r169, %r170;
	max.s32 	%r172, %r171, 0;
	st.global.u32 	[%rd19+8224], %r172;
	ld.global.nc.u32 	%r173, [%rd16+64];
	ld.shared.u32 	%r174, [%r117+512];
	add.s32 	%r175, %r173, %r174;
	ld.global.nc.u32 	%r176, [%rd18+64];
	add.s32 	%r177, %r175, %r176;
	max.s32 	%r178, %r177, 0;
	st.global.u32 	[%rd19+64], %r178;
	ld.shared.u32 	%r179, [%r117+640];
	add.s32 	%r180, %r173, %r179;
	ld.global.nc.u32 	%r181, [%rd18+8256];
	add.s32 	%r182, %r180, %r181;
	max.s32 	%r183, %r182, 0;
	st.global.u32 	[%rd19+8256], %r183;
	ld.global.nc.u32 	%r184, [%rd16+96];
	ld.shared.u32 	%r185, [%r117+768];
	add.s32 	%r186, %r184, %r185;
	ld.global.nc.u32 	%r187, [%rd18+96];
	add.s32 	%r188, %r186, %r187;
	max.s32 	%r189, %r188, 0;
	st.global.u32 	[%rd19+96], %r189;
	ld.shared.u32 	%r190, [%r117+896];
	add.s32 	%r191, %r184, %r190;
	ld.global.nc.u32 	%r192, [%rd18+8288];
	add.s32 	%r193, %r191, %r192;
	max.s32 	%r194, %r193, 0;
	st.global.u32 	[%rd19+8288], %r194;
	ret;

}
	// .globl	fused_nn_conv2d_add_cast_cast_multiply_add_right_shift_cast_nn_relu_kernel2
.visible .entry fused_nn_conv2d_add_cast_cast_multiply_add_right_shift_cast_nn_relu_kernel2(
	.param .u64 .ptr .align 1 fused_nn_conv2d_add_cast_cast_multiply_add_right_shift_cast_nn_relu_kernel2_param_0,
	.param .u64 .ptr .align 1 fused_nn_conv2d_add_cast_cast_multiply_add_right_shift_cast_nn_relu_kernel2_param_1,
	.param .u64 .ptr .align 1 fused_nn_conv2d_add_cast_cast_multiply_add_right_shift_cast_nn_relu_kernel2_param_2
)
{
	.reg .pred 	%p<10>;
	.reg .b32 	%r<56>;
	.reg .b64 	%rd<38>;

	ld.param.u64 	%rd4, [fused_nn_conv2d_add_cast_cast_multiply_add_right_shift_cast_nn_relu_kernel2_param_0];
	ld.param.u64 	%rd5, [fused_nn_conv2d_add_cast_cast_multiply_add_right_shift_cast_nn_relu_kernel2_param_1];
	ld.param.u64 	%rd6, [fused_nn_conv2d_add_cast_cast_multiply_add_right_shift_cast_nn_relu_kernel2_param_2];
	cvta.to.global.u64 	%rd1, %rd4;
	cvta.to.global.u64 	%rd7, %rd6;
	cvta.to.global.u64 	%rd2, %rd5;
	mov.u32 	%r16, %ctaid.x;
	shl.b32 	%r52, %r16, 4;
	mov.u32 	%r17, %tid.x;
	shl.b32 	%r18, %r16, 10;
	shl.b32 	%r19, %r17, 4;
	and.b32  	%r20, %r19, 768;
	shr.u32 	%r21, %r17, 2;
	and.b32  	%r22, %r21, 240;
	and.b32  	%r23, %r17, 15;
	shl.b32 	%r24, %r17, 2;
	cvt.u64.u32 	%rd8, %r24;
	and.b64  	%rd9, %rd8, 252;
	add.s64 	%rd3, %rd7, %rd9;
	or.b32  	%r25, %r18, %r20;
	or.b32  	%r26, %r25, %r22;
	or.b32  	%r27, %r26, %r23;
	add.s32 	%r55, %r27, 524288;
	or.b32  	%r28, %r17, %r18;
	add.s32 	%r54, %r28, 524288;
	mov.b32 	%r53, 524288;
$L__BB43_1:
	setp.gt.u32 	%p1, %r52, 100351;
	@%p1 bra 	$L__BB43_4;
	add.s32 	%r8, %r54, -524288;
	setp.gt.u32 	%p2, %r8, 6422527;
	@%p2 bra 	$L__BB43_4;
	add.s32 	%r29, %r55, -524288;
	mul.wide.u32 	%rd10, %r29, 4;
	add.s64 	%rd11, %rd2, %rd10;
	ld.global.nc.u32 	%r30, [%rd11];
	ld.global.nc.u32 	%r31, [%rd3];
	add.s32 	%r32, %r31, %r30;
	mul.wide.s32 	%rd12, %r32, 1857283155;
	add.s64 	%rd13, %rd12, 1073741824;
	shr.u64 	%rd14, %rd13, 31;
	cvt.u32.u64 	%r33, %rd14;
	max.s32 	%r34, %r33, 0;
	mul.wide.u32 	%rd15, %r8, 4;
	add.s64 	%rd16, %rd1, %rd15;
	st.global.u32 	[%rd16], %r34;
$L__BB43_4:
	setp.eq.s32 	%p3, %r53, 6815744;
	@%p3 bra 	$L__BB43_15;
	setp.gt.u32 	%p4, %r52, 96255;
	@%p4 bra 	$L__BB43_8;
	add.s32 	%r9, %r54, -262144;
	setp.gt.u32 	%p5, %r9, 6422527;
	@%p5 bra 	$L__BB43_8;
	add.s32 	%r35, %r55, -262144;
	mul.wide.u32 	%rd17, %r35, 4;
	add.s64 	%rd18, %rd2, %rd17;
	ld.global.nc.u32 	%r36, [%rd18];
	ld.global.nc.u32 	%r37, [%rd3];
	add.s32 	%r38, %r37, %r36;
	mul.wide.s32 	%rd19, %r38, 1857283155;
	add.s64 	%rd20, %rd19, 1073741824;
	shr.u64 	%rd21, %rd20, 31;
	cvt.u32.u64 	%r39, %rd21;
	max.s32 	%r40, %r39, 0;
	mul.wide.u32 	%rd22, %r9, 4;
	add.s64 	%rd23, %rd1, %rd22;
	st.global.u32 	[%rd23], %r40;
$L__BB43_8:
	setp.gt.u32 	%p6, %r52, 92159;
	@%p6 bra 	$L__BB43_11;
	setp.gt.u32 	%p7, %r54, 6422527;
	@%p7 bra 	$L__BB43_11;
	mul.wide.u32 	%rd24, %r55, 4;
	add.s64 	%rd25, %rd2, %rd24;
	ld.global.nc.u32 	%r41, [%rd25];
	ld.global.nc.u32 	%r42, [%rd3];
	add.s32 	%r43, %r42, %r41;
	mul.wide.s32 	%rd26, %r43, 1857283155;
	add.s64 	%rd27, %rd26, 1073741824;
	shr.u64 	%rd28, %rd27, 31;
	cvt.u32.u64 	%r44, %rd28;
	max.s32 	%r45, %r44, 0;
	mul.wide.u32 	%rd29, %r54, 4;
	add.s64 	%rd30, %rd1, %rd29;
	st.global.u32 	[%rd30], %r45;
$L__BB43_11:
	setp.gt.u32 	%p8, %r52, 88063;
	@%p8 bra 	$L__BB43_14;
	add.s32 	%r10, %r54, 262144;
	setp.gt.u32 	%p9, %r10, 6422527;
	@%p9 bra 	$L__BB43_14;
	add.s32 	%r46, %r55, 262144;
	mul.wide.u32 	%rd31, %r46, 4;
	add.s64 	%rd32, %rd2, %rd31;
	ld.global.nc.u32 	%r47, [%rd32];
	ld.global.nc.u32 	%r48, [%rd3];
	add.s32 	%r49, %r48, %r47;
	mul.wide.s32 	%rd33, %r49, 1857283155;
	add.s64 	%rd34, %rd33, 1073741824;
	shr.u64 	%rd35, %rd34, 31;
	cvt.u32.u64 	%r50, %rd35;
	max.s32 	%r51, %r50, 0;
	mul.wide.u32 	%rd36, %r10, 4;
	add.s64 	%rd37, %rd1, %rd36;
	st.global.u32 	[%rd37], %r51;
$L__BB43_14:
	add.s32 	%r55, %r55, 1048576;
	add.s32 	%r54, %r54, 1048576;
	add.s32 	%r53, %r53, 1048576;
	add.s32 	%r52, %r52, 16384;
	bra.uni 	$L__BB43_1;
$L__BB43_15:
	ret;

}
	// .globl	fused_nn_conv2d_add_nn_relu_cast_cast_left_shift_multiply_add_right_shift_cast_c_3441552496575213188__kernel0
.visible .entry fused_nn_conv2d_add_nn_relu_cast_cast_left_shift_multiply_add_right_shift_cast_c_3441552496575213188__kernel0(
	.param .u64 .ptr .align 1 fused_nn_conv2d_add_nn_relu_cast_cast_left_shift_multiply_add_right_shift_cast_c_3441552496575213188__kernel0_param_0,
	.param .u64 .ptr .align 1 fused_nn_conv2d_add_nn_relu_cast_cast_left_shift_multiply_add_right_shift_cast_c_3441552496575213188__kernel0_param_1
)
{
	.reg .pred 	%p<3>;
	.reg .b32 	%r<30>;
	.reg .b64 	%rd<9>;

	ld.param.u64 	%rd1, [fused_nn_conv2d_add_nn_relu_cast_cast_left_shift_multiply_add_right_shift_cast_c_3441552496575213188__kernel0_param_0];
	ld.param.u64 	%rd2, [fused_nn_conv2d_add_nn_relu_cast_cast_left_shift_multiply_add_right_shift_cast_c_3441552496575213188__kernel0_param_1];
	mov.u32 	%r1, %ctaid.x;
	shl.b32 	%r4, %r1, 13;
	mov.u32 	%r2, %tid.x;
	shl.b32 	%r5, %r2, 3;
	or.b32  	%r3, %r4, %r5;
	setp.gt.u32 	%p1, %r3, 331775;
	@%p1 bra 	$L__BB44_3;
	shl.b32 	%r6, %r1, 10;
	or.b32  	%r7, %r6, %r2;
	setp.gt.u32 	%p2, %r7, 41471;
	@%p2 bra 	$L__BB44_3;
	mul.hi.u32 	%r8, %r3, 954437177;
	shr.u32 	%r9, %r8, 13;
	shl.b32 	%r10, %r1, 1;
	shr.u32 	%r11, %r2, 9;
	or.b32  	%r12, %r10, %r11;
	mul.hi.u32 	%r13, %r12, 954437177;
	shr.u32 	%r14, %r13, 1;
	mul.lo.s32 	%r15, %r14, 9;
	sub.s32 	%r16, %r12, %r15;
	shl.b32 	%r17, %r16, 9;
	mad.lo.s32 	%r18, %r9, 4608, %r17;
	shl.b32 	%r19, %r2, 4;
	and.b32  	%r20, %r19, 448;
	shr.u32 	%r21, %r2, 3;
	and.b32  	%r22, %r21, 60;
	and.b32  	%r23, %r2, 3;
	or.b32  	%r24, %r20, %r23;
	or.b32  	%r25, %r24, %r22;
	or.b32  	%r26, %r25, %r18;
	cvta.to.global.u64 	%rd3, %rd2;
	mul.wide.u32 	%rd4, %r26, 4;
	add.s64 	%rd5, %rd3, %rd4;
	ld.global.nc.u32 	%r27, [%rd5];
	and.b32  	%r28, %r2, 511;
	or.b32  	%r29, %r18, %r28;
	cvta.to.global.u64 	%rd6, %rd1;
	mul.wide.u32 	%rd7, %r29, 4;
	add.s64 	%rd8, %rd6, %rd7;
	st.global.u32 	[%rd8], %r27;
$L__BB44_3:
	ret;

}
	// .globl	fused_nn_conv2d_add_nn_relu_cast_cast_left_shift_multiply_add_right_shift_cast_c_3441552496575213188__9_kernel0
.visible .entry fused_nn_conv2d_add_nn_relu_cast_cast_left_shift_multiply_add_right_shift_cast_c_3441552496575213188__9_kernel0(
	.param .u64 .ptr .align 1 fused_nn_conv2d_add_nn_relu_cast_cast_left_shift_multiply_add_right_shift_cast_c_3441552496575213188__9_kernel0_param_0,
	.param .u64 .ptr .align 1 fused_nn_conv2d_add_nn_relu_cast_cast_left_shift_multiply_add_right_shift_cast_c_3441552496575213188__9_kernel0_param_1,
	.param .u64 .ptr .align 1 fused_nn_conv2d_add_nn_relu_cast_cast_left_shift_multiply_add_right_shift_cast_c_3441552496575213188__9_kernel0_param_2,
	.param .u64 .ptr .align 1 fused_nn_conv2d_add_nn_relu_cast_cast_left_shift_multiply_add_right_shift_cast_c_3441552496575213188__9_kernel0_param_3
)
{
	.reg .pred 	%p<2>;
	.reg .b32 	%r<2124>;
	.reg .b64 	%rd<415>;
	// demoted variable
	.shared .align 4 .b8 _ZZ111fused_nn_conv2d_add_nn_relu_cast_cast_left_shift_multiply_add_right_shift_cast_c_3441552496575213188__9_kernel0E14compute_shared[256];
	// demoted variable
	.shared .align 4 .b8 _ZZ111fused_nn_conv2d_add_nn_relu_cast_cast_left_shift_multiply_add_right_shift_cast_c_3441552496575213188__9_kernel0E18placeholder_shared[2048];
	ld.param.u64 	%rd12, [fused_nn_conv2d_add_nn_relu_cast_cast_left_shift_multiply_add_right_shift_cast_c_3441552496575213188__9_kernel0_param_0];
	ld.param.u64 	%rd13, [fused_nn_conv2d_add_nn_relu_cast_cast_left_shift_multiply_add_right_shift_cast_c_3441552496575213188__9_kernel0_param_1];
	ld.param.u64 	%rd14, [fused_nn_conv2d_add_nn_relu_cast_cast_left_shift_multiply_add_right_shift_cast_c_3441552496575213188__9_kernel0_param_2];
	cvta.to.global.u64 	%rd15, %rd12;
	cvta.to.global.u64 	%rd16, %rd13;
	cvta.to.global.u64 	%rd17, %rd14;
	mov.u32 	%r7, %ctaid.z;
	mov.u32 	%r8, %tid.x;
	and.b32  	%r9, %r8, 3;
	and.b32  	%r10, %r8, 1016;
	shl.b32 	%r11, %r7, 8;
	shl.b32 	%r12, %r8, 1;
	and.b32  	%r13, %r12, 2040;
	add.s32 	%r14, %r11, %r13;
	or.b32  	%r15, %r14, %r9;
	shl.b32 	%r16, %r8, 2;
	and.b32  	%r17, %r16, 4064;
	mov.u32 	%r18, _ZZ111fused_nn_conv2d_add_nn_relu_cast_cast_left_shift_multiply_add_right_shift_cast_c_3441552496575213188__9_kernel0E18placeholder_shared;
	add.s32 	%r1, %r18, %r17;
	mov.u32 	%r19, _ZZ111fused_nn_conv2d_add_nn_relu_cast_cast_left_shift_multiply_add_right_shift_cast_c_3441552496575213188__9_kernel0E14compute_shared;
	add.s32 	%r2, %r19, %r16;
	mul.wide.u32 	%rd18, %r8, 4;
	add.s64 	%rd1, %rd16, %rd18;
	add.s32 	%r3, %r18, %r16;
	add.s32 	%r20, %r11, %r10;
	mul.wide.u32 	%rd19, %r20, 4;
	add.s64 	%rd20, %rd19, %rd17;
	add.s64 	%rd414, %rd20, 128;
	mul.wide.u32 	%rd21, %r15, 4;
	add.s64 	%rd413, %rd15, %rd21;
	mul.wide.u32 	%rd412, %r7, 4;
	mov.b32 	%r2123, 0;
$L__BB45_1:
	ld.param.u64 	%rd411, [fused_nn_conv2d_add_nn_relu_cast_cast_left_shift_multiply_add_right_shift_cast_c_3441552496575213188__9_kernel0_param_3];
	shr.u64 	%rd22, %rd412, 3;
	mul.hi.u64 	%rd23, %rd22, 2635249153387078803;
	shl.b64 	%rd24, %rd23, 9;
	add.s64 	%rd25, %rd413, %rd24;
	ld.global.nc.u32 	%r885, [%rd25];
	st.shared.u32 	[%r2], %r885;
	ld.global.nc.u32 	%r886, [%rd25+16];
	st.shared.u32 	[%r2+128], %r886;
	bar.sync 	0;
	mov.u32 	%r887, _ZZ111fused_nn_conv2d_add_nn_relu_cast_cast_left_shift_multiply_add_right_shift_cast_c_3441552496575213188__9_kernel0E14compute_shared;
	mov.b32 	%r888, 32;
	wmma.load.a.sync.aligned.row.m8n8k32.shared.u4 	{%r23}, [%r887], %r888;
	add.s32 	%r889, %r887, 128;
	wmma.load.a.sync.aligned.row.m8n8k32.shared.u4 	{%r71}, [%r889], %r888;
	ld.global.nc.u32 	%r890, [%rd1];
	st.shared.u32 	[%r3], %r890;
	ld.global.nc.u32 	%r891, [%rd1+128];
	st.shared.u32 	[%r3+128], %r891;
	ld.global.nc.u32 	%r892, [%rd1+256];
	st.shared.u32 	[%r3+256], %r892;
	ld.global.nc.u32 	%r893, [%rd1+384];
	st.shared.u32 	[%r3+384], %r893;
	ld.global.nc.u32 	%r894, [%rd1+512];
	st.shared.u32 	[%r3+512], %r894;
	ld.global.nc.u32 	%r895, [%rd1+640];
	st.shared.u32 	[%r3+640], %r895;
	ld.global.nc.u32 	%r896, [%rd1+768];
	st.shared.u32 	[%r3+768], %r896;
	ld.global.nc.u32 	%r897, [%rd1+896];
	st.shared.u32 	[%r3+896], %r897;
	ld.global.nc.u32 	%r898, [%rd1+1024];
	st.shared.u32 	[%r3+1024], %r898;
	ld.global.nc.u32 	%r899, [%rd1+1152];
	st.shared.u32 	[%r3+1152], %r899;
	ld.global.nc.u32 	%r900, [%rd1+1280];
	st.shared.u32 	[%r3+1280], %r900;
	ld.global.nc.u32 	%r901, [%rd1+1408];
	st.shared.u32 	[%r3+1408], %r901;
	ld.global.nc.u32 	%r902, [%rd1+1536];
	st.shared.u32 	[%r3+1536], %r902;
	ld.global.nc.u32 	%r903, [%rd1+1664];
	st.shared.u32 	[%r3+1664], %r903;
	ld.global.nc.u32 	%r904, [%rd1+1792];
	st.shared.u32 	[%r3+1792], %r904;
	ld.global.nc.u32 	%r905, [%rd1+1920];
	st.shared.u32 	[%r3+1920], %r905;
	bar.sync 	0;
	mov.u32 	%r906, _ZZ111fused_nn_conv2d_add_nn_relu_cast_cast_left_shift_multiply_add_right_shift_cast_c_3441552496575213188__9_kernel0E18placeholder_shared;
	wmma.load.b.sync.aligned.col.m8n8k32.shared.s4 	{%r24}, [%r906], %r888;
	add.s32 	%r907, %r906, 128;
	wmma.load.b.sync.aligned.col.m8n8k32.shared.s4 	{%r72}, [%r907], %r888;
	add.s32 	%r908, %r906, 256;
	wmma.load.b.sync.aligned.col.m8n8k32.shared.s4 	{%r30}, [%r908], %r888;
	add.s32 	%r909, %r906, 384;
	wmma.load.b.sync.aligned.col.m8n8k32.shared.s4 	{%r78}, [%r909], %r888;
	add.s32 	%r910, %r906, 512;
	wmma.load.b.sync.aligned.col.m8n8k32.shared.s4 	{%r36}, [%r910], %r888;
	add.s32 	%r911, %r906, 640;
	wmma.load.b.sync.aligned.col.m8n8k32.shared.s4 	{%r84}, [%r911], %r888;
	add.s32 	%r912, %r906, 768;
	wmma.load.b.sync.aligned.col.m8n8k32.shared.s4 	{%r42}, [%r912], %r888;
	add.s32 	%r913, %r906, 896;
	wmma.load.b.sync.aligned.col.m8n8k32.shared.s4 	{%r90}, [%r913], %r888;
	add.s32 	%r914, %r906, 1024;
	wmma.load.b.sync.aligned.col.m8n8k32.shared.s4 	{%r48}, [%r914], %r888;
	add.s32 	%r915, %r906, 1152;
	wmma.load.b.sync.aligned.col.m8n8k32.shared.s4 	{%r96}, [%r915], %r888;
	add.s32 	%r916, %r906, 1280;
	wmma.load.b.sync.aligned.col.m8n8k32.shared.s4 	{%r54}, [%r916], %r888;
	add.s32 	%r917, %r906, 1408;
	wmma.load.b.sync.aligned.col.m8n8k32.shared.s4 	{%r102}, [%r917], %r888;
	add.s32 	%r918, %r906, 1536;
	wmma.load.b.sync.aligned.col.m8n8k32.shared.s4 	{%r60}, [%r918], %r888;
	add.s32 	%r919, %r906, 1664;
	wmma.load.b.sync.aligned.col.m8n8k32.shared.s4 	{%r108}, [%r919], %r888;
	add.s32 	%r920, %r906, 1792;
	wmma.load.b.sync.aligned.col.m8n8k32.shared.s4 	{%r66}, [%r920], %r888;
	add.s32 	%r921, %r906, 1920;
	wmma.load.b.sync.aligned.col.m8n8k32.shared.s4 	{%r114}, [%r921], %r888;
	mov.b32 	%r68, 0;
	// begin inline asm
	mma.sync.aligned.m8n8k32.row.col.s32.u4.s4.s32 {%r21,%r22}, {%r23}, {%r24}, {%r68,%r68};

	// end inline asm
	// begin inline asm
	mma.sync.aligned.m8n8k32.row.col.s32.u4.s4.s32 {%r27,%r28}, {%r23}, {%r30}, {%r68,%r68};

	// end inline asm
	// begin inline asm
	mma.sync.aligned.m8n8k32.row.col.s32.u4.s4.s32 {%r33,%r34}, {%r23}, {%r36}, {%r68,%r68};

	// end inline asm
	// begin inline asm
	mma.sync.aligned.m8n8k32.row.col.s32.u4.s4.s32 {%r39,%r40}, {%r23}, {%r42}, {%r68,%r68};

	// end inline asm
	// begin inline asm
	mma.sync.aligned.m8n8k32.row.col.s32.u4.s4.s32 {%r45,%r46}, {%r23}, {%r48}, {%r68,%r68};

	// end inline asm
	// begin inline asm
	mma.sync.aligned.m8n8k32.row.col.s32.u4.s4.s32 {%r51,%r52}, {%r23}, {%r54}, {%r68,%r68};

	// end inline asm
	// begin inline asm
	mma.sync.aligned.m8n8k32.row.col.s32.u4.s4.s32 {%r57,%r58}, {%r23}, {%r60}, {%r68,%r68};

	// end inline asm
	// begin inline asm
	mma.sync.aligned.m8n8k32.row.col.s32.u4.s4.s32 {%r63,%r64}, {%r23}, {%r66}, {%r68,%r68};

	// end inline asm
	// begin inline asm
	mma.sync.aligned.m8n8k32.row.col.s32.u4.s4.s32 {%r69,%r70}, {%r71}, {%r72}, {%r21,%r22};

	// end inline asm
	// begin inline asm
	mma.sync.aligned.m8n8k32.row.col.s32.u4.s4.s32 {%r75,%r76}, {%r71}, {%r78}, {%r27,%r28};

	// end inline asm
	// begin inline asm
	mma.sync.aligned.m8n8k32.row.col.s32.u4.s4.s32 {%r81,%r82}, {%r71}, {%r84}, {%r33,%r34};

	// end inline asm
	// begin inline asm
	mma.sync.aligned.m8n8k32.row.col.s32.u4.s4.s32 {%r87,%r88}, {%r71}, {%r90}, {%r39,%r40};

	// end inline asm
	// begin inline asm
	mma.sync.aligned.m8n8k32.row.col.s32.u4.s4.s32 {%r93,%r94}, {%r71}, {%r96}, {%r45,%r46};

	// end inline asm
	// begin inline asm
	mma.sync.aligned.m8n8k32.row.col.s32.u4.s4.s32 {%r99,%r100}, {%r71}, {%r102}, {%r51,%r52};

	// end inline asm
	// begin inline asm
	mma.sync.aligned.m8n8k32.row.col.s32.u4.s4.s32 {%r105,%r106}, {%r71}, {%r108}, {%r57,%r58};

	// end inline asm
	// begin inline asm
	mma.sync.aligned.m8n8k32.row.col.s32.u4.s4.s32 {%r111,%r112}, {%r71}, {%r114}, {%r63,%r64};

	// end inline asm
	ld.global.nc.u32 	%r922, [%rd25+256];
	st.shared.u32 	[%r2], %r922;
	ld.global.nc.u32 	%r923, [%rd25+272];
	st.shared.u32 	[%r2+128], %r923;
	bar.sync 	0;
	wmma.load.a.sync.aligned.row.m8n8k32.shared.u4 	{%r119}, [%r887], %r888;
	wmma.load.a.sync.aligned.row.m8n8k32.shared.u4 	{%r167}, [%r889], %r888;
	ld.global.nc.u32 	%r924, [%rd1+2048];
	st.shared.u32 	[%r3], %r924;
	ld.global.nc.u32 	%r925, [%rd1+2176];
	st.shared.u32 	[%r3+128], %r925;
	ld.global.nc.u32 	%r926, [%rd1+2304];
	st.shared.u32 	[%r3+256], %r926;
	ld.global.nc.u32 	%r927, [%rd1+2432];
	st.shared.u32 	[%r3+384], %r927;
	ld.global.nc.u32 	%r928, [%rd1+2560];
	st.shared.u32 	[%r3+512], %r928;
	ld.global.nc.u32 	%r929, [%rd1+2688];
	st.shared.u32 	[%r3+640], %r929;
	ld.global.nc.u32 	%r930, [%rd1+2816];
	st.shared.u32 	[%r3+768], %r930;
	ld.global.nc.u32 	%r931, [%rd1+2944];
	st.shared.u32 	[%r3+896], %r931;
	ld.global.nc.u32 	%r932, [%rd1+3072];
	st.shared.u32 	[%r3+1024], %r932;
	ld.global.nc.u32 	%r933, [%rd1+3200];
	st.shared.u32 	[%r3+1152], %r933;
	ld.global.nc.u32 	%r934, [%rd1+3328];
	st.shared.u32 	[%r3+1280], %r934;
	ld.global.nc.u32 	%r935, [%rd1+3456];
	st.shared.u32 	[%r3+1408], %r935;
	ld.global.nc.u32 	%r936, [%rd1+3584];
	st.shared.u32 	[%r3+1536], %r936;
	ld.global.nc.u32 	%r937, [%rd1+3712];
	st.shared.u32 	[%r3+1664], %r937;
	ld.global.nc.u32 	%r938, [%rd1+3840];
	st.shared.u32 	[%r3+1792], %r938;
	ld.global.nc.u32 	%r939, [%rd1+3968];
	st.shared.u32 	[%r3+1920], %r939;
	bar.sync 	0;
	wmma.load.b.sync.aligned.col.m8n8k32.shared.s4 	{%r120}, [%r906], %r888;
	wmma.load.b.sync.aligned.col.m8n8k32.shared.s4 	{%r168}, [%r907], %r888;
	wmma.load.b.sync.aligned.col.m8n8k32.shared.s4 	{%r126}, [%r908], %r888;
	wmma.load.b.sync.aligned.col.m8n8k32.shared.s4 	{%r174}, [%r909], %r888;
	wmma.load.b.sync.aligned.col.m8n8k32.shared.s4 	{%r132}, [%r910], %r888;
	wmma.load.b.sync.aligned.col.m8n8k32.shared.s4 	{%r180}, [%r911], %r888;
	wmma.load.b.sync.aligned.col.m8n8k32.shared.s4 	{%r138}, [%r912], %r888;
	wmma.load.b.sync.aligned.col.m8n8k32.shared.s4 	{%r186}, [%r913], %r888;
	wmma.load.b.sync.aligned.col.m8n8k32.shared.s4 	{%r144}, [%r914], %r888;
	wmma.load.b.sync.aligned.col.m8n8k32.shared.s4 	{%r192}, [%r915], %r888;
	wmma.load.b.sync.aligned.col.m8n8k32.shared.s4 	{%r150}, [%r916], %r888;
	wmma.load.b.sync.aligned.col.m8n8k32.shared.s4 	{%r198}, [%r917], %r888;
	wmma.load.b.sync.aligned.col.m8n8k32.shared.s4 	{%r156}, [%r918], %r888;
	wmma.load.b.sync.aligned.col.m8n8k32.shared.s4 	{%r204}, [%r919], %r888;
	wmma.load.b.sync.aligned.col.m8n8k32.shared.s4 	{%r162}, [%r920], %r888;
	wmma.load.b.sync.aligned.col.m8n8k32.shared.s4 	{%r210}, [%r921], %r888;
	// begin inline asm
	mma.sync.aligned.m8n8k32.row.col.s32.u4.s4.s32 {%r117,%r118}, {%r119}, {%r120}, {%r69,%r70};

	// end inline asm
	// begin inline asm
	mma.sync.aligned.m8n8k32.row.col.s32.u4.s4.s32 {%r123,%r124}, {%r119}, {%r126}, {%r75,%r76};

	// end inline asm
	// begin inline asm
	mma.sync.aligned.m8n8k32.row.col.s32.u4.s4.s32 {%r129,%r130}, {%r119}, {%r132}, {%r81,%r82};

	// end inline asm
	// begin inline asm
	mma.sync.aligned.m8n8k32.row.col.s32.u4.s4.s32 {%r135,%r136}, {%r119}, {%r138}, {%r87,%r88};

	// end inline asm
	// begin inline asm
	mma.sync.aligned.m8n8k32.row.col.s32.u4.s4.s32 {%r141,%r142}, {%r119}, {%r144}, {%r93,%r94};

	// end inline asm
	// begin inline asm
	mma.sync.aligned.m8n8k32.row.col.s32.u4.s4.s32 {%r147,%r148}, {%r119}, {%r150}, {%r99,%r100};

	// end inline asm
	// begin inline asm
	mma.sync.aligned.m8n8k32.row.col.s32.u4.s4.s32 {%r153,%r154}, {%r119}, {%r156}, {%r105,%r106};

	// end inline asm
	// begin inline asm
	mma.sync.aligned.m8n8k32.row.col.s32.u4.s4.s32 {%r159,%r160}, {%r119}, {%r162}, {%r111,%r112};

	// end inline asm
	// begin inline asm
	mma.sync.aligned.m8n8k32.row.col.s32.u4.s4.s32 {%r165,%r166}, {%r167}, {%r168}, {%r117,%r118};

	// end inline asm
	// begin inline asm
	mma.sync.aligned.m8n8k32.row.col.s32.u4.s4.s32 {%r171,%r172}, {%r167}, {%r174}, {%r123,%r124};

	// end inline asm
	// begin inline asm
	mma.sync.aligned.m8n8k32.row.col.s32.u4.s4.s32 {%r177,%r178}, {%r167}, {%r180}, {%r129,%r130};

	// end inline asm
	// begin inline asm
	mma.sync.aligned.m8n8k32.row.col.s32.u4.s4.s32 {%r183,%r184}, {%r167}, {%r186}, {%r135,%r136};

	// end inline asm
	// begin inline asm
	mma.sync.aligned.m8n8k32.row.col.s32.u4.s4.s32 {%r189,%r190}, {%r167}, {%r192}, {%r141,%r142};

	// end inline asm
	// begin inline asm
	mma.sync.aligned.m8n8k32.row.col.s32.u4.s4.s32 {%r195,%r196}, {%r167}, {%r198}, {%r147,%r148};

	// end inline asm
	// begin inline asm
	mma.sync.aligned.m8n8k32.row.col.s32.u4.s4.s32 {%r201,%r202}, {%r167}, {%r204}, {%r153,%r154};

	// end inline asm
	// begin inline asm
	mma.sync.aligned.m8n8k32.row.col.s32.u4.s4.s32 {%r207,%r208}, {%r167}, {%r210}, {%r159,%r160};

	// end inline asm
	ld.global.nc.u32 	%r940, [%rd25+512];
	st.shared.u32 	[%r2], %r940;
	ld.global.nc.u32 	%r941, [%rd25+528];
	st.shared.u32 	[%r2+128], %r941;
	bar.sync 	0;
	wmma.load.a.sync.aligned.row.m8n8k32.shared.u4 	{%r215}, [%r887], %r888;
	wmma.load.a.sync.aligned.row.m8n8k32.shared.u4 	{%r263}, [%r889], %r888;
	ld.global.nc.u32 	%r942, [%rd1+4096];
	st.shared.u32 	[%r3], %r942;
	ld.global.nc.u32 	%r943, [%rd1+4224];
	st.shared.u32 	[%r3+128], %r943;
	ld.global.nc.u32 	%r944, [%rd1+4352];
	st.shared.u32 	[%r3+256], %r944;
	ld.global.nc.u32 	%r945, [%rd1+4480];
	st.shared.u32 	[%r3+384], %r945;
	ld.global.nc.u32 	%r946, [%rd1+4608];
	st.shared.u32 	[%r3+512], %r946;
	ld.global.nc.u32 	%r947, [%rd1+4736];
	st.shared.u32 	[%r3+640], %r947;
	ld.global.nc.u32 	%r948, [%rd1+4864];
	st.shared.u32 	[%r3+768], %r948;
	ld.global.nc.u32 	%r949, [%rd1+4992];
	st.shared.u32 	[%r3+896], %r949;
	ld.global.nc.u32 	%r950, [%rd1+5120];
	st.shared.u32 	[%r3+1024], %r950;
	ld.global.nc.u32 	%r951, [%rd1+5248];
	st.shared.u32 	[%r3+1152], %r951;
	ld.global.nc.u32 	%r952, [%rd1+5376];
	st.shared.u32 	[%r3+1280], %r952;
	ld.global.nc.u32 	%r953, [%rd1+5504];
	st.shared.u32 	[%r3+1408], %r953;
	ld.global.nc.u32 	%r954, [%rd1+5632];
	st.shared.u32 	[%r3+1536], %r954;
	ld.global.nc.u32 	%r955, [%rd1+5760];
	st.shared.u32 	[%r3+1664], %r955;
	ld.global.nc.u32 	%r956, [%rd1+5888];
	st.shared.u32 	[%r3+1792], %r956;
	ld.global.nc.u32 	%r957, [%rd1+6016];
	st.shared.u32 	[%r3+1920], %r957;
	bar.sync 	0;
	wmma.load.b.sync.aligned.col.m8n8k32.shared.s4 	{%r216}, [%r906], %r888;
	wmma.load.b.sync.aligned.col.m8n8k32.shared.s4 	{%r264}, [%r907], %r888;
	wmma.load.b.sync.aligned.col.m8n8k32.shared.s4 	{%r222}, [%r908], %r888;
	wmma.load.b.sync.aligned.col.m8n8k32.shared.s4 	{%r270}, [%r909], %r888;
	wmma.load.b.sync.aligned.col.m8n8k32.shared.s4 	{%r228}, [%r910], %r888;
	wmma.load.b.sync.aligned.col.m8n8k32.shared.s4 	{%r276}, [%r911], %r888;
	wmma.load.b.sync.aligned.col.m8n8k32.shared.s4 	{%r234}, [%r912], %r888;
	wmma.load.b.sync.aligned.col.m8n8k32.shared.s4 	{%r282}, [%r913], %r888;
	wmma.load.b.sync.aligned.col.m8n8k32.shared.s4 	{%r240}, [%r914], %r888;
	wmma.load.b.sync.aligned.col.m8n8k32.shared.s4 	{%r288}, [%r915], %r888;
	wmma.load.b.sync.aligned.col.m8n8k32.shared.s4 	{%r246}, [%r916], %r888;
	wmma.load.b.sync.aligned.col.m8n8k32.shared.s4 	{%r294}, [%r917], %r888;
	wmma.load.b.sync.aligned.col.m8n8k32.shared.s4 	{%r252}, [%r918], %r888;
	wmma.load.b.sync.aligned.col.m8n8k32.shared.s4 	{%r300}, [%r919], %r888;
	wmma.load.b.sync.aligned.col.m8n8k32.shared.s4 	{%r258}, [%r920], %r888;
	wmma.load.b.sync.aligned.col.m8n8k32.shared.s4 	{%r306}, [%r921], %r888;
	// begin inline asm
	mma.sync.aligned.m8n8k32.row.col.s32.u4.s4.s32 {%r213,%r214}, {%r215}, {%r216}, {%r165,%r166};

	// end inline asm
	// begin inline asm
	mma.sync.aligned.m8n8k32.row.col.s32.u4.s4.s32 {%r219,%r220}, {%r215}, {%r222}, {%r171,%r172};

	// end inline asm
	// begin inline asm
	mma.sync.aligned.m8n8k32.row.col.s32.u4.s4.s32 {%r225,%r226}, {%r215}, {%r228}, {%r177,%r178};

	// end inline asm
	// begin inline asm
	mma.sync.aligned.m8n8k32.row.col.s32.u4.s4.s32 {%r231,%r232}, {%r215}, {%r234}, {%r183,%r184};

	// end inline asm
	// begin inline asm
	mma.sync.aligned.m8n8k32.row.col.s32.u4.s4.s32 {%r237,%r238}, {%r215}, {%r240}, {%r189,%r190};

	// end inline asm
	// begin inline asm
	mma.sync.aligned.m8n8k32.row.col.s32.u4.s4.s32 {%r243,%r244}, {%r215}, {%r246}, {%r195,%r196};

	// end inline asm
	// begin inline asm
	mma.sync.aligned.m8n8k32.row.col.s32.u4.s4.s32 {%r249,%r250}, {%r215}, {%r252}, {%r201,%r202};

	// end inline asm
	// begin inline asm
	mma.sync.aligned.m8n8k32.row.col.s32.u4.s4.s32 {%r255,%r256}, {%r215}, {%r258}, {%r207,%r208};

	// end inline asm
	// begin inline asm
	mma.sync.aligned.m8n8k32.row.col.s32.u4.s4.s32 {%r261,%r262}, {%r263}, {%r264}, {%r213,%r214};

	// end inline asm
	// begin inline asm
	mma.sync.aligned.m8n8k32.row.col.s32.u4.s4.s32 {%r267,%r268}, {%r263}, {%r270}, {%r219,%r220};

	// end inline asm
	// begin inline asm
	mma.sync.aligned.m8n8k32.row.col.s32.u4.s4.s32 {%r273,%r274}, {%r263}, {%r276}, {%r225,%r226};

	// end inline asm
	// begin inline asm
	mma.sync.aligned.m8n8k32.row.col.s32.u4.s4.s32 {%r279,%r280}, {%r263}, {%r282}, {%r231,%r232};

	// end inline asm
	// begin inline asm
	mma.sync.aligned.m8n8k32.row.col.s32.u4.s4.s32 {%r285,%r286}, {%r263}, {%r288}, {%r237,%r238};

	// end inline asm
	// begin inline asm
	mma.sync.aligned.m8n8k32.row.col.s32.u4.s4.s32 {%r291,%r292}, {%r263}, {%r294}, {%r243,%r244};

	// end inline asm
	// begin inline asm
	mma.sync.aligned.m8n8k32.row.col.s32.u4.s4.s32 {%r297,%r298}, {%r263}, {%r300}, {%r249,%r250};

	// end inline asm
	// begin inline asm
	mma.sync.aligned.m8n8k32.row.col.s32.u4.s4.s32 {%r303,%r304}, {%r263}, {%r306}, {%r255,%r256};

	// end inline asm
	ld.global.nc.u32 	%r958, [%rd25+14848];
	st.shared.u32 	[%r2], %r958;
	ld.global.nc.u32 	%r959, [%rd25+14864];
	st.shared.u32 	[%r2+128], %r959;
	bar.sync 	0;
	wmma.load.a.sync.aligned.row.m8n8k32.shared.u4 	{%r311}, [%r887], %r888;
	wmma.load.a.sync.aligned.row.m8n8k32.shared.u4 	{%r359}, [%r889], %r888;
	ld.global.nc.u32 	%r960, [%rd1+6144];
	st.shared.u32 	[%r3], %r960;
	ld.global.nc.u32 	%r961, [%rd1+6272];
	st.shared.u32 	[%r3+128], %r961;
	ld.global.nc.u32 	%r962, [%rd1+6400];
	st.shared.u32 	[%r3+256], %r962;
	ld.global.nc.u32 	%r963, [%rd1+6528];
	st.shared.u32 	[%r3+384], %r963;
	ld.global.nc.u32 	%r964, [%rd1+6656];
	st.shared.u32 	[%r3+512], %r964;
	ld.global.nc.u32 	%r965, [%rd1+6784];
	st.shared.u32 	[%r3+640], %r965;
	ld.global.nc.u32 	%r966, [%rd1+6912];
	st.shared.u32 	[%r3+768], %r966;
	ld.global.nc.u32 	%r967, [%rd1+7040];
	st.shared.u32 	[%r3+896], %r967;
	ld.global.nc.u32 	%r968, [%rd1+7168];
	st.shared.u32 	[%r3+1024], %r968;
	ld.global.nc.u32 	%r969, [%rd1+7296];
	st.shared.u32 	[%r3+1152], %r969;
	ld.global.nc.u32 	%r970, [%rd1+7424];
	st.shared.u32 	[%r3+1280], %r970;
	ld.global.nc.u32 	%r971, [%rd1+7552];
	st.shared.u32 	[%r3+1408], %r971;
	ld.global.nc.u32 	%r972, [%rd1+7680];
	st.shared.u32 	[%r3+1536], %r972;
	ld.global.nc.u32 	%r973, [%rd1+7808];
	st.shared.u32 	[%r3+1664], %r973;
	ld.global.nc.u32 	%r974, [%rd1+7936];
	st.shared.u32 	[%r3+1792], %r974;
	ld.global.nc.u32 	%r975, [%rd1+8064];
	st.shared.u32 	[%r3+1920], %r975;
	bar.sync 	0;
	wmma.load.b.sync.aligned.col.m8n8k32.shared.s4 	{%r312}, [%r906], %r888;
	wmma.load.b.sync.aligned.col.m8n8k32.shared.s4 	{%r360}, [%r907], %r888;
	wmma.load.b.sync.aligned.col.m8n8k32.shared.s4 	{%r318}, [%r908], %r888;
	wmma.load.b.sync.aligned.col.m8n8k32.shared.s4 	{%r366}, [%r909], %r888;
	wmma.load.b.sync.aligned.col.m8n8k32.shared.s4 	{%r324}, [%r910], %r888;
	wmma.load.b.sync.aligned.col.m8n8k32.shared.s4 	{%r372}, [%r911], %r888;
	wmma.load.b.sync.aligned.col.m8n8k32.shared.s4 	{%r330}, [%r912], %r888;
	wmma.load.b.sync.aligned.col.m8n8k32.shared.s4 	{%r378}, [%r913], %r888;
	wmma.load.b.sync.aligned.col.m8n8k32.shared.s4 	{%r336}, [%r914], %r888;
	wmma.load.b.sync.aligned.col.m8n8k32.shared.s4 	{%r384}, [%r915], %r888;
	wmma.load.b.sync.aligned.col.m8n8k32.shared.s4 	{%r342}, [%r916], %r888;
	wmma.load.b.sync.aligned.col.m8n8k32.shared.s4 	{%r390}, [%r917], %r888;
	wmma.load.b.sync.aligned.col.m8n8k32.shared.s4 	{%r348}, [%r918], %r888;
	wmma.load.b.sync.aligned.col.m8n8k32.shared.s4 	{%r396}, [%r919], %r888;
	wmma.load.b.sync.aligned.col.m8n8k32.shared.s4 	{%r354}, [%r920], %r888;
	wmma.load.b.sync.aligned.col.m8n8k32.shared.s4 	{%r402}, [%r921], %r888;
	// begin inline asm
	mma.sync.aligned.m8n8k32.row.col.s32.u4.s4.s32 {%r309,%r310}, {%r311}, {%r312}, {%r261,%r262};

	// end inline asm
	// begin inline asm
	mma.sync.aligned.m8n8k32.row.col.s32.u4.s4.s32 {%r315,%r316}, {%r311}, {%r318}, {%r267,%r268};

	// end inline asm
	// begin inline asm
	mma.sync.aligned.m8n8k32.row.col.s32.u4.s4.s32 {%r321,%r322}, {%r311}, {%r324}, {%r273,%r274};

	// end inline asm
	// begin inline asm
	mma.sync.aligned.m8n8k32.row.col.s32.u4.s4.s32 {%r327,%r328}, {%r311}, {%r330}, {%r279,%r280};

	// end inline asm
	// begin inline asm
	mma.sync.aligned.m8n8k32.row.col.s32.u4.s4.s32 {%r333,%r334}, {%r311}, {%r336}, {%r285,%r286};

	// end inline asm
	// begin inline asm
	mma.sync.aligned.m8n8k32.row.col.s32.u4.s4.s32 {%r339,%r340}, {%r311}, {%r342}, {%r291,%r292};

	// end inline asm
	// begin inline asm
	mma.sync.aligned.m8n8k32.row.col.s32.u4.s4.s32 {%r345,%r346}, {%r311}, {%r348}, {%r297,%r298};

	// end inline asm
	// begin inline asm
	mma.sync.aligned.m8n8k32.row.col.s32.u4.s4.s32 {%r351,%r352}, {%r311}, {%r354}, {%r303,%r304};

	// end inline asm
	// begin inline asm
	mma.sync.aligned.m8n8k32.row.col.s32.u4.s4.s32 {%r357,%r358}, {%r359}, {%r360}, {%r309,%r310};

	// end inline asm
	// begin inline asm
	mma.sync.aligned.m8n8k32.row.col.s32.u4.s4.s32 {%r363,%r364}, {%r359}, {%r366}, {%r315,%r316};

	// end inline asm
	// begin inline asm
	mma.sync.aligned.m8n8k32.row.col.s32.u4.s4.s32 {%r369,%r370}, {%r359}, {%r372}, {%r321,%r322};

	// end inline asm
	// begin inline asm
	mma.sync.aligned.m8n8k32.row.col.s32.u4.s4.s32 {%r375,%r376}, {%r359}, {%r378}, {%r327,%r328};

	// end inline asm
	// begin inline asm
	mma.sync.aligned.m8n8k32.row.col.s32.u4.s4.s32 {%r381,%r382}, {%r359}, {%r384}, {%r333,%r334};

	// end inline asm
	// begin inline asm
	mma.sync.aligned.m8n8k32.row.col.s32.u4.s4.s32 {%r387,%r388}, {%r359}, {%r390}, {%r339,%r340};

	// end inline asm
	// begin inline asm
	mma.sync.aligned.m8n8k32.row.col.s32.u4.s4.s32 {%r393,%r394}, {%r359}, {%r396}, {%r345,%r346};

	// end inline asm
	// begin inline asm
	mma.sync.aligned.m8n8k32.row.col.s32.u4.s4.s32 {%r399,%r400}, {%r359}, {%r402}, {%r351,%r352};

	// end inline asm
	ld.global.nc.u32 	%r976, [%rd25+15104];
	st.shared.u32 	[%r2], %r976;
	ld.global.nc.u32 	%r977, [%rd25+15120];
	st.shared.u32 	[%r2+128], %r977;
	bar.sync 	0;
	wmma.load.a.sync.aligned.row.m8n8k32.shared.u4 	{%r407}, [%r887], %r888;
	wmma.load.a.sync.aligned.row.m8n8k32.shared.u4 	{%r455}, [%r889], %r888;
	ld.global.nc.u32 	%r978, [%rd1+8192];
	st.shared.u32 	[%r3], %r978;
	ld.global.nc.u32 	%r979, [%rd1+8320];
	st.shared.u32 	[%r3+128], %r979;
	ld.global.nc.u32 	%r980, [%rd1+8448];
	st.shared.u32 	[%r3+256], %r980;
	ld.global.nc.u32 	%r981, [%rd1+8576];
	st.shared.u32 	[%r3+384], %r981;
	ld.global.nc.u32 	%r982, [%rd1+8704];
	st.shared.u32 	[%r3+512], %r982;
	ld.global.nc.u32 	%r983, [%rd1+8832];
	st.shared.u32 	[%r3+640], %r983;
	ld.global.nc.u32 	%r984, [%rd1+8960];
	st.shared.u32 	[%r3+768], %r984;
	ld.global.nc.u32 	%r985, [%rd1+9088];
	st.shared.u32 	[%r3+896], %r985;
	ld.global.nc.u32 	%r986, [%rd1+9216];
	st.shared.u32 	[%r3+1024], %r986;
	ld.global.nc.u32 	%r987, [%rd1+9344];
	st.shared.u32 	[%r3+1152], %r987;
	ld.global.nc.u32 	%r988, [%rd1+9472];
	st.shared.u32 	[%r3+1280], %r988;
	ld.global.nc.u32 	%r989, [%rd1+9600];
	st.shared.u32 	[%r3+1408], %r989;
	ld.global.nc.u32 	%r990, [%rd1+9728];
	st.shared.u32 	[%r3+1536], %r990;
	ld.global.nc.u32 	%r991, [%rd1+9856];
	st.shared.u32 	[%r3+1664], %r991;
	ld.global.nc.u32 	%r992, [%rd1+9984];
	st.shared.u32 	[%r3+1792], %r992;
	ld.global.nc.u32 	%r993, [%rd1+10112];
	st.shared.u32 	[%r3+1920], %r993;
	bar.sync 	0;
	wmma.load.b.sync.aligned.col.m8n8k32.shared.s4 	{%r408}, [%r906], %r888;
	wmma.load.b.sync.aligned.col.m8n8k32.shared.s4 	{%r456}, [%r907], %r888;
	wmma.load.b.sync.aligned.col.m8n8k32.shared.s4 	{%r414}, [%r908], %r888;
	wmma.load.b.sync.aligned.col.m8n8k32.shared.s4 	{%r462}, [%r909], %r888;
	wmma.load.b.sync.aligned.col.m8n8k32.shared.s4 	{%r420}, [%r910], %r888;
	wmma.load.b.sync.aligned.col.m8n8k32.shared.s4 	{%r468}, [%r911], %r888;
	wmma.load.b.sync.aligned.col.m8n8k32.shared.s4 	{%r426}, [%r912], %r888;
	wmma.load.b.sync.aligned.col.m8n8k32.shared.s4 	{%r474}, [%r913], %r888;
	wmma.load.b.sync.aligned.col.m8n8k32.shared.s4 	{%r432}, [%r914], %r888;
	wmma.load.b.sync.aligned.col.m8n8k32.shared.s4 	{%r480}, [%r915], %r888;
	wmma.load.b.sync.aligned.col.m8n8k32.shared.s4 	{%r438}, [%r916], %r888;
	wmma.load.b.sync.aligned.col.m8n8k32.shared.s4 	{%r486}, [%r917], %r888;
	wmma.load.b.sync.aligned.col.m8n8k32.shared.s4 	{%r444}, [%r918], %r888;
	wmma.load.b.sync.aligned.col.m8n8k32.shared.s4 	{%r492}, [%r919], %r888;
	wmma.load.b.sync.aligned.col.m8n8k32.shared.s4 	{%r450}, [%r920], %r888;
	wmma.load.b.sync.aligned.col.m8n8k32.shared.s4 	{%r498}, [%r921], %r888;
	// begin inline asm
	mma.sync.aligned.m8n8k32.row.col.s32.u4.s4.s32 {%r405,%r406}, {%r407}, {%r408}, {%r357,%r358};

	// end inline asm
	// begin inline asm
	mma.sync.aligned.m8n8k32.row.col.s32.u4.s4.s32 {%r411,%r412}, {%r407}, {%r414}, {%r363,%r364};

	// end inline asm
	// begin inline asm
	mma.sync.aligned.m8n8k32.row.col.s32.u4.s4.s32 {%r417,%r418}, {%r407}, {%r420}, {%r369,%r370};

	// end inline asm
	// begin inline asm
	mma.sync.aligned.m8n8k32.row.col.s32.u4.s4.s32 {%r423,%r424}, {%r407}, {%r426}, {%r375,%r376};

	// end inline asm
	// begin inline asm
	mma.sync.aligned.m8n8k32.row.col.s32.u4.s4.s32 {%r429,%r430}, {%r407}, {%r432}, {%r381,%r382};

	// end inline asm
	// begin inline asm
	mma.sync.aligned.m8n8k32.row.col.s32.u4.s4.s32 {%r435,%r436}, {%r407}, {%r438}, {%r387,%r388};

	// end inline asm
	// begin inline asm
	mma.sync.aligned.m8n8k32.row.col.s32.u4.s4.s32 {%r441,%r442}, {%r407}, {%r444}, {%r393,%r394};

	// end inline asm
	// begin inline asm
	mma.sync.aligned.m8n8k32.row.col.s32.u4.s4.s32 {%r447,%r448}, {%r407}, {%r450}, {%r399,%r400};

	// end inline asm
	// begin inline asm
	mma.sync.aligned.m8n8k32.row.col.s32.u4.s4.s32 {%r453,%r454}, {%r455}, {%r456}, {%r405,%r406};

	// end inline asm
	// begin inline asm
	mma.sync.aligned.m8n8k32.row.col.s32.u4.s4.s32 {%r459,%r460}, {%r455}, {%r462}, {%r411,%r412};

	// end inline asm
	// begin inline asm
	mma.sync.aligned.m8n8k32.row.col.s32.u4.s4.s32 {%r465,%r466}, {%r455}, {%r468}, {%r417,%r418};

	// end inline asm
	// begin inline asm
	mma.sync.aligned.m8n8k32.row.col.s32.u4.s4.s32 {%r471,%r472}, {%r455}, {%r474}, {%r423,%r424};

	// end inline asm
	// begin inline asm
	mma.sync.aligned.m8n8k32.row.col.s32.u4.s4.s32 {%r477,%r478}, {%r455}, {%r480}, {%r429,%r430};

	// end inline asm
	// begin inline asm
	mma.sync.aligned.m8n8k32.row.col.s32.u4.s4.s32 {%r483,%r484}, {%r455}, {%r486}, {%r435,%r436};

	// end inline asm
	// begin inline asm
	mma.sync.aligned.m8n8k32.row.col.s32.u4.s4.s32 {%r489,%r490}, {%r455}, {%r492}, {%r441,%r442};

	// end inline asm
	// begin inline asm
	mma.sync.aligned.m8n8k32.row.col.s32.u4.s4.s32 {%r495,%r496}, {%r455}, {%r498}, {%r447,%r448};

	// end inline asm
	ld.global.nc.u32 	%r994, [%rd25+15360];
	st.shared.u32 	[%r2], %r994;
	ld.global.nc.u32 	%r995, [%rd25+15376];
	st.shared.u32 	[%r2+128], %r995;
	bar.sync 	0;
	wmma.load.a.sync.aligned.row.m8n8k32.shared.u4 	{%r503}, [%r887], %r888;
	wmma.load.a.sync.aligned.row.m8n8k32.shared.u4 	{%r551}, [%r889], %r888;
	ld.global.nc.u32 	%r996, [%rd1+10240];
	st.shared.u32 	[%r3], %r996;
	ld.global.nc.u32 	%r997, [%rd1+10368];
	st.shared.u32 	[%r3+128], %r997;
	ld.global.nc.u32 	%r998, [%rd1+10496];
	st.shared.u32 	[%r3+256], %r998;
	ld.global.nc.u32 	%r999, [%rd1+10624];
	st.shared.u32 	[%r3+384], %r999;
	ld.global.nc.u32 	%r1000, [%rd1+10752];
	st.shared.u32 	[%r3+512], %r1000;
	ld.global.nc.u32 	%r1001, [%rd1+10880];
	st.shared.u32 	[%r3+640], %r1001;
	ld.global.nc.u32 	%r1002, [%rd1+11008];
	st.shared.u32 	[%r3+768], %r1002;
	ld.global.nc.u32 	%r1003, [%rd1+11136];
	st.shared.u32 	[%r3+896], %r1003;
	ld.global.nc.u32 	%r1004, [%rd1+11264];
	st.shared.u32 	[%r3+1024], %r1004;
	ld.global.nc.u32 	%r1005, [%rd1+11392];
	st.shared.u32 	[%r3+1152], %r1005;
	ld.global.nc.u32 	%r1006, [%rd1+11520];
	st.shared.u32 	[%r3+1280], %r1006;
	ld.global.nc.u32 	%r1007, [%rd1+11648];
	st.shared.u32 	[%r3+1408], %r1007;
	ld.global.nc.u32 	%r1008, [%rd1+11776];
	st.shared.u32 	[%r3+1536], %r1008;
	ld.global.nc.u32 	%r1009, [%rd1+11904];
	st.shared.u32 	[%r3+1664], %r1009;
	ld.global.nc.u32 	%r1010, [%rd1+12032];
	st.shared.u32 	[%r3+1792], %r1010;
	ld.global.nc.u32 	%r1011, [%rd1+12160];
	st.shared.u32 	[%r3+1920], %r1011;
	bar.sync 	0;
	wmma.load.b.sync.aligned.col.m8n8k32.shared.s4 	{%r504}, [%r906], %r888;
	wmma.load.b.sync.aligned.col.m8n8k32.shared.s4 	{%r552}, [%r907], %r888;
	wmma.load.b.sync.aligned.col.m8n8k32.shared.s4 	{%r510}, [%r908], %r888;
	wmma.load.b.sync.aligned.col.m8n8k32.shared.s4 	{%r558}, [%r909], %r888;
	wmma.load.b.sync.aligned.col.m8n8k32.shared.s4 	{%r516}, [%r910], %r888;
	wmma.load.b.sync.aligned.col.m8n8k32.shared.s4 	{%r564}, [%r911], %r888;
	wmma.load.b.sync.aligned.col.m8n8k32.shared.s4 	{%r522}, [%r912], %r888;
	wmma.load.b.sync.aligned.col.m8n8k32.shared.s4 	{%r570}, [%r913], %r888;
	wmma.load.b.sync.aligned.col.m8n8k32.shared.s4 	{%r528}, [%r914], %r888;
	wmma.load.b.sync.aligned.col.m8n8k32.shared.s4 	{%r576}, [%r915], %r888;
	wmma.load.b.sync.aligned.col.m8n8k32.shared.s4 	{%r534}, [%r916], %r888;
	wmma.load.b.sync.aligned.col.m8n8k32.shared.s4 	{%r582}, [%r917], %r888;
	wmma.load.b.sync.aligned.col.m8n8k32.shared.s4 	{%r540}, [%r918], %r888;
	wmma.load.b.sync.aligned.col.m8n8k32.shared.s4 	{%r588}, [%r919], %r888;
	wmma.load.b.sync.aligned.col.m8n8k32.shared.s4 	{%r546}, [%r920], %r888;
	wmma.load.b.sync.aligned.col.m8n8k32.shared.s4 	{%r594}, [%r921], %r888;
	// begin inline asm
	mma.sync.aligned.m8n8k32.row.col.s32.u4.s4.s32 {%r501,%r502}, {%r503}, {%r504}, {%r453,%r454};

	// end inline asm
	// begin inline asm
	mma.sync.aligned.m8n8k32.row.col.s32.u4.s4.s32 {%r507,%r508}, {%r503}, {%r510}, {%r459,%r460};

	// end inline asm
	// begin inline asm
	mma.sync.aligned.m8n8k32.row.col.s32.u4.s4.s32 {%r513,%r514}, {%r503}, {%r516}, {%r465,%r466};

	// end inline asm
	// begin inline asm
	mma.sync.aligned.m8n8k32.row.col.s32.u4.s4.s32 {%r519,%r520}, {%r503}, {%r522}, {%r471,%r472};

	// end inline asm
	// begin inline asm
	mma.sync.aligned.m8n8k32.row.col.s32.u4.s4.s32 {%r525,%r526}, {%r503}, {%r528}, {%r477,%r478};

	// end inline asm
	// begin inline asm
	mma.sync.aligned.m8n8k32.row.col.s32.u4.s4.s32 {%r531,%r532}, {%r503}, {%r534}, {%r483,%r484};

	// end inline asm
	// begin inline asm
	mma.sync.aligned.m8n8k32.row.col.s32.u4.s4.s32 {%r537,%r538}, {%r503}, {%r540}, {%r489,%r490};

	// end inline asm
	// begin inline asm
	mma.sync.aligned.m8n8k32.row.col.s32.u4.s4.s32 {%r543,%r544}, {%r503}, {%r546}, {%r495,%r496};

	// end inline asm
	// begin inline asm
	mma.sync.aligned.m8n8k32.row.col.s32.u4.s4.s32 {%r549,%r550}, {%r551}, {%r552}, {%r501,%r502};

	// end inline asm
	// begin inline asm
	mma.sync.aligned.m8n8k32.row.col.s32.u4.s4.s32 {%r555,%r556}, {%r551}, {%r558}, {%r507,%r508};

	// end inline asm
	// begin inline asm
	mma.sync.aligned.m8n8k32.row.col.s32.u4.s4.s32 {%r561,%r562}, {%r551}, {%r564}, {%r513,%r514};

	// end inline asm
	// begin inline asm
	mma.sync.aligned.m8n8k32.row.col.s32.u4.s4.s32 {%r567,%r568}, {%r551}, {%r570}, {%r519,%r520};

	// end inline asm
	// begin inline asm
	mma.sync.aligned.m8n8k32.row.col.s32.u4.s4.s32 {%r573,%r574}, {%r551}, {%r576}, {%r525,%r526};

	// end inline asm
	// begin inline asm
	mma.sync.aligned.m8n8k32.row.col.s32.u4.s4.s32 {%r579,%r580}, {%r551}, {%r582}, {%r531,%r532};

	// end inline asm
	// begin inline asm
	mma.sync.aligned.m8n8k32.row.col.s32.u4.s4.s32 {%r585,%r586}, {%r551}, {%r588}, {%r537,%r538};

	// end inline asm
	// begin inline asm
	mma.sync.aligned.m8n8k32.row.col.s32.u4.s4.s32 {%r591,%r592}, {%r551}, {%r594}, {%r543,%r544};

	// end inline asm
	ld.global.nc.u32 	%r1012, [%rd25+29696];
	st.shared.u32 	[%r2], %r1012;
	ld.global.nc.u32 	%r1013, [%rd25+29712];
	st.shared.u32 	[%r2+128], %r1013;
	bar.sync 	0;
	wmma.load.a.sync.aligned.row.m8n8k32.shared.u4 	{%r599}, [%r887], %r888;
	wmma.load.a.sync.aligned.row.m8n8k32.shared.u4 	{%r647}, [%r889], %r888;
	ld.global.nc.u32 	%r1014, [%rd1+12288];
	st.shared.u32 	[%r3], %r1014;
	ld.global.nc.u32 	%r1015, [%rd1+12416];
	st.shared.u32 	[%r3+128], %r1015;
	ld.global.nc.u32 	%r1016, [%rd1+12544];
	st.shared.u32 	[%r3+256], %r1016;
	ld.global.nc.u32 	%r1017, [%rd1+12672];
	st.shared.u32 	[%r3+384], %r1017;
	ld.global.nc.u32 	%r1018, [%rd1+12800];
	st.shared.u32 	[%r3+512], %r1018;
	ld.global.nc.u32 	%r1019, [%rd1+12928];
	st.shared.u32 	[%r3+640], %r1019;
	ld.global.nc.u32 	%r1020, [%rd1+13056];
	st.shared.u32 	[%r3+768], %r1020;
	ld.global.nc.u32 	%r1021, [%rd1+13184];
	st.shared.u32 	[%r3+896], %r1021;
	ld.global.nc.u32 	%r1022, [%rd1+13312];
	st.shared.u32 	[%r3+1024], %r1022;
	ld.global.nc.u32 	%r1023, [%rd1+13440];
	st.shared.u32 	[%r3+1152], %r1023;
	ld.global.nc.u32 	%r1024, [%rd1+13568];
	st.shared.u32 	[%r3+1280], %r1024;
	ld.global.nc.u32 	%r1025, [%rd1+13696];
	st.shared.u32 	[%r3+1408], %r1025;
	ld.global.nc.u32 	%r1026, [%rd1+13824];
	st.shared.u32 	[%r3+1536], %r1026;
	ld.global.nc.u32 	%r1027, [%rd1+13952];
	st.shared.u32 	[%r3+1664], %r1027;
	ld.global.nc.u32 	%r1028, [%rd1+14080];
	st.shared.u32 	[%r3+1792], %r1028;
	ld.global.nc.u32 	%r1029, [%rd1+14208];
	st.shared.u32 	[%r3+1920], %r1029;
	bar.sync 	0;
	wmma.load.b.sync.aligned.col.m8n8k32.shared.s4 	{%r600}, [%r906], %r888;
	wmma.load.b.sync.aligned.col.m8n8k32.shared.s4 	{%r648}, [%r907], %r888;
	wmma.load.b.sync.aligned.col.m8n8k32.shared.s4 	{%r606}, [%r908], %r888;
	wmma.load.b.sync.aligned.col.m8n8k32.shared.s4 	{%r654}, [%r909], %r888;
	wmma.load.b.sync.aligned.col.m8n8k32.shared.s4 	{%r612}, [%r910], %r888;
	wmma.load.b.sync.aligned.col.m8n8k32.shared.s4 	{%r660}, [%r911], %r888;
	wmma.load.b.sync.aligned.col.m8n8k32.shared.s4 	{%r618}, [%r912], %r888;
	wmma.load.b.sync.aligned.col.m8n8k32.shared.s4 	{%r666}, [%r913], %r888;
	wmma.load.b.sync.aligned.col.m8n8k32.shared.s4 	{%r624}, [%r914], %r888;
	wmma.load.b.sync.aligned.col.m8n8k32.shared.s4 	{%r672}, [%r915], %r888;
	wmma.load.b.sync.aligned.col.m8n8k32.shared.s4 	{%r630}, [%r916], %r888;
	wmma.load.b.sync.aligned.col.m8n8k32.shared.s4 	{%r678}, [%r917], %r888;
	wmma.load.b.sync.aligned.col.m8n8k32.shared.s4 	{%r636}, [%r918], %r888;
	wmma.load.b.sync.aligned.col.m8n8k32.shared.s4 	{%r684}, [%r919], %r888;
	wmma.load.b.sync.aligned.col.m8n8k32.shared.s4 	{%r642}, [%r920], %r888;
	wmma.load.b.sync.aligned.col.m8n8k32.shared.s4 	{%r690}, [%r921], %r888;
	// begin inline asm
	mma.sync.aligned.m8n8k32.row.col.s32.u4.s4.s32 {%r597,%r598}, {%r599}, {%r600}, {%r549,%r550};

	// end inline asm
	// begin inline asm
	mma.sync.aligned.m8n8k32.row.col.s32.u4.s4.s32 {%r603,%r604}, {%r599}, {%r606}, {%r555,%r556};

	// end inline asm
	// begin inline asm
	mma.sync.aligned.m8n8k32.row.col.s32.u4.s4.s32 {%r609,%r610}, {%r599}, {%r612}, {%r561,%r562};

	// end inline asm
	// begin inline asm
	mma.sync.aligned.m8n8k32.row.col.s32.u4.s4.s32 {%r615,%r616}, {%r599}, {%r618}, {%r567,%r568};

	// end inline asm
	// begin inline asm
	mma.sync.aligned.m8n8k32.row.col.s32.u4.s4.s32 {%r621,%r622}, {%r599}, {%r624}, {%r573,%r574};

	// end inline asm
	// begin inline asm
	mma.sync.aligned.m8n8k32.row.col.s32.u4.s4.s32 {%r627,%r628}, {%r599}, {%r630}, {%r579,%r580};

	// end inline asm
	// begin inline asm
	mma.sync.aligned.m8n8k32.row.col.s32.u4.s4.s32 {%r633,%r634}, {%r599}, {%r636}, {%r585,%r586};

	// end inline asm
	// begin inline asm
	mma.sync.aligned.m8n8k32.row.col.s32.u4.s4.s32 {%r639,%r640}, {%r599}, {%r642}, {%r591,%r592};

	// end inline asm
	// begin inline asm
	mma.sync.aligned.m8n8k32.row.col.s32.u4.s4.s32 {%r645,%r646}, {%r647}, {%r648}, {%r597,%r598};

	// end inline asm
	// begin inline asm
	mma.sync.aligned.m8n8k32.row.col.s32.u4.s4.s32 {%r651,%r652}, {%r647}, {%r654}, {%r603,%r604};

	// end inline asm
	// begin inline asm
	mma.sync.aligned.m8n8k32.row.col.s32.u4.s4.s32 {%r657,%r658}, {%r647}, {%r660}, {%r609,%r610};

	// end inline asm
	// begin inline asm
	mma.sync.aligned.m8n8k32.row.col.s32.u4.s4.s32 {%r663,%r664}, {%r647}, {%r666}, {%r615,%r616};

	// end inline asm
	// begin inline asm
	mma.sync.aligned.m8n8k32.row.col.s32.u4.s4.s32 {%r669,%r670}, {%r647}, {%r672}, {%r621,%r622};

	// end inline asm
	// begin inline asm
	mma.sync.aligned.m8n8k32.row.col.s32.u4.s4.s32 {%r675,%r676}, {%r647}, {%r678}, {%r627,%r628};

	// end inline asm
	// begin inline asm
	mma.sync.aligned.m8n8k32.row.col.s32.u4.s4.s32 {%r681,%r682}, {%r647}, {%r684}, {%r633,%r634};

	// end inline asm
	// begin inline asm
	mma.sync.aligned.m8n8k32.row.col.s32.u4.s4.s32 {%r687,%r688}, {%r647}, {%r690}, {%r639,%r640};

	// end inline asm
	ld.global.nc.u32 	%r1030, [%rd25+29952];
	st.shared.u32 	[%r2], %r1030;
	ld.global.nc.u32 	%r1031, [%rd25+29968];
	st.shared.u32 	[%r2+128], %r1031;
	bar.sync 	0;
	wmma.load.a.sync.aligned.row.m8n8k32.shared.u4 	{%r695}, [%r887], %r888;
	wmma.load.a.sync.aligned.row.m8n8k32.shared.u4 	{%r743}, [%r889], %r888;
	ld.global.nc.u32 	%r1032, [%rd1+14336];
	st.shared.u32 	[%r3], %r1032;
	ld.global.nc.u32 	%r1033, [%rd1+14464];
	st.shared.u32 	[%r3+128], %r1033;
	ld.global.nc.u32 	%r1034, [%rd1+14592];
	st.shared.u32 	[%r3+256], %r1034;
	ld.global.nc.u32 	%r1035, [%rd1+14720];
	st.shared.u32 	[%r3+384], %r1035;
	ld.global.nc.u32 	%r1036, [%rd1+14848];
	st.shared.u32 	[%r3+512], %r1036;
	ld.global.nc.u32 	%r1037, [%rd1+14976];
	st.shared.u32 	[%r3+640], %r1037;
	ld.global.nc.u32 	%r1038, [%rd1+15104];
	st.shared.u32 	[%r3+768], %r1038;
	ld.global.nc.u32 	%r1039, [%rd1+15232];
	st.shared.u32 	[%r3+896], %r1039;
	ld.global.nc.u32 	%r1040, [%rd1+15360];
	st.shared.u32 	[%r3+1024], %r1040;
	ld.global.nc.u32 	%r1041, [%rd1+15488];
	st.shared.u32 	[%r3+1152], %r1041;
	ld.global.nc.u32 	%r1042, [%rd1+15616];
	st.shared.u32 	[%r3+1280], %r1042;
	ld.global.nc.u32 	%r1043, [%rd1+15744];
	st.shared.u32 	[%r3+1408], %r1043;
	ld.global.nc.u32 	%r1044, [%rd1+15872];
	st.shared.u32 	[%r3+1536], %r1044;
	ld.global.nc.u32 	%r1045, [%rd1+16000];
	st.shared.u32 	[%r3+1664], %r1045;
	ld.global.nc.u32 	%r1046, [%rd1+16128];
	st.shared.u32 	[%r3+1792], %r1046;
	ld.global.nc.u32 	%r1047, [%rd1+16256];
	st.shared.u32 	[%r3+1920], %r1047;
	bar.sync 	0;
	wmma.load.b.sync.aligned.col.m8n8k32.shared.s4 	{%r696}, [%r906], %r888;
	wmma.load.b.sync.aligned.col.m8n8k32.shared.s4 	{%r744}, [%r907], %r888;
	wmma.load.b.sync.aligned.col.m8n8k32.shared.s4 	{%r702}, [%r908], %r888;
	wmma.load.b.sync.aligned.col.m8n8k32.shared.s4 	{%r750}, [%r909], %r888;
	wmma.load.b.sync.aligned.col.m8n8k32.shared.s4 	{%r708}, [%r910], %r888;
	wmma.load.b.sync.aligned.col.m8n8k32.shared.s4 	{%r756}, [%r911], %r888;
	wmma.load.b.sync.aligned.col.m8n8k32.shared.s4 	{%r714}, [%r912], %r888;
	wmma.load.b.sync.aligned.col.m8n8k32.shared.s4 	{%r762}, [%r913], %r888;
	wmma.load.b.sync.aligned.col.m8n8k32.shared.s4 	{%r720}, [%r914], %r888;
	wmma.load.b.sync.aligned.col.m8n8k32.shared.s4 	{%r768}, [%r915], %r888;
	wmma.load.b.sync.aligned.col.m8n8k32.shared.s4 	{%r726}, [%r916], %r888;
	wmma.load.b.sync.aligned.col.m8n8k32.shared.s4 	{%r774}, [%r917], %r888;
	wmma.load.b.sync.aligned.col.m8n8k32.shared.s4 	{%r732}, [%r918], %r888;
	wmma.load.b.sync.aligned.col.m8n8k32.shared.s4 	{%r780}, [%r919], %r888;
	wmma.load.b.sync.aligned.col.m8n8k32.shared.s4 	{%r738}, [%r920], %r888;
	wmma.load.b.sync.aligned.col.m8n8k32.shared.s4 	{%r786}, [%r921], %r888;
	// begin inline asm
	mma.sync.aligned.m8n8k32.row.col.s32.u4.s4.s32 {%r693,%r694}, {%r695}, {%r696}, {%r645,%r646};

	// end inline asm
	// begin inline asm
	mma.sync.aligned.m8n8k32.row.col.s32.u4.s4.s32 {%r699,%r700}, {%r695}, {%r702}, {%r651,%r652};

	// end inline asm
	// begin inline asm
	mma.sync.aligned.m8n8k32.row.col.s32.u4.s4.s32 {%r705,%r706}, {%r695}, {%r708}, {%r657,%r658};

	// end inline asm
	// begin inline asm
	mma.sync.aligned.m8n8k32.row.col.s32.u4.s4.s32 {%r711,%r712}, {%r695}, {%r714}, {%r663,%r664};

	// end inline asm
	// begin inline asm
	mma.sync.aligned.m8n8k32.row.col.s32.u4.s4.s32 {%r717,%r718}, {%r695}, {%r720}, {%r669,%r670};

	// end inline asm
	// begin inline asm
	mma.sync.aligned.m8n8k32.row.col.s32.u4.s4.s32 {%r723,%r724}, {%r695}, {%r726}, {%r675,%r676};

	// end inline asm
	// begin inline asm
	mma.sync.aligned.m8n8k32.row.col.s32.u4.s4.s32 {%r729,%r730}, {%r695}, {%r732}, {%r681,%r682};

	// end inline asm
	// begin inline asm
	mma.sync.aligned.m8n8k32.row.col.s32.u4.s4.s32 {%r735,%r736}, {%r695}, {%r738}, {%r687,%r688};

	// end inline asm
	// begin inline asm
	mma.sync.aligned.m8n8k32.row.col.s32.u4.s4.s32 {%r741,%r742}, {%r743}, {%r744}, {%r693,%r694};

	// end inline asm
	// begin inline asm
	mma.sync.aligned.m8n8k32.row.col.s32.u4.s4.s32 {%r747,%r748}, {%r743}, {%r750}, {%r699,%r700};

	// end inline asm
	// begin inline asm
	mma.sync.aligned.m8n8k32.row.col.s32.u4.s4.s32 {%r753,%r754}, {%r743}, {%r756}, {%r705,%r706};

	// end inline asm
	// begin inline asm
	mma.sync.aligned.m8n8k32.row.col.s32.u4.s4.s32 {%r759,%r760}, {%r743}, {%r762}, {%r711,%r712};

	// end inline asm
	// begin inline asm
	mma.sync.aligned.m8n8k32.row.col.s32.u4.s4.s32 {%r765,%r766}, {%r743}, {%r768}, {%r717,%r718};

	// end inline asm
	// begin inline asm
	mma.sync.aligned.m8n8k32.row.col.s32.u4.s4.s32 {%r771,%r772}, {%r743}, {%r774}, {%r723,%r724};

	// end inline asm
	// begin inline asm
	mma.sync.aligned.m8n8k32.row.col.s32.u4.s4.s32 {%r777,%r778}, {%r743}, {%r780}, {%r729,%r730};

	// end inline asm
	// begin inline asm
	mma.sync.aligned.m8n8k32.row.col.s32.u4.s4.s32 {%r783,%r784}, {%r743}, {%r786}, {%r735,%r736};

	// end inline asm
	ld.global.nc.u32 	%r1048, [%rd25+30208];
	st.shared.u32 	[%r2], %r1048;
	ld.global.nc.u32 	%r1049, [%rd25+30224];
	st.shared.u32 	[%r2+128], %r1049;
	bar.sync 	0;
	wmma.load.a.sync.aligned.row.m8n8k32.shared.u4 	{%r791}, [%r887], %r888;
	wmma.load.a.sync.aligned.row.m8n8k32.shared.u4 	{%r839}, [%r889], %r888;
	ld.global.nc.u32 	%r1050, [%rd1+16384];
	st.shared.u32 	[%r3], %r1050;
	ld.global.nc.u32 	%r1051, [%rd1+16512];
	st.shared.u32 	[%r3+128], %r1051;
	ld.global.nc.u32 	%r1052, [%rd1+16640];
	st.shared.u32 	[%r3+256], %r1052;
	ld.global.nc.u32 	%r1053, [%rd1+16768];
	st.shared.u32 	[%r3+384], %r1053;
	ld.global.nc.u32 	%r1054, [%rd1+16896];
	st.shared.u32 	[%r3+512], %r1054;
	ld.global.nc.u32 	%r1055, [%rd1+17024];
	st.shared.u32 	[%r3+640], %r1055;
	ld.global.nc.u32 	%r1056, [%rd1+17152];
	st.shared.u32 	[%r3+768], %r1056;
	ld.global.nc.u32 	%r1057, [%rd1+17280];
	st.shared.u32 	[%r3+896], %r1057;
	ld.global.nc.u32 	%r1058, [%rd1+17408];
	st.shared.u32 	[%r3+1024], %r1058;
	ld.global.nc.u32 	%r1059, [%rd1+17536];
	st.shared.u32 	[%r3+1152], %r1059;
	ld.global.nc.u32 	%r1060, [%rd1+17664];
	st.shared.u32 	[%r3+1280], %r1060;
	ld.global.nc.u32 	%r1061, [%rd1+17792];
	st.shared.u32 	[%r3+1408], %r1061;
	ld.global.nc.u32 	%r1062, [%rd1+17920];
	st.shared.u32 	[%r3+1536], %r1062;
	ld.global.nc.u32 	%r1063, [%rd1+18048];
	st.shared.u32 	[%r3+1664], %r1063;
	ld.global.nc.u32 	%r1064, [%rd1+18176];
	st.shared.u32 	[%r3+1792], %r1064;
	ld.global.nc.u32 	%r1065, [%rd1+18304];
	st.shared.u32 	[%r3+1920], %r1065;
	bar.sync 	0;
	wmma.load.b.sync.aligned.col.m8n8k32.shared.s4 	{%r792}, [%r906], %r888;
	wmma.load.b.sync.aligned.col.m8n8k32.shared.s4 	{%r840}, [%r907], %r888;
	wmma.load.b.sync.aligned.col.m8n8k32.shared.s4 	{%r798}, [%r908], %r888;
	wmma.load.b.sync.aligned.col.m8n8k32.shared.s4 	{%r846}, [%r909], %r888;
	wmma.load.b.sync.aligned.col.m8n8k32.shared.s4 	{%r804}, [%r910], %r888;
	wmma.load.b.sync.aligned.col.m8n8k32.shared.s4 	{%r852}, [%r911], %r888;
	wmma.load.b.sync.aligned.col.m8n8k32.shared.s4 	{%r810}, [%r912], %r888;
	wmma.load.b.sync.aligned.col.m8n8k32.shared.s4 	{%r858}, [%r913], %r888;
	wmma.load.b.sync.aligned.col.m8n8k32.shared.s4 	{%r816}, [%r914], %r888;
	wmma.load.b.sync.aligned.col.m8n8k32.shared.s4 	{%r864}, [%r915], %r888;
	wmma.load.b.sync.aligned.col.m8n8k32.shared.s4 	{%r822}, [%r916], %r888;
	wmma.load.b.sync.aligned.col.m8n8k32.shared.s4 	{%r870}, [%r917], %r888;
	wmma.load.b.sync.aligned.col.m8n8k32.shared.s4 	{%r828}, [%r918], %r888;
	wmma.load.b.sync.aligned.col.m8n8k32.shared.s4 	{%r876}, [%r919], %r888;
	wmma.load.b.sync.aligned.col.m8n8k32.shared.s4 	{%r834}, [%r920], %r888;
	wmma.load.b.sync.aligned.col.m8n8k32.shared.s4 	{%r882}, [%r921], %r888;
	// begin inline asm
	mma.sync.aligned.m8n8k32.row.col.s32.u4.s4.s32 {%r789,%r790}, {%r791}, {%r792}, {%r741,%r742};

	// end inline asm
	// begin inline asm
	mma.sync.aligned.m8n8k32.row.col.s32.u4.s4.s32 {%r795,%r796}, {%r791}, {%r798}, {%r747,%r748};

	// end inline asm
	// begin inline asm
	mma.sync.aligned.m8n8k32.row.col.s32.u4.s4.s32 {%r801,%r802}, {%r791}, {%r804}, {%r753,%r754};

	// end inline asm
	// begin inline asm
	mma.sync.aligned.m8n8k32.row.col.s32.u4.s4.s32 {%r807,%r808}, {%r791}, {%r810}, {%r759,%r760};

	// end inline asm
	// begin inline asm
	mma.sync.aligned.m8n8k32.row.col.s32.u4.s4.s32 {%r813,%r814}, {%r791}, {%r816}, {%r765,%r766};

	// end inline asm
	// begin inline asm
	mma.sync.aligned.m8n8k32.row.col.s32.u4.s4.s32 {%r819,%r820}, {%r791}, {%r822}, {%r771,%r772};

	// end inline asm
	// begin inline asm
	mma.sync.aligned.m8n8k32.row.col.s32.u4.s4.s32 {%r825,%r826}, {%r791}, {%r828}, {%r777,%r778};

	// end inline asm
	// begin inline asm
	mma.sync.aligned.m8n8k32.row.col.s32.u4.s4.s32 {%r831,%r832}, {%r791}, {%r834}, {%r783,%r784};

	// end inline asm
	// begin inline asm
	mma.sync.aligned.m8n8k32.row.col.s32.u4.s4.s32 {%r837,%r838}, {%r839}, {%r840}, {%r789,%r790};

	// end inline asm
	// begin inline asm
	mma.sync.aligned.m8n8k32.row.col.s32.u4.s4.s32 {%r843,%r844}, {%r839}, {%r846}, {%r795,%r796};

	// end inline asm
	// begin inline asm
	mma.sync.aligned.m8n8k32.row.col.s32.u4.s4.s32 {%r849,%r850}, {%r839}, {%r852}, {%r801,%r802};

	// end inline asm
	// begin inline asm
	mma.sync.aligned.m8n8k32.row.col.s32.u4.s4.s32 {%r855,%r856}, {%r839}, {%r858}, {%r807,%r808};

	// end inline asm
	// begin inline asm
	mma.sync.aligned.m8n8k32.row.col.s32.u4.s4.s32 {%r861,%r862}, {%r839}, {%r864}, {%r813,%r814};

	// end inline asm
	// begin inline asm
	mma.sync.aligned.m8n8k32.row.col.s32.u4.s4.s32 {%r867,%r868}, {%r839}, {%r870}, {%r819,%r820};

	// end inline asm
	// begin inline asm
	mma.sync.aligned.m8n8k32.row.col.s32.u4.s4.s32 {%r873,%r874}, {%r839}, {%r876}, {%r825,%r826};

	// end inline asm
	// begin inline asm
	mma.sync.aligned.m8n8k32.row.col.s32.u4.s4.s32 {%r879,%r880}, {%r839}, {%r882}, {%r831,%r832};

	// end inline asm
	bar.sync 	0;
	mov.b32 	%r1066, 8;
	wmma.store.d.sync.aligned.row.m8n8k32.shared.s32 	[%r906], {%r837, %r838}, %r1066;
	wmma.store.d.sync.aligned.row.m8n8k32.shared.s32 	[%r908], {%r843, %r844}, %r1066;
	wmma.store.d.sync.aligned.row.m8n8k32.shared.s32 	[%r910], {%r849, %r850}, %r1066;
	wmma.store.d.sync.aligned.row.m8n8k32.shared.s32 	[%r912], {%r855, %r856}, %r1066;
	wmma.store.d.sync.aligned.row.m8n8k32.shared.s32 	[%r914], {%r861, %r862}, %r1066;
	wmma.store.d.sync.aligned.row.m8n8k32.shared.s32 	[%r916], {%r867, %r868}, %r1066;
	wmma.store.d.sync.aligned.row.m8n8k32.shared.s32 	[%r918], {%r873, %r874}, %r1066;
	wmma.store.d.sync.aligned.row.m8n8k32.shared.s32 	[%r920], {%r879, %r880}, %r1066;
	bar.sync 	0;
	cvta.to.global.u64 	%rd26, %rd411;
	ld.global.nc.u32 	%r1067, [%rd26+28];
	ld.global.nc.u32 	%r1068, [%rd26+24];
	ld.global.nc.u32 	%r1069, [%rd26+20];
	ld.global.nc.u32 	%r1070, [%rd26+16];
	ld.global.nc.u32 	%r1071, [%rd26+12];
	ld.global.nc.u32 	%r1072, [%rd26+8];
	ld.global.nc.u32 	%r1073, [%rd26+4];
	ld.global.nc.u32 	%r1074, [%rd26];
	ld.shared.u32 	%r1075, [%r1];
	add.s32 	%r1076, %r1074, %r1075;
	max.s32 	%r1077, %r1076, 0;
	cvt.u64.u32 	%rd27, %r1077;
	mad.lo.s64 	%rd28, %rd27, 19864223744, 1073741824;
	shr.u64 	%rd29, %rd28, 31;
	cvt.u32.u64 	%r1078, %rd29;
	min.s32 	%r1079, %r1078, 15;
	max.s32 	%r1080, %r1079, 0;
	shl.b32 	%r1081, %r1080, 28;
	ld.shared.u32 	%r1082, [%r1+4];
	add.s32 	%r1083, %r1073, %r1082;
	max.s32 	%r1084, %r1083, 0;
	cvt.u64.u32 	%rd30, %r1084;
	mad.lo.s64 	%rd31, %rd30, 19864223744, 1073741824;
	shr.u64 	%rd32, %rd31, 31;
	cvt.u32.u64 	%r1085, %rd32;
	min.s32 	%r1086, %r1085, 15;
	max.s32 	%r1087, %r1086, 0;
	shl.b32 	%r1088, %r1087, 24;
	or.b32  	%r1089, %r1088, %r1081;
	ld.shared.u32 	%r1090, [%r1+8];
	add.s32 	%r1091, %r1072, %r1090;
	max.s32 	%r1092, %r1091, 0;
	cvt.u64.u32 	%rd33, %r1092;
	mad.lo.s64 	%rd34, %rd33, 19864223744, 1073741824;
	shr.u64 	%rd35, %rd34, 31;
	cvt.u32.u64 	%r1093, %rd35;
	min.s32 	%r1094, %r1093, 15;
	max.s32 	%r1095, %r1094, 0;
	shl.b32 	%r1096, %r1095, 20;
	or.b32  	%r1097, %r1096, %r1089;
	ld.shared.u32 	%r1098, [%r1+12];
	add.s32 	%r1099, %r1071, %r1098;
	max.s32 	%r1100, %r1099, 0;
	cvt.u64.u32 	%rd36, %r1100;
	mad.lo.s64 	%rd37, %rd36, 19864223744, 1073741824;
	shr.u64 	%rd38, %rd37, 31;
	cvt.u32.u64 	%r1101, %rd38;
	min.s32 	%r1102, %r1101, 15;
	max.s32 	%r1103, %r1102, 0;
	shl.b32 	%r1104, %r1103, 16;
	or.b32  	%r1105, %r1104, %r1097;
	ld.shared.u32 	%r1106, [%r1+16];
	add.s32 	%r1107, %r1070, %r1106;
	max.s32 	%r1108, %r1107, 0;
	cvt.u64.u32 	%rd39, %r1108;
	mad.lo.s64 	%rd40, %rd39, 19864223744, 1073741824;
	shr.u64 	%rd41, %rd40, 31;
	cvt.u32.u64 	%r1109, %rd41;
	min.s32 	%r1110, %r1109, 15;
	max.s32 	%r1111, %r1110, 0;
	shl.b32 	%r1112, %r1111, 12;
	or.b32  	%r1113, %r1112, %r1105;
	ld.shared.u32 	%r1114, [%r1+20];
	add.s32 	%r1115, %r1069, %r1114;
	max.s32 	%r1116, %r1115, 0;
	cvt.u64.u32 	%rd42, %r1116;
	mad.lo.s64 	%rd43, %rd42, 19864223744, 1073741824;
	shr.u64 	%rd44, %rd43, 31;
	cvt.u32.u64 	%r1117, %rd44;
	min.s32 	%r1118, %r1117, 15;
	max.s32 	%r1119, %r1118, 0;
	shl.b32 	%r1120, %r1119, 8;
	or.b32  	%r1121, %r1120, %r1113;
	ld.shared.u32 	%r1122, [%r1+24];
	add.s32 	%r1123, %r1068, %r1122;
	max.s32 	%r1124, %r1123, 0;
	cvt.u64.u32 	%rd45, %r1124;
	mad.lo.s64 	%rd46, %rd45, 19864223744, 1073741824;
	shr.u64 	%rd47, %rd46, 31;
	cvt.u32.u64 	%r1125, %rd47;
	min.s32 	%r1126, %r1125, 15;
	max.s32 	%r1127, %r1126, 0;
	shl.b32 	%r1128, %r1127, 4;
	or.b32  	%r1129, %r1128, %r1121;
	ld.shared.u32 	%r1130, [%r1+28];
	add.s32 	%r1131, %r1067, %r1130;
	max.s32 	%r1132, %r1131, 0;
	cvt.u64.u32 	%rd48, %r1132;
	mad.lo.s64 	%rd49, %rd48, 19864223744, 1073741824;
	shr.u64 	%rd50, %rd49, 31;
	cvt.u32.u64 	%r1133, %rd50;
	min.s32 	%r1134, %r1133, 15;
	max.s32 	%r1135, %r1134, 0;
	or.b32  	%r1136, %r1129, %r1135;
	st.global.u32 	[%rd414+-128], %r1136;
	ld.shared.u32 	%r1137, [%r1+128];
	add.s32 	%r1138, %r1074, %r1137;
	max.s32 	%r1139, %r1138, 0;
	cvt.u64.u32 	%rd51, %r1139;
	mad.lo.s64 	%rd52, %rd51, 19864223744, 1073741824;
	shr.u64 	%rd53, %rd52, 31;
	cvt.u32.u64 	%r1140, %rd53;
	min.s32 	%r1141, %r1140, 15;
	max.s32 	%r1142, %r1141, 0;
	shl.b32 	%r1143, %r1142, 28;
	ld.shared.u32 	%r1144, [%r1+132];
	add.s32 	%r1145, %r1073, %r1144;
	max.s32 	%r1146, %r1145, 0;
	cvt.u64.u32 	%rd54, %r1146;
	mad.lo.s64 	%rd55, %rd54, 19864223744, 1073741824;
	shr.u64 	%rd56, %rd55, 31;
	cvt.u32.u64 	%r1147, %rd56;
	min.s32 	%r1148, %r1147, 15;
	max.s32 	%r1149, %r1148, 0;
	shl.b32 	%r1150, %r1149, 24;
	or.b32  	%r1151, %r1150, %r1143;
	ld.shared.u32 	%r1152, [%r1+136];
	add.s32 	%r1153, %r1072, %r1152;
	max.s32 	%r1154, %r1153, 0;
	cvt.u64.u32 	%rd57, %r1154;
	mad.lo.s64 	%rd58, %rd57, 19864223744, 1073741824;
	shr.u64 	%rd59, %rd58, 31;
	cvt.u32.u64 	%r1155, %rd59;
	min.s32 	%r1156, %r1155, 15;
	max.s32 	%r1157, %r1156, 0;
	shl.b32 	%r1158, %r1157, 20;
	or.b32  	%r1159, %r1158, %r1151;
	ld.shared.u32 	%r1160, [%r1+140];
	add.s32 	%r1161, %r1071, %r1160;
	max.s32 	%r1162, %r1161, 0;
	cvt.u64.u32 	%rd60, %r1162;
	mad.lo.s64 	%rd61, %rd60, 19864223744, 1073741824;
	shr.u64 	%rd62, %rd61, 31;
	cvt.u32.u64 	%r1163, %rd62;
	min.s32 	%r1164, %r1163, 15;
	max.s32 	%r1165, %r1164, 0;
	shl.b32 	%r1166, %r1165, 16;
	or.b32  	%r1167, %r1166, %r1159;
	ld.shared.u32 	%r1168, [%r1+144];
	add.s32 	%r1169, %r1070, %r1168;
	max.s32 	%r1170, %r1169, 0;
	cvt.u64.u32 	%rd63, %r1170;
	mad.lo.s64 	%rd64, %rd63, 19864223744, 1073741824;
	shr.u64 	%rd65, %rd64, 31;
	cvt.u32.u64 	%r1171, %rd65;
	min.s32 	%r1172, %r1171, 15;
	max.s32 	%r1173, %r1172, 0;
	shl.b32 	%r1174, %r1173, 12;
	or.b32  	%r1175, %r1174, %r1167;
	ld.shared.u32 	%r1176, [%r1+148];
	add.s32 	%r1177, %r1069, %r1176;
	max.s32 	%r1178, %r1177, 0;
	cvt.u64.u32 	%rd66, %r1178;
	mad.lo.s64 	%rd67, %rd66, 19864223744, 1073741824;
	shr.u64 	%rd68, %rd67, 31;
	cvt.u32.u64 	%r1179, %rd68;
	min.s32 	%r1180, %r1179, 15;
	max.s32 	%r1181, %r1180, 0;
	shl.b32 	%r1182, %r1181, 8;
	or.b32  	%r1183, %r1182, %r1175;
	ld.shared.u32 	%r1184, [%r1+152];
	add.s32 	%r1185, %r1068, %r1184;
	max.s32 	%r1186, %r1185, 0;
	cvt.u64.u32 	%rd69, %r1186;
	mad.lo.s64 	%rd70, %rd69, 19864223744, 1073741824;
	shr.u64 	%rd71, %rd70, 31;
	cvt.u32.u64 	%r1187, %rd71;
	min.s32 	%r1188, %r1187, 15;
	max.s32 	%r1189, %r1188, 0;
	shl.b32 	%r1190, %r1189, 4;
	or.b32  	%r1191, %r1190, %r1183;
	ld.shared.u32 	%r1192, [%r1+156];
	add.s32 	%r1193, %r1067, %r1192;
	max.s32 	%r1194, %r1193, 0;
	cvt.u64.u32 	%rd72, %r1194;
	mad.lo.s64 	%rd73, %rd72, 19864223744, 1073741824;
	shr.u64 	%rd74, %rd73, 31;
	cvt.u32.u64 	%r1195, %rd74;
	min.s32 	%r1196, %r1195, 15;
	max.s32 	%r1197, %r1196, 0;
	or.b32  	%r1198, %r1191, %r1197;
	st.global.u32 	[%rd414], %r1198;
	ld.global.nc.u32 	%r1199, [%rd26+60];
	ld.global.nc.u32 	%r1200, [%rd26+56];
	ld.global.nc.u32 	%r1201, [%rd26+52];
	ld.global.nc.u32 	%r1202, [%rd26+48];
	ld.global.nc.u32 	%r1203, [%rd26+44];
	ld.global.nc.u32 	%r1204, [%rd26+40];
	ld.global.nc.u32 	%r1205, [%rd26+36];
	ld.global.nc.u32 	%r1206, [%rd26+32];
	ld.shared.u32 	%r1207, [%r1+256];
	add.s32 	%r1208, %r1206, %r1207;
	max.s32 	%r1209, %r1208, 0;
	cvt.u64.u32 	%rd75, %r1209;
	mad.lo.s64 	%rd76, %rd75, 19864223744, 1073741824;
	shr.u64 	%rd77, %rd76, 31;
	cvt.u32.u64 	%r1210, %rd77;
	min.s32 	%r1211, %r1210, 15;
	max.s32 	%r1212, %r1211, 0;
	shl.b32 	%r1213, %r1212, 28;
	ld.shared.u32 	%r1214, [%r1+260];
	add.s32 	%r1215, %r1205, %r1214;
	max.s32 	%r1216, %r1215, 0;
	cvt.u64.u32 	%rd78, %r1216;
	mad.lo.s64 	%rd79, %rd78, 19864223744, 1073741824;
	shr.u64 	%rd80, %rd79, 31;
	cvt.u32.u64 	%r1217, %rd80;
	min.s32 	%r1218, %r1217, 15;
	max.s32 	%r1219, %r1218, 0;
	shl.b32 	%r1220, %r1219, 24;
	or.b32  	%r1221, %r1220, %r1213;
	ld.shared.u32 	%r1222, [%r1+264];
	add.s32 	%r1223, %r1204, %r1222;
	max.s32 	%r1224, %r1223, 0;
	cvt.u64.u32 	%rd81, %r1224;
	mad.lo.s64 	%rd82, %rd81, 19864223744, 1073741824;
	shr.u64 	%rd83, %rd82, 31;
	cvt.u32.u64 	%r1225, %rd83;
	min.s32 	%r1226, %r1225, 15;
	max.s32 	%r1227, %r1226, 0;
	shl.b32 	%r1228, %r1227, 20;
	or.b32  	%r1229, %r1228, %r1221;
	ld.shared.u32 	%r1230, [%r1+268];
	add.s32 	%r1231, %r1203, %r1230;
	max.s32 	%r1232, %r1231, 0;
	cvt.u64.u32 	%rd84, %r1232;
	mad.lo.s64 	%rd85, %rd84, 19864223744, 1073741824;
	shr.u64 	%rd86, %rd85, 31;
	cvt.u32.u64 	%r1233, %rd86;
	min.s32 	%r1234, %r1233, 15;
	max.s32 	%r1235, %r1234, 0;
	shl.b32 	%r1236, %r1235, 16;
	or.b32  	%r1237, %r1236, %r1229;
	ld.shared.u32 	%r1238, [%r1+272];
	add.s32 	%r1239, %r1202, %r1238;
	max.s32 	%r1240, %r1239, 0;
	cvt.u64.u32 	%rd87, %r1240;
	mad.lo.s64 	%rd88, %rd87, 19864223744, 1073741824;
	shr.u64 	%rd89, %rd88, 31;
	cvt.u32.u64 	%r1241, %rd89;
	min.s32 	%r1242, %r1241, 15;
	max.s32 	%r1243, %r1242, 0;
	shl.b32 	%r1244, %r1243, 12;
	or.b32  	%r1245, %r1244, %r1237;
	ld.shared.u32 	%r1246, [%r1+276];
	add.s32 	%r1247, %r1201, %r1246;
	max.s32 	%r1248, %r1247, 0;
	cvt.u64.u32 	%rd90, %r1248;
	mad.lo.s64 	%rd91, %rd90, 19864223744, 1073741824;
	shr.u64 	%rd92, %rd91, 31;
	cvt.u32.u64 	%r1249, %rd92;
	min.s32 	%r1250, %r1249, 15;
	max.s32 	%r1251, %r1250, 0;
	shl.b32 	%r1252, %r1251, 8;
	or.b32  	%r1253, %r1252, %r1245;
	ld.shared.u32 	%r1254, [%r1+280];
	add.s32 	%r1255, %r1200, %r1254;
	max.s32 	%r1256, %r1255, 0;
	cvt.u64.u32 	%rd93, %r1256;
	mad.lo.s64 	%rd94, %rd93, 19864223744, 1073741824;
	shr.u64 	%rd95, %rd94, 31;
	cvt.u32.u64 	%r1257, %rd95;
	min.s32 	%r1258, %r1257, 15;
	max.s32 	%r1259, %r1258, 0;
	shl.b32 	%r1260, %r1259, 4;
	or.b32  	%r1261, %r1260, %r1253;
	ld.shared.u32 	%r1262, [%r1+284];
	add.s32 	%r1263, %r1199, %r1262;
	max.s32 	%r1264, %r1263, 0;
	cvt.u64.u32 	%rd96, %r1264;
	mad.lo.s64 	%rd97, %rd96, 19864223744, 1073741824;
	shr.u64 	%rd98, %rd97, 31;
	cvt.u32.u64 	%r1265, %rd98;
	min.s32 	%r1266, %r1265, 15;
	max.s32 	%r1267, %r1266, 0;
	or.b32  	%r1268, %r1261, %r1267;
	st.global.u32 	[%rd414+-124], %r1268;
	ld.shared.u32 	%r1269, [%r1+384];
	add.s32 	%r1270, %r1206, %r1269;
	max.s32 	%r1271, %r1270, 0;
	cvt.u64.u32 	%rd99, %r1271;
	mad.lo.s64 	%rd100, %rd99, 19864223744, 1073741824;
	shr.u64 	%rd101, %rd100, 31;
	cvt.u32.u64 	%r1272, %rd101;
	min.s32 	%r1273, %r1272, 15;
	max.s32 	%r1274, %r1273, 0;
	shl.b32 	%r1275, %r1274, 28;
	ld.shared.u32 	%r1276, [%r1+388];
	add.s32 	%r1277, %r1205, %r1276;
	max.s32 	%r1278, %r1277, 0;
	cvt.u64.u32 	%rd102, %r1278;
	mad.lo.s64 	%rd103, %rd102, 19864223744, 1073741824;
	shr.u64 	%rd104, %rd103, 31;
	cvt.u32.u64 	%r1279, %rd104;
	min.s32 	%r1280, %r1279, 15;
	max.s32 	%r1281, %r1280, 0;
	shl.b32 	%r1282, %r1281, 24;
	or.b32  	%r1283, %r1282, %r1275;
	ld.shared.u32 	%r1284, [%r1+392];
	add.s32 	%r1285, %r1204, %r1284;
	max.s32 	%r1286, %r1285, 0;
	cvt.u64.u32 	%rd105, %r1286;
	mad.lo.s64 	%rd106, %rd105, 19864223744, 1073741824;
	shr.u64 	%rd107, %rd106, 31;
	cvt.u32.u64 	%r1287, %rd107;
	min.s32 	%r1288, %r1287, 15;
	max.s32 	%r1289, %r1288, 0;
	shl.b32 	%r1290, %r1289, 20;
	or.b32  	%r1291, %r1290, %r1283;
	ld.shared.u32 	%r1292, [%r1+396];
	add.s32 	%r1293, %r1203, %r1292;
	max.s32 	%r1294, %r1293, 0;
	cvt.u64.u32 	%rd108, %r1294;
	mad.lo.s64 	%rd109, %rd108, 19864223744, 1073741824;
	shr.u64 	%rd110, %rd109, 31;
	cvt.u32.u64 	%r1295, %rd110;
	min.s32 	%r1296, %r1295, 15;
	max.s32 	%r1297, %r1296, 0;
	shl.b32 	%r1298, %r1297, 16;
	or.b32  	%r1299, %r1298, %r1291;
	ld.shared.u32 	%r1300, [%r1+400];
	add.s32 	%r1301, %r1202, %r1300;
	max.s32 	%r1302, %r1301, 0;
	cvt.u64.u32 	%rd111, %r1302;
	mad.lo.s64 	%rd112, %rd111, 19864223744, 1073741824;
	shr.u64 	%rd113, %rd112, 31;
	cvt.u32.u64 	%r1303, %rd113;
	min.s32 	%r1304, %r1303, 15;
	max.s32 	%r1305, %r1304, 0;
	shl.b32 	%r1306, %r1305, 12;
	or.b32  	%r1307, %r1306, %r1299;
	ld.shared.u32 	%r1308, [%r1+404];
	add.s32 	%r1309, %r1201, %r1308;
	max.s32 	%r1310, %r1309, 0;
	cvt.u64.u32 	%rd114, %r1310;
	mad.lo.s64 	%rd115, %rd114, 19864223744, 1073741824;
	shr.u64 	%rd116, %rd115, 31;
	cvt.u32.u64 	%r1311, %rd116;
	min.s32 	%r1312, %r1311, 15;
	max.s32 	%r1313, %r1312, 0;
	shl.b32 	%r1314, %r1313, 8;
	or.b32  	%r1315, %r1314, %r1307;
	ld.shared.u32 	%r1316, [%r1+408];
	add.s32 	%r1317, %r1200, %r1316;
	max.s32 	%r1318, %r1317, 0;
	cvt.u64.u32 	%rd117, %r1318;
	mad.lo.s64 	%rd118, %rd117, 19864223744, 1073741824;
	shr.u64 	%rd119, %rd118, 31;
	cvt.u32.u64 	%r1319, %rd119;
	min.s32 	%r1320, %r1319, 15;
	max.s32 	%r1321, %r1320, 0;
	shl.b32 	%r1322, %r1321, 4;
	or.b32  	%r1323, %r1322, %r1315;
	ld.shared.u32 	%r1324, [%r1+412];
	add.s32 	%r1325, %r1199, %r1324;
	max.s32 	%r1326, %r1325, 0;
	cvt.u64.u32 	%rd120, %r1326;
	mad.lo.s64 	%rd121, %rd120, 19864223744, 1073741824;
	shr.u64 	%rd122, %rd121, 31;
	cvt.u32.u64 	%r1327, %rd122;
	min.s32 	%r1328, %r1327, 15;
	max.s32 	%r1329, %r1328, 0;
	or.b32  	%r1330, %r1323, %r1329;
	st.global.u32 	[%rd414+4], %r1330;
	ld.global.nc.u32 	%r1331, [%rd26+92];
	ld.global.nc.u32 	%r1332, [%rd26+88];
	ld.global.nc.u32 	%r1333, [%rd26+84];
	ld.global.nc.u32 	%r1334, [%rd26+80];
	ld.global.nc.u32 	%r1335, [%rd26+76];
	ld.global.nc.u32 	%r1336, [%rd26+72];
	ld.global.nc.u32 	%r1337, [%rd26+68];
	ld.global.nc.u32 	%r1338, [%rd26+64];
	ld.shared.u32 	%r1339, [%r1+512];
	add.s32 	%r1340, %r1338, %r1339;
	max.s32 	%r1341, %r1340, 0;
	cvt.u64.u32 	%rd123, %r1341;
	mad.lo.s64 	%rd124, %rd123, 19864223744, 1073741824;
	shr.u64 	%rd125, %rd124, 31;
	cvt.u32.u64 	%r1342, %rd125;
	min.s32 	%r1343, %r1342, 15;
	max.s32 	%r1344, %r1343, 0;
	shl.b32 	%r1345, %r1344, 28;
	ld.shared.u32 	%r1346, [%r1+516];
	add.s32 	%r1347, %r1337, %r1346;
	max.s32 	%r1348, %r1347, 0;
	cvt.u64.u32 	%rd126, %r1348;
	mad.lo.s64 	%rd127, %rd126, 19864223744, 1073741824;
	shr.u64 	%rd128, %rd127, 31;
	cvt.u32.u64 	%r1349, %rd128;
	min.s32 	%r1350, %r1349, 15;
	max.s32 	%r1351, %r1350, 0;
	shl.b32 	%r1352, %r1351, 24;
	or.b32  	%r1353, %r1352, %r1345;
	ld.shared.u32 	%r1354, [%r1+520];
	add.s32 	%r1355, %r1336, %r1354;
	max.s32 	%r1356, %r1355, 0;
	cvt.u64.u32 	%rd129, %r1356;
	mad.lo.s64 	%rd130, %rd129, 19864223744, 1073741824;
	shr.u64 	%rd131, %rd130, 31;
	cvt.u32.u64 	%r1357, %rd131;
	min.s32 	%r1358, %r1357, 15;
	max.s32 	%r1359, %r1358, 0;
	shl.b32 	%r1360, %r1359, 20;
	or.b32  	%r1361, %r1360, %r1353;
	ld.shared.u32 	%r1362, [%r1+524];
	add.s32 	%r1363, %r1335, %r1362;
	max.s32 	%r1364, %r1363, 0;
	cvt.u64.u32 	%rd132, %r1364;
	mad.lo.s64 	%rd133, %rd132, 19864223744, 1073741824;
	shr.u64 	%rd134, %rd133, 31;
	cvt.u32.u64 	%r1365, %rd134;
	min.s32 	%r1366, %r1365, 15;
	max.s32 	%r1367, %r1366, 0;
	shl.b32 	%r1368, %r1367, 16;
	or.b32  	%r1369, %r1368, %r1361;
	ld.shared.u32 	%r1370, [%r1+528];
	add.s32 	%r1371, %r1334, %r1370;
	max.s32 	%r1372, %r1371, 0;
	cvt.u64.u32 	%rd135, %r1372;
	mad.lo.s64 	%rd136, %rd135, 19864223744, 1073741824;
	shr.u64 	%rd137, %rd136, 31;
	cvt.u32.u64 	%r1373, %rd137;
	min.s32 	%r1374, %r1373, 15;
	max.s32 	%r1375, %r1374, 0;
	shl.b32 	%r1376, %r1375, 12;
	or.b32  	%r1377, %r1376, %r1369;
	ld.shared.u32 	%r1378, [%r1+532];
	add.s32 	%r1379, %r1333, %r1378;
	max.s32 	%r1380, %r1379, 0;
	cvt.u64.u32 	%rd138, %r1380;
	mad.lo.s64 	%rd139, %rd138, 19864223744, 1073741824;
	shr.u64 	%rd140, %rd139, 31;
	cvt.u32.u64 	%r1381, %rd140;
	min.s32 	%r1382, %r1381, 15;
	max.s32 	%r1383, %r1382, 0;
	shl.b32 	%r1384, %r1383, 8;
	or.b32  	%r1385, %r1384, %r1377;
	ld.shared.u32 	%r1386, [%r1+536];
	add.s32 	%r1387, %r1332, %r1386;
	max.s32 	%r1388, %r1387, 0;
	cvt.u64.u32 	%rd141, %r1388;
	mad.lo.s64 	%rd142, %rd141, 19864223744, 1073741824;
	shr.u64 	%rd143, %rd142, 31;
	cvt.u32.u64 	%r1389, %rd143;
	min.s32 	%r1390, %r1389, 15;
	max.s32 	%r1391, %r1390, 0;
	shl.b32 	%r1392, %r1391, 4;
	or.b32  	%r1393, %r1392, %r1385;
	ld.shared.u32 	%r1394, [%r1+540];
	add.s32 	%r1395, %r1331, %r1394;
	max.s32 	%r1396, %r1395, 0;
	cvt.u64.u32 	%rd144, %r1396;
	mad.lo.s64 	%rd145, %rd144, 19864223744, 1073741824;
	shr.u64 	%rd146, %rd145, 31;
	cvt.u32.u64 	%r1397, %rd146;
	min.s32 	%r1398, %r1397, 15;
	max.s32 	%r1399, %r1398, 0;
	or.b32  	%r1400, %r1393, %r1399;
	st.global.u32 	[%rd414+-120], %r1400;
	ld.shared.u32 	%r1401, [%r1+640];
	add.s32 	%r1402, %r1338, %r1401;
	max.s32 	%r1403, %r1402, 0;
	cvt.u64.u32 	%rd147, %r1403;
	mad.lo.s64 	%rd148, %rd147, 19864223744, 1073741824;
	shr.u64 	%rd149, %rd148, 31;
	cvt.u32.u64 	%r1404, %rd149;
	min.s32 	%r1405, %r1404, 15;
	max.s32 	%r1406, %r1405, 0;
	shl.b32 	%r1407, %r1406, 28;
	ld.shared.u32 	%r1408, [%r1+644];
	add.s32 	%r1409, %r1337, %r1408;
	max.s32 	%r1410, %r1409, 0;
	cvt.u64.u32 	%rd150, %r1410;
	mad.lo.s64 	%rd151, %rd150, 19864223744, 1073741824;
	shr.u64 	%rd152, %rd151, 31;
	cvt.u32.u64 	%r1411, %rd152;
	min.s32 	%r1412, %r1411, 15;
	max.s32 	%r1413, %r1412, 0;
	shl.b32 	%r1414, %r1413, 24;
	or.b32  	%r1415, %r1414, %r1407;
	ld.shared.u32 	%r1416, [%r1+648];
	add.s32 	%r1417, %r1336, %r1416;
	max.s32 	%r1418, %r1417, 0;
	cvt.u64.u32 	%rd153, %r1418;
	mad.lo.s64 	%rd154, %rd153, 19864223744, 1073741824;
	shr.u64 	%rd155, %rd154, 31;
	cvt.u32.u64 	%r1419, %rd155;
	min.s32 	%r1420, %r1419, 15;
	max.s32 	%r1421, %r1420, 0;
	shl.b32 	%r1422, %r1421, 20;
	or.b32  	%r1423, %r1422, %r1415;
	ld.shared.u32 	%r1424, [%r1+652];
	add.s32 	%r1425, %r1335, %r1424;
	max.s32 	%r1426, %r1425, 0;
	cvt.u64.u32 	%rd156, %r1426;
	mad.lo.s64 	%rd157, %rd156, 19864223744, 1073741824;
	shr.u64 	%rd158, %rd157, 31;
	cvt.u32.u64 	%r1427, %rd158;
	min.s32 	%r1428, %r1427, 15;
	max.s32 	%r1429, %r1428, 0;
	shl.b32 	%r1430, %r1429, 16;
	or.b32  	%r1431, %r1430, %r1423;
	ld.shared.u32 	%r1432, [%r1+656];
	add.s32 	%r1433, %r1334, %r1432;
	max.s32 	%r1434, %r1433, 0;
	cvt.u64.u32 	%rd159, %r1434;
	mad.lo.s64 	%rd160, %rd159, 19864223744, 1073741824;
	shr.u64 	%rd161, %rd160, 31;
	cvt.u32.u64 	%r1435, %rd161;
	min.s32 	%r1436, %r1435, 15;
	max.s32 	%r1437, %r1436, 0;
	shl.b32 	%r1438, %r1437, 12;
	or.b32  	%r1439, %r1438, %r1431;
	ld.shared.u32 	%r1440, [%r1+660];
	add.s32 	%r1441, %r1333, %r1440;
	max.s32 	%r1442, %r1441, 0;
	cvt.u64.u32 	%rd162, %r1442;
	mad.lo.s64 	%rd163, %rd162, 19864223744, 1073741824;
	shr.u64 	%rd164, %rd163, 31;
	cvt.u32.u64 	%r1443, %rd164;
	min.s32 	%r1444, %r1443, 15;
	max.s32 	%r1445, %r1444, 0;
	shl.b32 	%r1446, %r1445, 8;
	or.b32  	%r1447, %r1446, %r1439;
	ld.shared.u32 	%r1448, [%r1+664];
	add.s32 	%r1449, %r1332, %r1448;
	max.s32 	%r1450, %r1449, 0;
	cvt.u64.u32 	%rd165, %r1450;
	mad.lo.s64 	%rd166, %rd165, 19864223744, 1073741824;
	shr.u64 	%rd167, %rd166, 31;
	cvt.u32.u64 	%r1451, %rd167;
	min.s32 	%r1452, %r1451, 15;
	max.s32 	%r1453, %r1452, 0;
	shl.b32 	%r1454, %r1453, 4;
	or.b32  	%r1455, %r1454, %r1447;
	ld.shared.u32 	%r1456, [%r1+668];
	add.s32 	%r1457, %r1331, %r1456;
	max.s32 	%r1458, %r1457, 0;
	cvt.u64.u32 	%rd168, %r1458;
	mad.lo.s64 	%rd169, %rd168, 19864223744, 1073741824;
	shr.u64 	%rd170, %rd169, 31;
	cvt.u32.u64 	%r1459, %rd170;
	min.s32 	%r1460, %r1459, 15;
	max.s32 	%r1461, %r1460, 0;
	or.b32  	%r1462, %r1455, %r1461;
	st.global.u32 	[%rd414+8], %r1462;
	ld.global.nc.u32 	%r1463, [%rd26+124];
	ld.global.nc.u32 	%r1464, [%rd26+120];
	ld.global.nc.u32 	%r1465, [%rd26+116];
	ld.global.nc.u32 	%r1466, [%rd26+112];
	ld.global.nc.u32 	%r1467, [%rd26+108];
	ld.global.nc.u32 	%r1468, [%rd26+104];
	ld.global.nc.u32 	%r1469, [%rd26+100];
	ld.global.nc.u32 	%r1470, [%rd26+96];
	ld.shared.u32 	%r1471, [%r1+768];
	add.s32 	%r1472, %r1470, %r1471;
	max.s32 	%r1473, %r1472, 0;
	cvt.u64.u32 	%rd171, %r1473;
	mad.lo.s64 	%rd172, %rd171, 19864223744, 1073741824;
	shr.u64 	%rd173, %rd172, 31;
	cvt.u32.u64 	%r1474, %rd173;
	min.s32 	%r1475, %r1474, 15;
	max.s32 	%r1476, %r1475, 0;
	shl.b32 	%r1477, %r1476, 28;
	ld.shared.u32 	%r1478, [%r1+772];
	add.s32 	%r1479, %r1469, %r1478;
	max.s32 	%r1480, %r1479, 0;
	cvt.u64.u32 	%rd174, %r1480;
	mad.lo.s64 	%rd175, %rd174, 19864223744, 1073741824;
	shr.u64 	%rd176, %rd175, 31;
	cvt.u32.u64 	%r1481, %rd176;
	min.s32 	%r1482, %r1481, 15;
	max.s32 	%r1483, %r1482, 0;
	shl.b32 	%r1484, %r1483, 24;
	or.b32  	%r1485, %r1484, %r1477;
	ld.shared.u32 	%r1486, [%r1+776];
	add.s32 	%r1487, %r1468, %r1486;
	max.s32 	%r1488, %r1487, 0;
	cvt.u64.u32 	%rd177, %r1488;
	mad.lo.s64 	%rd178, %rd177, 19864223744, 1073741824;
	shr.u64 	%rd179, %rd178, 31;
	cvt.u32.u64 	%r1489, %rd179;
	min.s32 	%r1490, %r1489, 15;
	max.s32 	%r1491, %r1490, 0;
	shl.b32 	%r1492, %r1491, 20;
	or.b32  	%r1493, %r1492, %r1485;
	ld.shared.u32 	%r1494, [%r1+780];
	add.s32 	%r1495, %r1467, %r1494;
	max.s32 	%r1496, %r1495, 0;
	cvt.u64.u32 	%rd180, %r1496;
	mad.lo.s64 	%rd181, %rd180, 19864223744, 1073741824;
	shr.u64 	%rd182, %rd181, 31;
	cvt.u32.u64 	%r1497, %rd182;
	min.s32 	%r1498, %r1497, 15;
	max.s32 	%r1499, %r1498, 0;
	shl.b32 	%r1500, %r1499, 16;
	or.b32  	%r1501, %r1500, %r1493;
	ld.shared.u32 	%r1502, [%r1+784];
	add.s32 	%r1503, %r1466, %r1502;
	max.s32 	%r1504, %r1503, 0;
	cvt.u64.u32 	%rd183, %r1504;
	mad.lo.s64 	%rd184, %rd183, 19864223744, 1073741824;
	shr.u64 	%rd185, %rd184, 31;
	cvt.u32.u64 	%r1505, %rd185;
	min.s32 	%r1506, %r1505, 15;
	max.s32 	%r1507, %r1506, 0;
	shl.b32 	%r1508, %r1507, 12;
	or.b32  	%r1509, %r1508, %r1501;
	ld.shared.u32 	%r1510, [%r1+788];
	add.s32 	%r1511, %r1465, %r1510;
	max.s32 	%r1512, %r1511, 0;
	cvt.u64.u32 	%rd186, %r1512;
	mad.lo.s64 	%rd187, %rd186, 19864223744, 1073741824;
	shr.u64 	%rd188, %rd187, 31;
	cvt.u32.u64 	%r1513, %rd188;
	min.s32 	%r1514, %r1513, 15;
	max.s32 	%r1515, %r1514, 0;
	shl.b32 	%r1516, %r1515, 8;
	or.b32  	%r1517, %r1516, %r1509;
	ld.shared.u32 	%r1518, [%r1+792];
	add.s32 	%r1519, %r1464, %r1518;
	max.s32 	%r1520, %r1519, 0;
	cvt.u64.u32 	%rd189, %r1520;
	mad.lo.s64 	%rd190, %rd189, 19864223744, 1073741824;
	shr.u64 	%rd191, %rd190, 31;
	cvt.u32.u64 	%r1521, %rd191;
	min.s32 	%r1522, %r1521, 15;
	max.s32 	%r1523, %r1522, 0;
	shl.b32 	%r1524, %r1523, 4;
	or.b32  	%r1525, %r1524, %r1517;
	ld.shared.u32 	%r1526, [%r1+796];
	add.s32 	%r1527, %r1463, %r1526;
	max.s32 	%r1528, %r1527, 0;
	cvt.u64.u32 	%rd192, %r1528;
	mad.lo.s64 	%rd193, %rd192, 19864223744, 1073741824;
	shr.u64 	%rd194, %rd193, 31;
	cvt.u32.u64 	%r1529, %rd194;
	min.s32 	%r1530, %r1529, 15;
	max.s32 	%r1531, %r1530, 0;
	or.b32  	%r1532, %r1525, %r1531;
	st.global.u32 	[%rd414+-116], %r1532;
	ld.shared.u32 	%r1533, [%r1+896];
	add.s32 	%r1534, %r1470, %r1533;
	max.s32 	%r1535, %r1534, 0;
	cvt.u64.u32 	%rd195, %r1535;
	mad.lo.s64 	%rd196, %rd195, 19864223744, 1073741824;
	shr.u64 	%rd197, %rd196, 31;
	cvt.u32.u64 	%r1536, %rd197;
	min.s32 	%r1537, %r1536, 15;
	max.s32 	%r1538, %r1537, 0;
	shl.b32 	%r1539, %r1538, 28;
	ld.shared.u32 	%r1540, [%r1+900];
	add.s32 	%r1541, %r1469, %r1540;
	max.s32 	%r1542, %r1541, 0;
	cvt.u64.u32 	%rd198, %r1542;
	mad.lo.s64 	%rd199, %rd198, 19864223744, 1073741824;
	shr.u64 	%rd200, %rd199, 31;
	cvt.u32.u64 	%r1543, %rd200;
	min.s32 	%r1544, %r1543, 15;
	max.s32 	%r1545, %r1544, 0;
	shl.b32 	%r1546, %r1545, 24;
	or.b32  	%r1547, %r1546, %r1539;
	ld.shared.u32 	%r1548, [%r1+904];
	add.s32 	%r1549, %r1468, %r1548;
	max.s32 	%r1550, %r1549, 0;
	cvt.u64.u32 	%rd201, %r1550;
	mad.lo.s64 	%rd202, %rd201, 19864223744, 1073741824;
	shr.u64 	%rd203, %rd202, 31;
	cvt.u32.u64 	%r1551, %rd203;
	min.s32 	%r1552, %r1551, 15;
	max.s32 	%r1553, %r1552, 0;
	shl.b32 	%r1554, %r1553, 20;
	or.b32  	%r1555, %r1554, %r1547;
	ld.shared.u32 	%r1556, [%r1+908];
	add.s32 	%r1557, %r1467, %r1556;
	max.s32 	%r1558, %r1557, 0;
	cvt.u64.u32 	%rd204, %r1558;
	mad.lo.s64 	%rd205, %rd204, 19864223744, 1073741824;
	shr.u64 	%rd206, %rd205, 31;
	cvt.u32.u64 	%r1559, %rd206;
	min.s32 	%r1560, %r1559, 15;
	max.s32 	%r1561, %r1560, 0;
	shl.b32 	%r1562, %r1561, 16;
	or.b32  	%r1563, %r1562, %r1555;
	ld.shared.u32 	%r1564, [%r1+912];
	add.s32 	%r1565, %r1466, %r1564;
	max.s32 	%r1566, %r1565, 0;
	cvt.u64.u32 	%rd207, %r1566;
	mad.lo.s64 	%rd208, %rd207, 19864223744, 1073741824;
	shr.u64 	%rd209, %rd208, 31;
	cvt.u32.u64 	%r1567, %rd209;
	min.s32 	%r1568, %r1567, 15;
	max.s32 	%r1569, %r1568, 0;
	shl.b32 	%r1570, %r1569, 12;
	or.b32  	%r1571, %r1570, %r1563;
	ld.shared.u32 	%r1572, [%r1+916];
	add.s32 	%r1573, %r1465, %r1572;
	max.s32 	%r1574, %r1573, 0;
	cvt.u64.u32 	%rd210, %r1574;
	mad.lo.s64 	%rd211, %rd210, 19864223744, 1073741824;
	shr.u64 	%rd212, %rd211, 31;
	cvt.u32.u64 	%r1575, %rd212;
	min.s32 	%r1576, %r1575, 15;
	max.s32 	%r1577, %r1576, 0;
	shl.b32 	%r1578, %r1577, 8;
	or.b32  	%r1579, %r1578, %r1571;
	ld.shared.u32 	%r1580, [%r1+920];
	add.s32 	%r1581, %r1464, %r1580;
	max.s32 	%r1582, %r1581, 0;
	cvt.u64.u32 	%rd213, %r1582;
	mad.lo.s64 	%rd214, %rd213, 19864223744, 1073741824;
	shr.u64 	%rd215, %rd214, 31;
	cvt.u32.u64 	%r1583, %rd215;
	min.s32 	%r1584, %r1583, 15;
	max.s32 	%r1585, %r1584, 0;
	shl.b32 	%r1586, %r1585, 4;
	or.b32  	%r1587, %r1586, %r1579;
	ld.shared.u32 	%r1588, [%r1+924];
	add.s32 	%r1589, %r1463, %r1588;
	max.s32 	%r1590, %r1589, 0;
	cvt.u64.u32 	%rd216, %r1590;
	mad.lo.s64 	%rd217, %rd216, 19864223744, 1073741824;
	shr.u64 	%rd218, %rd217, 31;
	cvt.u32.u64 	%r1591, %rd218;
	min.s32 	%r1592, %r1591, 15;
	max.s32 	%r1593, %r1592, 0;
	or.b32  	%r1594, %r1587, %r1593;
	st.global.u32 	[%rd414+12], %r1594;
	ld.global.nc.u32 	%r1595, [%rd26+156];
	ld.global.nc.u32 	%r1596, [%rd26+152];
	ld.global.nc.u32 	%r1597, [%rd26+148];
	ld.global.nc.u32 	%r1598, [%rd26+144];
	ld.global.nc.u32 	%r1599, [%rd26+140];
	ld.global.nc.u32 	%r1600, [%rd26+136];
	ld.global.nc.u32 	%r1601, [%rd26+132];
	ld.global.nc.u32 	%r1602, [%rd26+128];
	ld.shared.u32 	%r1603, [%r1+1024];
	add.s32 	%r1604, %r1602, %r1603;
	max.s32 	%r1605, %r1604, 0;
	cvt.u64.u32 	%rd219, %r1605;
	mad.lo.s64 	%rd220, %rd219, 19864223744, 1073741824;
	shr.u64 	%rd221, %rd220, 31;
	cvt.u32.u64 	%r1606, %rd221;
	min.s32 	%r1607, %r1606, 15;
	max.s32 	%r1608, %r1607, 0;
	shl.b32 	%r1609, %r1608, 28;
	ld.shared.u32 	%r1610, [%r1+1028];
	add.s32 	%r1611, %r1601, %r1610;
	max.s32 	%r1612, %r1611, 0;
	cvt.u64.u32 	%rd222, %r1612;
	mad.lo.s64 	%rd223, %rd222, 19864223744, 1073741824;
	shr.u64 	%rd224, %rd223, 31;
	cvt.u32.u64 	%r1613, %rd224;
	min.s32 	%r1614, %r1613, 15;
	max.s32 	%r1615, %r1614, 0;
	shl.b32 	%r1616, %r1615, 24;
	or.b32  	%r1617, %r1616, %r1609;
	ld.shared.u32 	%r1618, [%r1+1032];
	add.s32 	%r1619, %r1600, %r1618;
	max.s32 	%r1620, %r1619, 0;
	cvt.u64.u32 	%rd225, %r1620;
	mad.lo.s64 	%rd226, %rd225, 19864223744, 1073741824;
	shr.u64 	%rd227, %rd226, 31;
	cvt.u32.u64 	%r1621, %rd227;
	min.s32 	%r1622, %r1621, 15;
	max.s32 	%r1623, %r1622, 0;
	shl.b32 	%r1624, %r1623, 20;
	or.b32  	%r1625, %r1624, %r1617;
	ld.shared.u32 	%r1626, [%r1+1036];
	add.s32 	%r1627, %r1599, %r1626;
	max.s32 	%r1628, %r1627, 0;
	cvt.u64.u32 	%rd228, %r1628;
	mad.lo.s64 	%rd229, %rd228, 19864223744, 1073741824;
	shr.u64 	%rd230, %rd229, 31;
	cvt.u32.u64 	%r1629, %rd230;
	min.s32 	%r1630, %r1629, 15;
	max.s32 	%r1631, %r1630, 0;
	shl.b32 	%r1632, %r1631, 16;
	or.b32  	%r1633, %r1632, %r1625;
	ld.shared.u32 	%r1634, [%r1+1040];
	add.s32 	%r1635, %r1598, %r1634;
	max.s32 	%r1636, %r1635, 0;
	cvt.u64.u32 	%rd231, %r1636;
	mad.lo.s64 	%rd232, %rd231, 19864223744, 1073741824;
	shr.u64 	%rd233, %rd232, 31;
	cvt.u32.u64 	%r1637, %rd233;
	min.s32 	%r1638, %r1637, 15;
	max.s32 	%r1639, %r1638, 0;
	shl.b32 	%r1640, %r1639, 12;
	or.b32  	%r1641, %r1640, %r1633;
	ld.shared.u32 	%r1642, [%r1+1044];
	add.s32 	%r1643, %r1597, %r1642;
	max.s32 	%r1644, %r1643, 0;
	cvt.u64.u32 	%rd234, %r1644;
	mad.lo.s64 	%rd235, %rd234, 19864223744, 1073741824;
	shr.u64 	%rd236, %rd235, 31;
	cvt.u32.u64 	%r1645, %rd236;
	min.s32 	%r1646, %r1645, 15;
	max.s32 	%r1647, %r1646, 0;
	shl.b32 	%r1648, %r1647, 8;
	or.b32  	%r1649, %r1648, %r1641;
	ld.shared.u32 	%r1650, [%r1+1048];
	add.s32 	%r1651, %r1596, %r1650;
	max.s32 	%r1652, %r1651, 0;
	cvt.u64.u32 	%rd237, %r1652;
	mad.lo.s64 	%rd238, %rd237, 19864223744, 1073741824;
	shr.u64 	%rd239, %rd238, 31;
	cvt.u32.u64 	%r1653, %rd239;
	min.s32 	%r1654, %r1653, 15;
	max.s32 	%r1655, %r1654, 0;
	shl.b32 	%r1656, %r1655, 4;
	or.b32  	%r1657, %r1656, %r1649;
	ld.shared.u32 	%r1658, [%r1+1052];
	add.s32 	%r1659, %r1595, %r1658;
	max.s32 	%r1660, %r1659, 0;
	cvt.u64.u32 	%rd240, %r1660;
	mad.lo.s64 	%rd241, %rd240, 19864223744, 1073741824;
	shr.u64 	%rd242, %rd241, 31;
	cvt.u32.u64 	%r1661, %rd242;
	min.s32 	%r1662, %r1661, 15;
	max.s32 	%r1663, %r1662, 0;
	or.b32  	%r1664, %r1657, %r1663;
	st.global.u32 	[%rd414+-112], %r1664;
	ld.shared.u32 	%r1665, [%r1+1152];
	add.s32 	%r1666, %r1602, %r1665;
	max.s32 	%r1667, %r1666, 0;
	cvt.u64.u32 	%rd243, %r1667;
	mad.lo.s64 	%rd244, %rd243, 19864223744, 1073741824;
	shr.u64 	%rd245, %rd244, 31;
	cvt.u32.u64 	%r1668, %rd245;
	min.s32 	%r1669, %r1668, 15;
	max.s32 	%r1670, %r1669, 0;
	shl.b32 	%r1671, %r1670, 28;
	ld.shared.u32 	%r1672, [%r1+1156];
	add.s32 	%r1673, %r1601, %r1672;
	max.s32 	%r1674, %r1673, 0;
	cvt.u64.u32 	%rd246, %r1674;
	mad.lo.s64 	%rd247, %rd246, 19864223744, 1073741824;
	shr.u64 	%rd248, %rd247, 31;
	cvt.u32.u64 	%r1675, %rd248;
	min.s32 	%r1676, %r1675, 15;
	max.s32 	%r1677, %r1676, 0;
	shl.b32 	%r1678, %r1677, 24;
	or.b32  	%r1679, %r1678, %r1671;
	ld.shared.u32 	%r1680, [%r1+1160];
	add.s32 	%r1681, %r1600, %r1680;
	max.s32 	%r1682, %r1681, 0;
	cvt.u64.u32 	%rd249, %r1682;
	mad.lo.s64 	%rd250, %rd249, 19864223744, 1073741824;
	shr.u64 	%rd251, %rd250, 31;
	cvt.u32.u64 	%r1683, %rd251;
	min.s32 	%r1684, %r1683, 15;
	max.s32 	%r1685, %r1684, 0;
	shl.b32 	%r1686, %r1685, 20;
	or.b32  	%r1687, %r1686, %r1679;
	ld.shared.u32 	%r1688, [%r1+1164];
	add.s32 	%r1689, %r1599, %r1688;
	max.s32 	%r1690, %r1689, 0;
	cvt.u64.u32 	%rd252, %r1690;
	mad.lo.s64 	%rd253, %rd252, 19864223744, 1073741824;
	shr.u64 	%rd254, %rd253, 31;
	cvt.u32.u64 	%r1691, %rd254;
	min.s32 	%r1692, %r1691, 15;
	max.s32 	%r1693, %r1692, 0;
	shl.b32 	%r1694, %r1693, 16;
	or.b32  	%r1695, %r1694, %r1687;
	ld.shared.u32 	%r1696, [%r1+1168];
	add.s32 	%r1697, %r1598, %r1696;
	max.s32 	%r1698, %r1697, 0;
	cvt.u64.u32 	%rd255, %r1698;
	mad.lo.s64 	%rd256, %rd255, 19864223744, 1073741824;
	shr.u64 	%rd257, %rd256, 31;
	cvt.u32.u64 	%r1699, %rd257;
	min.s32 	%r1700, %r1699, 15;
	max.s32 	%r1701, %r1700, 0;
	shl.b32 	%r1702, %r1701, 12;
	or.b32  	%r1703, %r1702, %r1695;
	ld.shared.u32 	%r1704, [%r1+1172];
	add.s32 	%r1705, %r1597, %r1704;
	max.s32 	%r1706, %r1705, 0;
	cvt.u64.u32 	%rd258, %r1706;
	mad.lo.s64 	%rd259, %rd258, 19864223744, 1073741824;
	shr.u64 	%rd260, %rd259, 31;
	cvt.u32.u64 	%r1707, %rd260;
	min.s32 	%r1708, %r1707, 15;
	max.s32 	%r1709, %r1708, 0;
	shl.b32 	%r1710, %r1709, 8;
	or.b32  	%r1711, %r1710, %r1703;
	ld.shared.u32 	%r1712, [%r1+1176];
	add.s32 	%r1713, %r1596, %r1712;
	max.s32 	%r1714, %r1713, 0;
	cvt.u64.u32 	%rd261, %r1714;
	mad.lo.s64 	%rd262, %rd261, 19864223744, 1073741824;
	shr.u64 	%rd263, %rd262, 31;
	cvt.u32.u64 	%r1715, %rd263;
	min.s32 	%r1716, %r1715, 15;
	max.s32 	%r1717, %r1716, 0;
	shl.b32 	%r1718, %r1717, 4;
	or.b32  	%r1719, %r1718, %r1711;
	ld.shared.u32 	%r1720, [%r1+1180];
	add.s32 	%r1721, %r1595, %r1720;
	max.s32 	%r1722, %r1721, 0;
	cvt.u64.u32 	%rd264, %r1722;
	mad.lo.s64 	%rd265, %rd264, 19864223744, 1073741824;
	shr.u64 	%rd266, %rd265, 31;
	cvt.u32.u64 	%r1723, %rd266;
	min.s32 	%r1724, %r1723, 15;
	max.s32 	%r1725, %r1724, 0;
	or.b32  	%r1726, %r1719, %r1725;
	st.global.u32 	[%rd414+16], %r1726;
	ld.global.nc.u32 	%r1727, [%rd26+188];
	ld.global.nc.u32 	%r1728, [%rd26+184];
	ld.global.nc.u32 	%r1729, [%rd26+180];
	ld.global.nc.u32 	%r1730, [%rd26+176];
	ld.global.nc.u32 	%r1731, [%rd26+172];
	ld.global.nc.u32 	%r1732, [%rd26+168];
	ld.global.nc.u32 	%r1733, [%rd26+164];
	ld.global.nc.u32 	%r1734, [%rd26+160];
	ld.shared.u32 	%r1735, [%r1+1280];
	add.s32 	%r1736, %r1734, %r1735;
	max.s32 	%r1737, %r1736, 0;
	cvt.u64.u32 	%rd267, %r1737;
	mad.lo.s64 	%rd268, %rd267, 19864223744, 1073741824;
	shr.u64 	%rd269, %rd268, 31;
	cvt.u32.u64 	%r1738, %rd269;
	min.s32 	%r1739, %r1738, 15;
	max.s32 	%r1740, %r1739, 0;
	shl.b32 	%r1741, %r1740, 28;
	ld.shared.u32 	%r1742, [%r1+1284];
	add.s32 	%r1743, %r1733, %r1742;
	max.s32 	%r1744, %r1743, 0;
	cvt.u64.u32 	%rd270, %r1744;
	mad.lo.s64 	%rd271, %rd270, 19864223744, 1073741824;
	shr.u64 	%rd272, %rd271, 31;
	cvt.u32.u64 	%r1745, %rd272;
	min.s32 	%r1746, %r1745, 15;
	max.s32 	%r1747, %r1746, 0;
	shl.b32 	%r1748, %r1747, 24;
	or.b32  	%r1749, %r1748, %r1741;
	ld.shared.u32 	%r1750, [%r1+1288];
	add.s32 	%r1751, %r1732, %r1750;
	max.s32 	%r1752, %r1751, 0;
	cvt.u64.u32 	%rd273, %r1752;
	mad.lo.s64 	%rd274, %rd273, 19864223744, 1073741824;
	shr.u64 	%rd275, %rd274, 31;
	cvt.u32.u64 	%r1753, %rd275;
	min.s32 	%r1754, %r1753, 15;
	max.s32 	%r1755, %r1754, 0;
	shl.b32 	%r1756, %r1755, 20;
	or.b32  	%r1757, %r1756, %r1749;
	ld.shared.u32 	%r1758, [%r1+1292];
	add.s32 	%r1759, %r1731, %r1758;
	max.s32 	%r1760, %r1759, 0;
	cvt.u64.u32 	%rd276, %r1760;
	mad.lo.s64 	%rd277, %rd276, 19864223744, 1073741824;
	shr.u64 	%rd278, %rd277, 31;
	cvt.u32.u64 	%r1761, %rd278;
	min.s32 	%r1762, %r1761, 15;
	max.s32 	%r1763, %r1762, 0;
	shl.b32 	%r1764, %r1763, 16;
	or.b32  	%r1765, %r1764, %r1757;
	ld.shared.u32 	%r1766, [%r1+1296];
	add.s32 	%r1767, %r1730, %r1766;
	max.s32 	%r1768, %r1767, 0;
	cvt.u64.u32 	%rd279, %r1768;
	mad.lo.s64 	%rd280, %rd279, 19864223744, 1073741824;
	shr.u64 	%rd281, %rd280, 31;
	cvt.u32.u64 	%r1769, %rd281;
	min.s32 	%r1770, %r1769, 15;
	max.s32 	%r1771, %r1770, 0;
	shl.b32 	%r1772, %r1771, 12;
	or.b32  	%r1773, %r1772, %r1765;
	ld.shared.u32 	%r1774, [%r1+1300];
	add.s32 	%r1775, %r1729, %r1774;
	max.s32 	%r1776, %r1775, 0;
	cvt.u64.u32 	%rd282, %r1776;
	mad.lo.s64 	%rd283, %rd282, 19864223744, 1073741824;
	shr.u64 	%rd284, %rd283, 31;
	cvt.u32.u64 	%r1777, %rd284;
	min.s32 	%r1778, %r1777, 15;
	max.s32 	%r1779, %r1778, 0;
	shl.b32 	%r1780, %r1779, 8;
	or.b32  	%r1781, %r1780, %r1773;
	ld.shared.u32 	%r1782, [%r1+1304];
	add.s32 	%r1783, %r1728, %r1782;
	max.s32 	%r1784, %r1783, 0;
	cvt.u64.u32 	%rd285, %r1784;
	mad.lo.s64 	%rd286, %rd285, 19864223744, 1073741824;
	shr.u64 	%rd287, %rd286, 31;
	cvt.u32.u64 	%r1785, %rd287;
	min.s32 	%r1786, %r1785, 15;
	max.s32 	%r1787, %r1786, 0;
	shl.b32 	%r1788, %r1787, 4;
	or.b32  	%r1789, %r1788, %r1781;
	ld.shared.u32 	%r1790, [%r1+1308];
	add.s32 	%r1791, %r1727, %r1790;
	max.s32 	%r1792, %r1791, 0;
	cvt.u64.u32 	%rd288, %r1792;
	mad.lo.s64 	%rd289, %rd288, 19864223744, 1073741824;
	shr.u64 	%rd290, %rd289, 31;
	cvt.u32.u64 	%r1793, %rd290;
	min.s32 	%r1794, %r1793, 15;
	max.s32 	%r1795, %r1794, 0;
	or.b32  	%r1796, %r1789, %r1795;
	st.global.u32 	[%rd414+-108], %r1796;
	ld.shared.u32 	%r1797, [%r1+1408];
	add.s32 	%r1798, %r1734, %r1797;
	max.s32 	%r1799, %r1798, 0;
	cvt.u64.u32 	%rd291, %r1799;
	mad.lo.s64 	%rd292, %rd291, 19864223744, 1073741824;
	shr.u64 	%rd293, %rd292, 31;
	cvt.u32.u64 	%r1800, %rd293;
	min.s32 	%r1801, %r1800, 15;
	max.s32 	%r1802, %r1801, 0;
	shl.b32 	%r1803, %r1802, 28;
	ld.shared.u32 	%r1804, [%r1+1412];
	add.s32 	%r1805, %r1733, %r1804;
	max.s32 	%r1806, %r1805, 0;
	cvt.u64.u32 	%rd294, %r1806;
	mad.lo.s64 	%rd295, %rd294, 19864223744, 1073741824;
	shr.u64 	%rd296, %rd295, 31;
	cvt.u32.u64 	%r1807, %rd296;
	min.s32 	%r1808, %r1807, 15;
	max.s32 	%r1809, %r1808, 0;
	shl.b32 	%r1810, %r1809, 24;
	or.b32  	%r1811, %r1810, %r1803;
	ld.shared.u32 	%r1812, [%r1+1416];
	add.s32 	%r1813, %r1732, %r1812;
	max.s32 	%r1814, %r1813, 0;
	cvt.u64.u32 	%rd297, %r1814;
	mad.lo.s64 	%rd298, %rd297, 19864223744, 1073741824;
	shr.u64 	%rd299, %rd298, 31;
	cvt.u32.u64 	%r1815, %rd299;
	min.s32 	%r1816, %r1815, 15;
	max.s32 	%r1817, %r1816, 0;
	shl.b32 	%r1818, %r1817, 20;
	or.b32  	%r1819, %r1818, %r1811;
	ld.shared.u32 	%r1820, [%r1+1420];
	add.s32 	%r1821, %r1731, %r1820;
	max.s32 	%r1822, %r1821, 0;
	cvt.u64.u32 	%rd300, %r1822;
	mad.lo.s64 	%rd301, %rd300, 19864223744, 1073741824;
	shr.u64 	%rd302, %rd301, 31;
	cvt.u32.u64 	%r1823, %rd302;
	min.s32 	%r1824, %r1823, 15;
	max.s32 	%r1825, %r1824, 0;
	shl.b32 	%r1826, %r1825, 16;
	or.b32  	%r1827, %r1826, %r1819;
	ld.shared.u32 	%r1828, [%r1+1424];
	add.s32 	%r1829, %r1730, %r1828;
	max.s32 	%r1830, %r1829, 0;
	cvt.u64.u32 	%rd303, %r1830;
	mad.lo.s64 	%rd304, %rd303, 19864223744, 1073741824;
	shr.u64 	%rd305, %rd304, 31;
	cvt.u32.u64 	%r1831, %rd305;
	min.s32 	%r1832, %r1831, 15;
	max.s32 	%r1833, %r1832, 0;
	shl.b32 	%r1834, %r1833, 12;
	or.b32  	%r1835, %r1834, %r1827;
	ld.shared.u32 	%r1836, [%r1+1428];
	add.s32 	%r1837, %r1729, %r1836;
	max.s32 	%r1838, %r1837, 0;
	cvt.u64.u32 	%rd306, %r1838;
	mad.lo.s64 	%rd307, %rd306, 19864223744, 1073741824;
	shr.u64 	%rd308, %rd307, 31;
	cvt.u32.u64 	%r1839, %rd308;
	min.s32 	%r1840, %r1839, 15;
	max.s32 	%r1841, %r1840, 0;
	shl.b32 	%r1842, %r1841, 8;
	or.b32  	%r1843, %r1842, %r1835;
	ld.shared.u32 	%r1844, [%r1+1432];
	add.s32 	%r1845, %r1728, %r1844;
	max.s32 	%r1846, %r1845, 0;
	cvt.u64.u32 	%rd309, %r1846;
	mad.lo.s64 	%rd310, %rd309, 19864223744, 1073741824;
	shr.u64 	%rd311, %rd310, 31;
	cvt.u32.u64 	%r1847, %rd311;
	min.s32 	%r1848, %r1847, 15;
	max.s32 	%r1849, %r1848, 0;
	shl.b32 	%r1850, %r1849, 4;
	or.b32  	%r1851, %r1850, %r1843;
	ld.shared.u32 	%r1852, [%r1+1436];
	add.s32 	%r1853, %r1727, %r1852;
	max.s32 	%r1854, %r1853, 0;
	cvt.u64.u32 	%rd312, %r1854;
	mad.lo.s64 	%rd313, %rd312, 19864223744, 1073741824;
	shr.u64 	%rd314, %rd313, 31;
	cvt.u32.u64 	%r1855, %rd314;
	min.s32 	%r1856, %r1855, 15;
	max.s32 	%r1857, %r1856, 0;
	or.b32  	%r1858, %r1851, %r1857;
	st.global.u32 	[%rd414+20], %r1858;
	ld.global.nc.u32 	%r1859, [%rd26+220];
	ld.global.nc.u32 	%r1860, [%rd26+216];
	ld.global.nc.u32 	%r1861, [%rd26+212];
	ld.global.nc.u32 	%r1862, [%rd26+208];
	ld.global.nc.u32 	%r1863, [%rd26+204];
	ld.global.nc.u32 	%r1864, [%rd26+200];
	ld.global.nc.u32 	%r1865, [%rd26+196];
	ld.global.nc.u32 	%r1866, [%rd26+192];
	ld.shared.u32 	%r1867, [%r1+1536];
	add.s32 	%r1868, %r1866, %r1867;
	max.s32 	%r1869, %r1868, 0;
	cvt.u64.u32 	%rd315, %r1869;
	mad.lo.s64 	%rd316, %rd315, 19864223744, 1073741824;
	shr.u64 	%rd317, %rd316, 31;
	cvt.u32.u64 	%r1870, %rd317;
	min.s32 	%r1871, %r1870, 15;
	max.s32 	%r1872, %r1871, 0;
	shl.b32 	%r1873, %r1872, 28;
	ld.shared.u32 	%r1874, [%r1+1540];
	add.s32 	%r1875, %r1865, %r1874;
	max.s32 	%r1876, %r1875, 0;
	cvt.u64.u32 	%rd318, %r1876;
	mad.lo.s64 	%rd319, %rd318, 19864223744, 1073741824;
	shr.u64 	%rd320, %rd319, 31;
	cvt.u32.u64 	%r1877, %rd320;
	min.s32 	%r1878, %r1877, 15;
	max.s32 	%r1879, %r1878, 0;
	shl.b32 	%r1880, %r1879, 24;
	or.b32  	%r1881, %r1880, %r1873;
	ld.shared.u32 	%r1882, [%r1+1544];
	add.s32 	%r1883, %r1864, %r1882;
	max.s32 	%r1884, %r1883, 0;
	cvt.u64.u32 	%rd321, %r1884;
	mad.lo.s64 	%rd322, %rd321, 19864223744, 1073741824;
	shr.u64 	%rd323, %rd322, 31;
	cvt.u32.u64 	%r1885, %rd323;
	min.s32 	%r1886, %r1885, 15;
	max.s32 	%r1887, %r1886, 0;
	shl.b32 	%r1888, %r1887, 20;
	or.b32  	%r1889, %r1888, %r1881;
	ld.shared.u32 	%r1890, [%r1+1548];
	add.s32 	%r1891, %r1863, %r1890;
	max.s32 	%r1892, %r1891, 0;
	cvt.u64.u32 	%rd324, %r1892;
	mad.lo.s64 	%rd325, %rd324, 19864223744, 1073741824;
	shr.u64 	%rd326, %rd325, 31;
	cvt.u32.u64 	%r1893, %rd326;
	min.s32 	%r1894, %r1893, 15;
	max.s32 	%r1895, %r1894, 0;
	shl.b32 	%r1896, %r1895, 16;
	or.b32  	%r1897, %r1896, %r1889;
	ld.shared.u32 	%r1898, [%r1+1552];
	add.s32 	%r1899, %r1862, %r1898;
	max.s32 	%r1900, %r1899, 0;
	cvt.u64.u32 	%rd327, %r1900;
	mad.lo.s64 	%rd328, %rd327, 19864223744, 1073741824;
	shr.u64 	%rd329, %rd328, 31;
	cvt.u32.u64 	%r1901, %rd329;
	min.s32 	%r1902, %r1901, 15;
	max.s32 	%r1903, %r1902, 0;
	shl.b32 	%r1904, %r1903, 12;
	or.b32  	%r1905, %r1904, %r1897;
	ld.shared.u32 	%r1906, [%r1+1556];
	add.s32 	%r1907, %r1861, %r1906;
	max.s32 	%r1908, %r1907, 0;
	cvt.u64.u32 	%rd330, %r1908;
	mad.lo.s64 	%rd331, %rd330, 19864223744, 1073741824;
	shr.u64 	%rd332, %rd331, 31;
	cvt.u32.u64 	%r1909, %rd332;
	min.s32 	%r1910, %r1909, 15;
	max.s32 	%r1911, %r1910, 0;
	shl.b32 	%r1912, %r1911, 8;
	or.b32  	%r1913, %r1912, %r1905;
	ld.shared.u32 	%r1914, [%r1+1560];
	add.s32 	%r1915, %r1860, %r1914;
	max.s32 	%r1916, %r1915, 0;
	cvt.u64.u32 	%rd333, %r1916;
	mad.lo.s64 	%rd334, %rd333, 19864223744, 1073741824;
	shr.u64 	%rd335, %rd334, 31;
	cvt.u32.u64 	%r1917, %rd335;
	min.s32 	%r1918, %r1917, 15;
	max.s32 	%r1919, %r1918, 0;
	shl.b32 	%r1920, %r1919, 4;
	or.b32  	%r1921, %r1920, %r1913;
	ld.shared.u32 	%r1922, [%r1+1564];
	add.s32 	%r1923, %r1859, %r1922;
	max.s32 	%r1924, %r1923, 0;
	cvt.u64.u32 	%rd336, %r1924;
	mad.lo.s64 	%rd337, %rd336, 19864223744, 1073741824;
	shr.u64 	%rd338, %rd337, 31;
	cvt.u32.u64 	%r1925, %rd338;
	min.s32 	%r1926, %r1925, 15;
	max.s32 	%r1927, %r1926, 0;
	or.b32  	%r1928, %r1921, %r1927;
	st.global.u32 	[%rd414+-104], %r1928;
	ld.shared.u32 	%r1929, [%r1+1664];
	add.s32 	%r1930, %r1866, %r1929;
	max.s32 	%r1931, %r1930, 0;
	cvt.u64.u32 	%rd339, %r1931;
	mad.lo.s64 	%rd340, %rd339, 19864223744, 1073741824;
	shr.u64 	%rd341, %rd340, 31;
	cvt.u32.u64 	%r1932, %rd341;
	min.s32 	%r1933, %r1932, 15;
	max.s32 	%r1934, %r1933, 0;
	shl.b32 	%r1935, %r1934, 28;
	ld.shared.u32 	%r1936, [%r1+1668];
	add.s32 	%r1937, %r1865, %r1936;
	max.s32 	%r1938, %r1937, 0;
	cvt.u64.u32 	%rd342, %r1938;
	mad.lo.s64 	%rd343, %rd342, 19864223744, 1073741824;
	shr.u64 	%rd344, %rd343, 31;
	cvt.u32.u64 	%r1939, %rd344;
	min.s32 	%r1940, %r1939, 15;
	max.s32 	%r1941, %r1940, 0;
	shl.b32 	%r1942, %r1941, 24;
	or.b32  	%r1943, %r1942, %r1935;
	ld.shared.u32 	%r1944, [%r1+1672];
	add.s32 	%r1945, %r1864, %r1944;
	max.s32 	%r1946, %r1945, 0;
	cvt.u64.u32 	%rd345, %r1946;
	mad.lo.s64 	%rd346, %rd345, 19864223744, 1073741824;
	shr.u64 	%rd347, %rd346, 31;
	cvt.u32.u64 	%r1947, %rd347;
	min.s32 	%r1948, %r1947, 15;
	max.s32 	%r1949, %r1948, 0;
	shl.b32 	%r1950, %r1949, 20;
	or.b32  	%r1951, %r1950, %r1943;
	ld.shared.u32 	%r1952, [%r1+1676];
	add.s32 	%r1953, %r1863, %r1952;
	max.s32 	%r1954, %r1953, 0;
	cvt.u64.u32 	%rd348, %r1954;
	mad.lo.s64 	%rd349, %rd348, 19864223744, 1073741824;
	shr.u64 	%rd350, %rd349, 31;
	cvt.u32.u64 	%r1955, %rd350;
	min.s32 	%r1956, %r1955, 15;
	max.s32 	%r1957, %r1956, 0;
	shl.b32 	%r1958, %r1957, 16;
	or.b32  	%r1959, %r1958, %r1951;
	ld.shared.u32 	%r1960, [%r1+1680];
	add.s32 	%r1961, %r1862, %r1960;
	max.s32 	%r1962, %r1961, 0;
	cvt.u64.u32 	%rd351, %r1962;
	mad.lo.s64 	%rd352, %rd351, 19864223744, 1073741824;
	shr.u64 	%rd353, %rd352, 31;
	cvt.u32.u64 	%r1963, %rd353;
	min.s32 	%r1964, %r1963, 15;
	max.s32 	%r1965, %r1964, 0;
	shl.b32 	%r1966, %r1965, 12;
	or.b32  	%r1967, %r1966, %r1959;
	ld.shared.u32 	%r1968, [%r1+1684];
	add.s32 	%r1969, %r1861, %r1968;
	max.s32 	%r1970, %r1969, 0;
	cvt.u64.u32 	%rd354, %r1970;
	mad.lo.s64 	%rd355, %rd354, 19864223744, 1073741824;
	shr.u64 	%rd356, %rd355, 31;
	cvt.u32.u64 	%r1971, %rd356;
	min.s32 	%r1972, %r1971, 15;
	max.s32 	%r1973, %r1972, 0;
	shl.b32 	%r1974, %r1973, 8;
	or.b32  	%r1975, %r1974, %r1967;
	ld.shared.u32 	%r1976, [%r1+1688];
	add.s32 	%r1977, %r1860, %r1976;
	max.s32 	%r1978, %r1977, 0;
	cvt.u64.u32 	%rd357, %r1978;
	mad.lo.s64 	%rd358, %rd357, 19864223744, 1073741824;
	shr.u64 	%rd359, %rd358, 31;
	cvt.u32.u64 	%r1979, %rd359;
	min.s32 	%r1980, %r1979, 15;
	max.s32 	%r1981, %r1980, 0;
	shl.b32 	%r1982, %r1981, 4;
	or.b32  	%r1983, %r1982, %r1975;
	ld.shared.u32 	%r1984, [%r1+1692];
	add.s32 	%r1985, %r1859, %r1984;
	max.s32 	%r1986, %r1985, 0;
	cvt.u64.u32 	%rd360, %r1986;
	mad.lo.s64 	%rd361, %rd360, 19864223744, 1073741824;
	shr.u64 	%rd362, %rd361, 31;
	cvt.u32.u64 	%r1987, %rd362;
	min.s32 	%r1988, %r1987, 15;
	max.s32 	%r1989, %r1988, 0;
	or.b32  	%r1990, %r1983, %r1989;
	st.global.u32 	[%rd414+24], %r1990;
	ld.global.nc.u32 	%r1991, [%rd26+252];
	ld.global.nc.u32 	%r1992, [%rd26+248];
	ld.global.nc.u32 	%r1993, [%rd26+244];
	ld.global.nc.u32 	%r1994, [%rd26+240];
	ld.global.nc.u32 	%r1995, [%rd26+236];
	ld.global.nc.u32 	%r1996, [%rd26+232];
	ld.global.nc.u32 	%r1997, [%rd26+228];
	ld.global.nc.u32 	%r1998, [%rd26+224];
	ld.shared.u32 	%r1999, [%r1+1792];
	add.s32 	%r2000, %r1998, %r1999;
	max.s32 	%r2001, %r2000, 0;
	cvt.u64.u32 	%rd363, %r2001;
	mad.lo.s64 	%rd364, %rd363, 19864223744, 1073741824;
	shr.u64 	%rd365, %rd364, 31;
	cvt.u32.u64 	%r2002, %rd365;
	min.s32 	%r2003, %r2002, 15;
	max.s32 	%r2004, %r2003, 0;
	shl.b32 	%r2005, %r2004, 28;
	ld.shared.u32 	%r2006, [%r1+1796];
	add.s32 	%r2007, %r1997, %r2006;
	max.s32 	%r2008, %r2007, 0;
	cvt.u64.u32 	%rd366, %r2008;
	mad.lo.s64 	%rd367, %rd366, 19864223744, 1073741824;
	shr.u64 	%rd368, %rd367, 31;
	cvt.u32.u64 	%r2009, %rd368;
	min.s32 	%r2010, %r2009, 15;
	max.s32 	%r2011, %r2010, 0;
	shl.b32 	%r2012, %r2011, 24;
	or.b32  	%r2013, %r2012, %r2005;
	ld.shared.u32 	%r2014, [%r1+1800];
	add.s32 	%r2015, %r1996, %r2014;
	max.s32 	%r2016, %r2015, 0;
	cvt.u64.u32 	%rd369, %r2016;
	mad.lo.s64 	%rd370, %rd369, 19864223744, 1073741824;
	shr.u64 	%rd371, %rd370, 31;
	cvt.u32.u64 	%r2017, %rd371;
	min.s32 	%r2018, %r2017, 15;
	max.s32 	%r2019, %r2018, 0;
	shl.b32 	%r2020, %r2019, 20;
	or.b32  	%r2021, %r2020, %r2013;
	ld.shared.u32 	%r2022, [%r1+1804];
	add.s32 	%r2023, %r1995, %r2022;
	max.s32 	%r2024, %r2023, 0;
	cvt.u64.u32 	%rd372, %r2024;
	mad.lo.s64 	%rd373, %rd372, 19864223744, 1073741824;
	shr.u64 	%rd374, %rd373, 31;
	cvt.u32.u64 	%r2025, %rd374;
	min.s32 	%r2026, %r2025, 15;
	max.s32 	%r2027, %r2026, 0;
	shl.b32 	%r2028, %r2027, 16;
	or.b32  	%r2029, %r2028, %r2021;
	ld.shared.u32 	%r2030, [%r1+1808];
	add.s32 	%r2031, %r1994, %r2030;
	max.s32 	%r2032, %r2031, 0;
	cvt.u64.u32 	%rd375, %r2032;
	mad.lo.s64 	%rd376, %rd375, 19864223744, 1073741824;
	shr.u64 	%rd377, %rd376, 31;
	cvt.u32.u64 	%r2033, %rd377;
	min.s32 	%r2034, %r2033, 15;
	max.s32 	%r2035, %r2034, 0;
	shl.b32 	%r2036, %r2035, 12;
	or.b32  	%r2037, %r2036, %r2029;
	ld.shared.u32 	%r2038, [%r1+1812];
	add.s32 	%r2039, %r1993, %r2038;
	max.s32 	%r2040, %r2039, 0;
	cvt.u64.u32 	%rd378, %r2040;
	mad.lo.s64 	%rd379, %rd378, 19864223744, 1073741824;
	shr.u64 	%rd380, %rd379, 31;
	cvt.u32.u64 	%r2041, %rd380;
	min.s32 	%r2042, %r2041, 15;
	max.s32 	%r2043, %r2042, 0;
	shl.b32 	%r2044, %r2043, 8;
	or.b32  	%r2045, %r2044, %r2037;
	ld.shared.u32 	%r2046, [%r1+1816];
	add.s32 	%r2047, %r1992, %r2046;
	max.s32 	%r2048, %r2047, 0;
	cvt.u64.u32 	%rd381, %r2048;
	mad.lo.s64 	%rd382, %rd381, 19864223744, 1073741824;
	shr.u64 	%rd383, %rd382, 31;
	cvt.u32.u64 	%r2049, %rd383;
	min.s32 	%r2050, %r2049, 15;
	max.s32 	%r2051, %r2050, 0;
	shl.b32 	%r2052, %r2051, 4;
	or.b32  	%r2053, %r2052, %r2045;
	ld.shared.u32 	%r2054, [%r1+1820];
	add.s32 	%r2055, %r1991, %r2054;
	max.s32 	%r2056, %r2055, 0;
	cvt.u64.u32 	%rd384, %r2056;
	mad.lo.s64 	%rd385, %rd384, 19864223744, 1073741824;
	shr.u64 	%rd386, %rd385, 31;
	cvt.u32.u64 	%r2057, %rd386;
	min.s32 	%r2058, %r2057, 15;
	max.s32 	%r2059, %r2058, 0;
	or.b32  	%r2060, %r2053, %r2059;
	st.global.u32 	[%rd414+-100], %r2060;
	ld.shared.u32 	%r2061, [%r1+1920];
	add.s32 	%r2062, %r1998, %r2061;
	max.s32 	%r2063, %r2062, 0;
	cvt.u64.u32 	%rd387, %r2063;
	mad.lo.s64 	%rd388, %rd387, 19864223744, 1073741824;
	shr.u64 	%rd389, %rd388, 31;
	cvt.u32.u64 	%r2064, %rd389;
	min.s32 	%r2065, %r2064, 15;
	max.s32 	%r2066, %r2065, 0;
	shl.b32 	%r2067, %r2066, 28;
	ld.shared.u32 	%r2068, [%r1+1924];
	add.s32 	%r2069, %r1997, %r2068;
	max.s32 	%r2070, %r2069, 0;
	cvt.u64.u32 	%rd390, %r2070;
	mad.lo.s64 	%rd391, %rd390, 19864223744, 1073741824;
	shr.u64 	%rd392, %rd391, 31;
	cvt.u32.u64 	%r2071, %rd392;
	min.s32 	%r2072, %r2071, 15;
	max.s32 	%r2073, %r2072, 0;
	shl.b32 	%r2074, %r2073, 24;
	or.b32  	%r2075, %r2074, %r2067;
	ld.shared.u32 	%r2076, [%r1+1928];
	add.s32 	%r2077, %r1996, %r2076;
	max.s32 	%r2078, %r2077, 0;
	cvt.u64.u32 	%rd393, %r2078;
	mad.lo.s64 	%rd394, %rd393, 19864223744, 1073741824;
	shr.u64 	%rd395, %rd394, 31;
	cvt.u32.u64 	%r2079, %rd395;
	min.s32 	%r2080, %r2079, 15;
	max.s32 	%r2081, %r2080, 0;
	shl.b32 	%r2082, %r2081, 20;
	or.b32  	%r2083, %r2082, %r2075;
	ld.shared.u32 	%r2084, [%r1+1932];
	add.s32 	%r2085, %r1995, %r2084;
	max.s32 	%r2086, %r2085, 0;
	cvt.u64.u32 	%rd396, %r2086;
	mad.lo.s64 	%rd397, %rd396, 19864223744, 1073741824;
	shr.u64 	%rd398, %rd397, 31;
	cvt.u32.u64 	%r2087, %rd398;
	min.s32 	%r2088, %r2087, 15;
	max.s32 	%r2089, %r2088, 0;
	shl.b32 	%r2090, %r2089, 16;
	or.b32  	%r2091, %r2090, %r2083;
	ld.shared.u32 	%r2092, [%r1+1936];
	add.s32 	%r2093, %r1994, %r2092;
	max.s32 	%r2094, %r2093, 0;
	cvt.u64.u32 	%rd399, %r2094;
	mad.lo.s64 	%rd400, %rd399, 19864223744, 1073741824;
	shr.u64 	%rd401, %rd400, 31;
	cvt.u32.u64 	%r2095, %rd401;
	min.s32 	%r2096, %r2095, 15;
	max.s32 	%r2097, %r2096, 0;
	shl.b32 	%r2098, %r2097, 12;
	or.b32  	%r2099, %r2098, %r2091;
	ld.shared.u32 	%r2100, [%r1+1940];
	add.s32 	%r2101, %r1993, %r2100;
	max.s32 	%r2102, %r2101, 0;
	cvt.u64.u32 	%rd402, %r2102;
	mad.lo.s64 	%rd403, %rd402, 19864223744, 1073741824;
	shr.u64 	%rd404, %rd403, 31;
	cvt.u32.u64 	%r2103, %rd404;
	min.s32 	%r2104, %r2103, 15;
	max.s32 	%r2105, %r2104, 0;
	shl.b32 	%r2106, %r2105, 8;
	or.b32  	%r2107, %r2106, %r2099;
	ld.shared.u32 	%r2108, [%r1+1944];
	add.s32 	%r2109, %r1992, %r2108;
	max.s32 	%r2110, %r2109, 0;
	cvt.u64.u32 	%rd405, %r2110;
	mad.lo.s64 	%rd406, %rd405, 19864223744, 1073741824;
	shr.u64 	%rd407, %rd406, 31;
	cvt.u32.u64 	%r2111, %rd407;
	min.s32 	%r2112, %r2111, 15;
	max.s32 	%r2113, %r2112, 0;
	shl.b32 	%r2114, %r2113, 4;
	or.b32  	%r2115, %r2114, %r2107;
	ld.shared.u32 	%r2116, [%r1+1948];
	add.s32 	%r2117, %r1991, %r2116;
	max.s32 	%r2118, %r2117, 0;
	cvt.u64.u32 	%rd408, %r2118;
	mad.lo.s64 	%rd409, %rd408, 19864223744, 1073741824;
	shr.u64 	%rd410, %rd409, 31;
	cvt.u32.u64 	%r2119, %rd410;
	min.s32 	%r2120, %r2119, 15;
	max.s32 	%r2121, %r2120, 0;
	or.b32  	%r2122, %r2115, %r2121;
	st.global.u32 	[%rd414+28], %r2122;
	add.s32 	%r2123, %r2123, 1;
	add.s64 	%rd414, %rd414, 256;
	add.s64 	%rd413, %rd413, 256;
	add.s64 	%rd412, %rd412, 1;
	setp.ne.s32 	%p1, %r2123, 4;
	@%p1 bra 	$L__BB45_1;
	ret;

}


// ===== COMPILED SASS (sm_100) =====

	.target	sm_100

	.elftype	@"ET_EXEC"


//--------------------- .note.nv.tkinfo           --------------------------
	.section	.note.nv.tkinfo,"",@"SHT_NOTE"
	.sectionflags	@"SHF_NOTE_NV_TKINFO"
	.tkinfo
        /*0018*/ 	.word	0x00000002
        /*0030*/ 	.string	""
        /*0030*/ 	.string	"ptxas"
        /*0030*/ 	.string	"Cuda compilation tools, release 13.0, V13.0.88"
        /*0030*/ 	.string	"Build cuda_13.0.r13.0/compiler.36424714_0"
        /*0030*/ 	.string	"-arch sm_100 -m 64 "



//--------------------- .note.nv.cuinfo           --------------------------
	.section	.note.nv.cuinfo,"",@"SHT_NOTE"
	.sectionflags	@"SHF_NOTE_NV_CUINFO"
        /*0018*/ 	.short	0x0002
        /*001a*/ 	.short	0x0064
        /*001c*/ 	.short	0x0082
	.zero		2


//--------------------- .nv.info                  --------------------------
	.section	.nv.info,"",@"SHT_CUDA_INFO"
	.align	4


	//----- nvinfo : EIATTR_REGCOUNT
	.align		4
        /*0000*/ 	.byte	0x04, 0x2f
        /*0002*/ 	.short	(.L_1 - .L_0)
	.align		4
.L_0:
        /*0004*/ 	.word	index@(fused_nn_global_avg_pool2d_cast_cast_left_shift_multiply_add_right_shift_cast_cl_10830175937736834516__kernel0)
        /*0008*/ 	.word	0x0000001d


	//----- nvinfo : EIATTR_FRAME_SIZE
	.align		4
.L_1:
        /*000c*/ 	.byte	0x04, 0x11
        /*000e*/ 	.short	(.L_3 - .L_2)
	.align		4
.L_2:
        /*0010*/ 	.word	index@(fused_nn_global_avg_pool2d_cast_cast_left_shift_multiply_add_right_shift_cast_cl_10830175937736834516__kernel0)
        /*0014*/ 	.word	0x00000000


	//----- nvinfo : EIATTR_REGCOUNT
	.align		4
.L_3:
        /*0018*/ 	.byte	0x04, 0x2f
        /*001a*/ 	.short	(.L_5 - .L_4)
	.align		4
.L_4:
        /*001c*/ 	.word	index@(fused_nn_pad_kernel0)
        /*0020*/ 	.word	0x0000000a


	//----- nvinfo : EIATTR_FRAME_SIZE
	.align		4
.L_5:
        /*0024*/ 	.byte	0x04, 0x11
        /*0026*/ 	.short	(.L_7 - .L_6)
	.align		4
.L_6:
        /*0028*/ 	.word	index@(fused_nn_pad_kernel0)
        /*002c*/ 	.word	0x00000000


	//----- nvinfo : EIATTR_REGCOUNT
	.align		4
.L_7:
        /*0030*/ 	.byte	0x04, 0x2f
        /*0032*/ 	.short	(.L_9 - .L_8)
	.align		4
.L_8:
        /*0034*/ 	.word	index@(fused_nn_conv2d_add_nn_relu_cast_cast_left_shift_multiply_add_right_shift_cast_c_3441552496575213188__kernel1)
        /*0038*/ 	.word	0x00000060


	//----- nvinfo : EIATTR_FRAME_SIZE
	.align		4
.L_9:
        /*003c*/ 	.byte	0x04, 0x11
        /*003e*/ 	.short	(.L_11 - .L_10)
	.align		4
.L_10:
        /*0040*/ 	.word	index@($__internal_23_$__cuda_sm_9x_mma_sub_byte_internal_m8n8k32_u4_s4)
        /*0044*/ 	.word	0x00000000


	//----- nvinfo : EIATTR_FRAME_SIZE
	.align		4
.L_11:
        /*0048*/ 	.byte	0x04, 0x11
        /*004a*/ 	.short	(.L_13 - .L_12)
	.align		4
.L_12:
        /*004c*/ 	.word	index@(fused_nn_conv2d_add_nn_relu_cast_cast_left_shift_multiply_add_right_shift_cast_c_3441552496575213188__kernel1)
        /*0050*/ 	.word	0x00000000


	//----- nvinfo : EIATTR_REGCOUNT
	.align		4
.L_13:
        /*0054*/ 	.byte	0x04, 0x2f
        /*0056*/ 	.short	(.L_15 - .L_14)
	.align		4
.L_14:
        /*0058*/ 	.word	index@(fused_nn_conv2d_add_cast_3_kernel0)
        /*005c*/ 	.word	0x00000047


	//----- nvinfo : EIATTR_FRAME_SIZE
	.align		4
.L_15:
        /*0060*/ 	.byte	0x04, 0x11
        /*0062*/ 	.short	(.L_17 - .L_16)
	.align		4
.L_16:
        /*0064*/ 	.word	index@($__internal_22_$__cuda_sm_9x_mma_sub_byte_internal_m8n8k32_u4_s4)
        /*0068*/ 	.word	0x00000000


	//----- nvinfo : EIATTR_FRAME_SIZE
	.align		4
.L_17:
        /*006c*/ 	.byte	0x04, 0x11
        /*006e*/ 	.short	(.L_19 - .L_18)
	.align		4
.L_18:
        /*0070*/ 	.word	index@(fused_nn_conv2d_add_cast_3_kernel0)
        /*0074*/ 	.word	0x00000000


	//----- nvinfo : EIATTR_REGCOUNT
	.align		4
.L_19:
        /*0078*/ 	.byte	0x04, 0x2f
        /*007a*/ 	.short	(.L_21 - .L_20)
	.align		4
.L_20:
        /*007c*/ 	.word	index@(fused_nn_conv2d_add_cast_cast_multiply_add_right_shift_cast_nn_relu_kernel1)
        /*0080*/ 	.word	0x0000002f


	//----- nvinfo : EIATTR_FRAME_SIZE
	.align		4
.L_21:
        /*0084*/ 	.byte	0x04, 0x11
        /*0086*/ 	.short	(.L_23 - .L_22)
	.align		4
.L_22:
        /*0088*/ 	.word	index@(fused_nn_conv2d_add_cast_cast_multiply_add_right_shift_cast_nn_relu_kernel1)
        /*008c*/ 	.word	0x00000000


	//----- nvinfo : EIATTR_REGCOUNT
	.align		4
.L_23:
        /*0090*/ 	.byte	0x04, 0x2f
        /*0092*/ 	.short	(.L_25 - .L_24)
	.align		4
.L_24:
        /*0094*/ 	.word	index@(fused_transpose_kernel0)
        /*0098*/ 	.word	0x0000000e


	//----- nvinfo : EIATTR_FRAME_SIZE
	.align		4
.L_25:
        /*009c*/ 	.byte	0x04, 0x11
        /*009e*/ 	.short	(.L_27 - .L_26)
	.align		4
.L_26:
        /*00a0*/ 	.word	index@(fused_transpose_kernel0)
        /*00a4*/ 	.word	0x00000000


	//----- nvinfo : EIATTR_REGCOUNT
	.align		4
.L_27:
        /*00a8*/ 	.byte	0x04, 0x2f
        /*00aa*/ 	.short	(.L_29 - .L_28)
	.align		4
.L_28:
        /*00ac*/ 	.word	index@(fused_transpose_cast_cast_left_shift_multiply_add_right_shift_cast_clip_cast_kernel0)
        /*00b0*/ 	.word	0x00000020


	//----- nvinfo : EIATTR_FRAME_SIZE
	.align		4
.L_29:
        /*00b4*/ 	.byte	0x04, 0x11
        /*00b6*/ 	.short	(.L_31 - .L_30)
	.align		4
.L_30:
        /*00b8*/ 	.word	index@(fused_transpose_cast_cast_left_shift_multiply_add_right_shift_cast_clip_cast_kernel0)
        /*00bc*/ 	.word	0x00000000


	//----- nvinfo : EIATTR_REGCOUNT
	.align		4
.L_31:
        /*00c0*/ 	.byte	0x04, 0x2f
        /*00c2*/ 	.short	(.L_33 - .L_32)
	.align		4
.L_32:
        /*00c4*/ 	.word	index@(fused_nn_conv2d_add_cast_cast_multiply_add_right_shift_cast_nn_relu_kernel0)
        /*00c8*/ 	.word	0x0000000c


	//----- nvinfo : EIATTR_FRAME_SIZE
	.align		4
.L_33:
        /*00cc*/ 	.byte	0x04, 0x11
        /*00ce*/ 	.short	(.L_35 - .L_34)
	.align		4
.L_34:
        /*00d0*/ 	.word	index@(fused_nn_conv2d_add_cast_cast_multiply_add_right_shift_cast_nn_relu_kernel0)
        /*00d4*/ 	.word	0x00000000


	//----- nvinfo : EIATTR_REGCOUNT
	.align		4
.L_35:
        /*00d8*/ 	.byte	0x04, 0x2f
        /*00da*/ 	.short	(.L_37 - .L_36)
	.align		4
.L_36:
        /*00dc*/ 	.word	index@(fused_nn_conv2d_add_cast_add_clip_cast_nn_relu_1_kernel0)
        /*00e0*/ 	.word	0x00000091


	//----- nvinfo : EIATTR_FRAME_SIZE
	.align		4
.L_37:
        /*00e4*/ 	.byte	0x04, 0x11
        /*00e6*/ 	.short	(.L_39 - .L_38)
	.align		4
.L_38:
        /*00e8*/ 	.word	index@($__internal_21_$__cuda_sm_9x_mma_sub_byte_internal_m8n8k32_u4_s4)
        /*00ec*/ 	.word	0x00000000


	//----- nvinfo : EIATTR_FRAME_SIZE
	.align		4
.L_39:
        /*00f0*/ 	.byte	0x04, 0x11
        /*00f2*/ 	.short	(.L_41 - .L_40)
	.align		4
.L_40:
        /*00f4*/ 	.word	index@(fused_nn_conv2d_add_cast_add_clip_cast_nn_relu_1_kernel0)
        /*00f8*/ 	.word	0x00000000


	//----- nvinfo : EIATTR_REGCOUNT
	.align		4
.L_41:
        /*00fc*/ 	.byte	0x04, 0x2f
        /*00fe*/ 	.short	(.L_43 - .L_42)
	.align		4
.L_42:
        /*0100*/ 	.word	index@(fused_nn_conv2d_add_nn_relu_cast_cast_left_shift_multiply_add_right_shift_cast_c_3441552496575213188__5_kernel0)
        /*0104*/ 	.word	0x0000006a


	//----- nvinfo : EIATTR_FRAME_SIZE
	.align		4
.L_43:
        /*0108*/ 	.byte	0x04, 0x11
        /*010a*/ 	.short	(.L_45 - .L_44)
	.align		4
.L_44:
        /*010c*/ 	.word	index@($__internal_20_$__cuda_sm_9x_mma_sub_byte_internal_m8n8k32_u4_s4)
        /*0110*/ 	.word	0x00000000


	//----- nvinfo : EIATTR_FRAME_SIZE
	.align		4
.L_45:
        /*0114*/ 	.byte	0x04, 0x11
        /*0116*/ 	.short	(.L_47 - .L_46)
	.align		4
.L_46:
        /*0118*/ 	.word	index@(fused_nn_conv2d_add_nn_relu_cast_cast_left_shift_multiply_add_right_shift_cast_c_3441552496575213188__5_kernel0)
        /*011c*/ 	.word	0x00000000


	//----- nvinfo : EIATTR_REGCOUNT
	.align		4
.L_47:
        /*0120*/ 	.byte	0x04, 0x2f
        /*0122*/ 	.short	(.L_49 - .L_48)
	.align		4
.L_48:
        /*0124*/ 	.word	index@(fused_nn_conv2d_add_cast_2_kernel0)
        /*0128*/ 	.word	0x00000050


	//----- nvinfo : EIATTR_FRAME_SIZE
	.align		4
.L_49:
        /*012c*/ 	.byte	0x04, 0x11
        /*012e*/ 	.short	(.L_51 - .L_50)
	.align		4
.L_50:
        /*0130*/ 	.word	index@($__internal_19_$__cuda_sm_9x_mma_sub_byte_internal_m8n8k32_u4_s4)
        /*0134*/ 	.word	0x00000000


	//----- nvinfo : EIATTR_FRAME_SIZE
	.align		4
.L_51:
        /*0138*/ 	.byte	0x04, 0x11
        /*013a*/ 	.short	(.L_53 - .L_52)
	.align		4
.L_52:
        /*013c*/ 	.word	index@(fused_nn_conv2d_add_cast_2_kernel0)
        /*0140*/ 	.word	0x00000000


	//----- nvinfo : EIATTR_REGCOUNT
	.align		4
.L_53:
        /*0144*/ 	.byte	0x04, 0x2f
        /*0146*/ 	.short	(.L_55 - .L_54)
	.align		4
.L_54:
        /*0148*/ 	.word	index@(fused_nn_conv2d_add_nn_relu_cast_cast_left_shift_multiply_add_right_shift_cast_c_3441552496575213188__10_kernel0)
        /*014c*/ 	.word	0x00000060


	//----- nvinfo : EIATTR_FRAME_SIZE
	.align		4
.L_55:
        /*0150*/ 	.byte	0x04, 0x11
        /*0152*/ 	.short	(.L_57 - .L_56)
	.align		4
.L_56:
        /*0154*/ 	.word	index@($__internal_18_$__cuda_sm_9x_mma_sub_byte_internal_m8n8k32_u4_s4)
        /*0158*/ 	.word	0x00000000


	//----- nvinfo : EIATTR_FRAME_SIZE
	.align		4
.L_57:
        /*015c*/ 	.byte	0x04, 0x11
        /*015e*/ 	.short	(.L_59 - .L_58)
	.align		4
.L_58:
        /*0160*/ 	.word	index@(fused_nn_conv2d_add_nn_relu_cast_cast_left_shift_multiply_add_right_shift_cast_c_3441552496575213188__10_kernel0)
        /*0164*/ 	.word	0x00000000


	//----- nvinfo : EIATTR_REGCOUNT
	.align		4
.L_59:
        /*0168*/ 	.byte	0x04, 0x2f
        /*016a*/ 	.short	(.L_61 - .L_60)
	.align		4
.L_60:
        /*016c*/ 	.word	index@(fused_nn_max_pool2d_kernel0)
        /*0170*/ 	.word	0x00000016


	//----- nvinfo : EIATTR_FRAME_SIZE
	.align		4
.L_61:
        /*0174*/ 	.byte	0x04, 0x11
        /*0176*/ 	.short	(.L_63 - .L_62)
	.align		4
.L_62:
        /*0178*/ 	.word	index@(fused_nn_max_pool2d_kernel0)
        /*017c*/ 	.word	0x00000000


	//----- nvinfo : EIATTR_REGCOUNT
	.align		4
.L_63:
        /*0180*/ 	.byte	0x04, 0x2f
        /*0182*/ 	.short	(.L_65 - .L_64)
	.align		4
.L_64:
        /*0184*/ 	.word	index@(fused_nn_conv2d_add_nn_relu_cast_cast_left_shift_multiply_add_right_shift_cast_c_3441552496575213188__7_kernel0)
        /*0188*/ 	.word	0x000000a8


	//----- nvinfo : EIATTR_FRAME_SIZE
	.align		4
.L_65:
        /*018c*/ 	.byte	0x04, 0x11
        /*018e*/ 	.short	(.L_67 - .L_66)
	.align		4
.L_66:
        /*0190*/ 	.word	index@($__internal_17_$__cuda_sm_9x_mma_sub_byte_internal_m8n8k32_u4_s4)
        /*0194*/ 	.word	0x00000000


	//----- nvinfo : EIATTR_FRAME_SIZE
	.align		4
.L_67:
        /*0198*/ 	.byte	0x04, 0x11
        /*019a*/ 	.short	(.L_69 - .L_68)
	.align		4
.L_68:
        /*019c*/ 	.word	index@(fused_nn_conv2d_add_nn_relu_cast_cast_left_shift_multiply_add_right_shift_cast_c_3441552496575213188__7_kernel0)
        /*01a0*/ 	.word	0x00000000


	//----- nvinfo : EIATTR_REGCOUNT
	.align		4
.L_69:
        /*01a4*/ 	.byte	0x04, 0x2f
        /*01a6*/ 	.short	(.L_71 - .L_70)
	.align		4
.L_70:
        /*01a8*/ 	.word	index@(fused_nn_conv2d_add_nn_relu_cast_cast_left_shift_multiply_add_right_shift_cast_c_3441552496575213188__4_kernel0)
        /*01ac*/ 	.word	0x000000e9


	//----- nvinfo : EIATTR_FRAME_SIZE
	.align		4
.L_71:
        /*01b0*/ 	.byte	0x04, 0x11
        /*01b2*/ 	.short	(.L_73 - .L_72)
	.align		4
.L_72:
        /*01b4*/ 	.word	index@($__internal_16_$__cuda_sm_9x_mma_sub_byte_internal_m8n8k32_u4_s4)
        /*01b8*/ 	.word	0x00000000


	//----- nvinfo : EIATTR_FRAME_SIZE
	.align		4
.L_73:
        /*01bc*/ 	.byte	0x04, 0x11
        /*01be*/ 	.short	(.L_75 - .L_74)
	.align		4
.L_74:
        /*01c0*/ 	.word	index@(fused_nn_conv2d_add_nn_relu_cast_cast_left_shift_multiply_add_right_shift_cast_c_3441552496575213188__4_kernel0)
        /*01c4*/ 	.word	0x00000000


	//----- nvinfo : EIATTR_REGCOUNT
	.align		4
.L_75:
        /*01c8*/ 	.byte	0x04, 0x2f
        /*01ca*/ 	.short	(.L_77 - .L_76)
	.align		4
.L_76:
        /*01cc*/ 	.word	index@(fused_nn_pad_1_kernel0)
        /*01d0*/ 	.word	0x0000000c


	//----- nvinfo : EIATTR_FRAME_SIZE
	.align		4
.L_77:
        /*01d4*/ 	.byte	0x04, 0x11
        /*01d6*/ 	.short	(.L_79 - .L_78)
	.align		4
.L_78:
        /*01d8*/ 	.word	index@(fused_nn_pad_1_kernel0)
        /*01dc*/ 	.word	0x00000000


	//----- nvinfo : EIATTR_REGCOUNT
	.align		4
.L_79:
        /*01e0*/ 	.byte	0x04, 0x2f
        /*01e2*/ 	.short	(.L_81 - .L_80)
	.align		4
.L_80:
        /*01e4*/ 	.word	index@(fused_nn_conv2d_add_cast_cast_cast_multiply_add_right_shift_cast_add_clip_cast_n_16373524651668054328__kernel1)
        /*01e8*/ 	.word	0x00000077


	//----- nvinfo : EIATTR_FRAME_SIZE
	.align		4
.L_81:
        /*01ec*/ 	.byte	0x04, 0x11
        /*01ee*/ 	.short	(.L_83 - .L_82)
	.align		4
.L_82:
        /*01f0*/ 	.word	index@($__internal_15_$__cuda_sm_9x_mma_sub_byte_internal_m8n8k32_u4_s4)
        /*01f4*/ 	.word	0x00000000


	//----- nvinfo : EIATTR_FRAME_SIZE
	.align		4
.L_83:
        /*01f8*/ 	.byte	0x04, 0x11
        /*01fa*/ 	.short	(.L_85 - .L_84)
	.align		4
.L_84:
        /*01fc*/ 	.word	index@(fused_nn_conv2d_add_cast_cast_cast_multiply_add_right_shift_cast_add_clip_cast_n_16373524651668054328__kernel1)
        /*0200*/ 	.word	0x00000000


	//----- nvinfo : EIATTR_REGCOUNT
	.align		4
.L_85:
        /*0204*/ 	.byte	0x04, 0x2f
        /*0206*/ 	.short	(.L_87 - .L_86)
	.align		4
.L_86:
        /*0208*/ 	.word	index@(fused_nn_conv2d_add_nn_relu_cast_cast_left_shift_multiply_add_right_shift_cast_c_3441552496575213188__6_kernel0)
        /*020c*/ 	.word	0x0000000a


	//----- nvinfo : EIATTR_FRAME_SIZE
	.align		4
.L_87:
        /*0210*/ 	.byte	0x04, 0x11
        /*0212*/ 	.short	(.L_89 - .L_88)
	.align		4
.L_88:
        /*0214*/ 	.word	index@(fused_nn_conv2d_add_nn_relu_cast_cast_left_shift_multiply_add_right_shift_cast_c_3441552496575213188__6_kernel0)
        /*0218*/ 	.word	0x00000000


	//----- nvinfo : EIATTR_REGCOUNT
	.align		4
.L_89:
        /*021c*/ 	.byte	0x04, 0x2f
        /*021e*/ 	.short	(.L_91 - .L_90)
	.align		4
.L_90:
        /*0220*/ 	.word	index@(fused_nn_conv2d_add_cast_1_kernel0)
        /*0224*/ 	.word	0x00000048


	//----- nvinfo : EIATTR_FRAME_SIZE
	.align		4
.L_91:
        /*0228*/ 	.byte	0x04, 0x11
        /*022a*/ 	.short	(.L_93 - .L_92)
	.align		4
.L_92:
        /*022c*/ 	.word	index@($__internal_14_$__cuda_sm_9x_mma_sub_byte_internal_m8n8k32_u4_s4)
        /*0230*/ 	.word	0x00000000


	//----- nvinfo : EIATTR_FRAME_SIZE
	.align		4
.L_93:
        /*0234*/ 	.byte	0x04, 0x11
        /*0236*/ 	.short	(.L_95 - .L_94)
	.align		4
.L_94:
        /*0238*/ 	.word	index@(fused_nn_conv2d_add_cast_1_kernel0)
        /*023c*/ 	.word	0x00000000


	//----- nvinfo : EIATTR_REGCOUNT
	.align		4
.L_95:
        /*0240*/ 	.byte	0x04, 0x2f
        /*0242*/ 	.short	(.L_97 - .L_96)
	.align		4
.L_96:
        /*0244*/ 	.word	index@(fused_cast_cast_left_shift_multiply_add_right_shift_cast_clip_cast_3_kernel0)
        /*0248*/ 	.word	0x00000020


	//----- nvinfo : EIATTR_FRAME_SIZE
	.align		4
.L_97:
        /*024c*/ 	.byte	0x04, 0x11
        /*024e*/ 	.short	(.L_99 - .L_98)
	.align		4
.L_98:
        /*0250*/ 	.word	index@(fused_cast_cast_left_shift_multiply_add_right_shift_cast_clip_cast_3_kernel0)
        /*0254*/ 	.word	0x00000000


	//----- nvinfo : EIATTR_REGCOUNT
	.align		4
.L_99:
        /*0258*/ 	.byte	0x04, 0x2f
        /*025a*/ 	.short	(.L_101 - .L_100)
	.align		4
.L_100:
        /*025c*/ 	.word	index@(fused_nn_conv2d_add_nn_relu_cast_cast_left_shift_multiply_add_right_shift_cast_c_3441552496575213188__1_kernel0)
        /*0260*/ 	.word	0x00000048


	//----- nvinfo : EIATTR_FRAME_SIZE
	.align		4
.L_101:
        /*0264*/ 	.byte	0x04, 0x11
        /*0266*/ 	.short	(.L_103 - .L_102)
	.align		4
.L_102:
        /*0268*/ 	.word	index@($__internal_13_$__cuda_sm_9x_mma_sub_byte_internal_m8n8k32_u4_s4)
        /*026c*/ 	.word	0x00000000


	//----- nvinfo : EIATTR_FRAME_SIZE
	.align		4
.L_103:
        /*0270*/ 	.byte	0x04, 0x11
        /*0272*/ 	.short	(.L_105 - .L_104)
	.align		4
.L_104:
        /*0274*/ 	.word	index@(fused_nn_conv2d_add_nn_relu_cast_cast_left_shift_multiply_add_right_shift_cast_c_3441552496575213188__1_kernel0)
        /*0278*/ 	.word	0x00000000


	//----- nvinfo : EIATTR_REGCOUNT
	.align		4
.L_105:
        /*027c*/ 	.byte	0x04, 0x2f
        /*027e*/ 	.short	(.L_107 - .L_106)
	.align		4
.L_106:
        /*0280*/ 	.word	index@(fused_nn_conv2d_add_cast_cast_cast_multiply_add_right_shift_cast_add_clip_cast_n_16373524651668054328__3_kernel0)
        /*0284*/ 	.word	0x0000001e


	//----- nvinfo : EIATTR_FRAME_SIZE
	.align		4
.L_107:
        /*0288*/ 	.byte	0x04, 0x11
        /*028a*/ 	.short	(.L_109 - .L_108)
	.align		4
.L_108:
        /*028c*/ 	.word	index@($__internal_12_$__cuda_sm_9x_mma_sub_byte_internal_m8n8k32_u4_s4)
        /*0290*/ 	.word	0x00000000


	//----- nvinfo : EIATTR_FRAME_SIZE
	.align		4
.L_109:
        /*0294*/ 	.byte	0x04, 0x11
        /*0296*/ 	.short	(.L_111 - .L_110)
	.align		4
.L_110:
        /*0298*/ 	.word	index@(fused_nn_conv2d_add_cast_cast_cast_multiply_add_right_shift_cast_add_clip_cast_n_16373524651668054328__3_kernel0)
        /*029c*/ 	.word	0x00000000


	//----- nvinfo : EIATTR_REGCOUNT
	.align		4
.L_111:
        /*02a0*/ 	.byte	0x04, 0x2f
        /*02a2*/ 	.short	(.L_113 - .L_112)
	.align		4
.L_112:
        /*02a4*/ 	.word	index@(fused_nn_conv2d_add_cast_cast_cast_multiply_add_right_shift_cast_add_clip_cast_n_16373524651668054328__1_kernel0)
        /*02a8*/ 	.word	0x00000091


	//----- nvinfo : EIATTR_FRAME_SIZE
	.align		4
.L_113:
        /*02ac*/ 	.byte	0x04, 0x11
        /*02ae*/ 	.short	(.L_115 - .L_114)
	.align		4
.L_114:
        /*02b0*/ 	.word	index@($__internal_11_$__cuda_sm_9x_mma_sub_byte_internal_m8n8k32_u4_s4)
        /*02b4*/ 	.word	0x00000000


	//----- nvinfo : EIATTR_FRAME_SIZE
	.align		4
.L_115:
        /*02b8*/ 	.byte	0x04, 0x11
        /*02ba*/ 	.short	(.L_117 - .L_116)
	.align		4
.L_116:
        /*02bc*/ 	.word	index@(fused_nn_conv2d_add_cast_cast_cast_multiply_add_right_shift_cast_add_clip_cast_n_16373524651668054328__1_kernel0)
        /*02c0*/ 	.word	0x00000000


	//----- nvinfo : EIATTR_REGCOUNT
	.align		4
.L_117:
        /*02c4*/ 	.byte	0x04, 0x2f
        /*02c6*/ 	.short	(.L_119 - .L_118)
	.align		4
.L_118:
        /*02c8*/ 	.word	index@(fused_nn_conv2d_add_nn_relu_cast_cast_left_shift_multiply_add_right_shift_cast_c_3441552496575213188__8_kernel0)
        /*02cc*/ 	.word	0x000000a8


	//----- nvinfo : EIATTR_FRAME_SIZE
	.align		4
.L_119:
        /*02d0*/ 	.byte	0x04, 0x11
        /*02d2*/ 	.short	(.L_121 - .L_120)
	.align		4
.L_120:
        /*02d4*/ 	.word	index@($__internal_10_$__cuda_sm_9x_mma_sub_byte_internal_m8n8k32_u4_s4)
        /*02d8*/ 	.word	0x00000000


	//----- nvinfo : EIATTR_FRAME_SIZE
	.align		4
.L_121:
        /*02dc*/ 	.byte	0x04, 0x11
        /*02de*/ 	.short	(.L_123 - .L_122)
	.align		4
.L_122:
        /*02e0*/ 	.word	index@(fused_nn_conv2d_add_nn_relu_cast_cast_left_shift_multiply_add_right_shift_cast_c_3441552496575213188__8_kernel0)
        /*02e4*/ 	.word	0x00000000


	//----- nvinfo : EIATTR_REGCOUNT
	.align		4
.L_123:
        /*02e8*/ 	.byte	0x04, 0x2f
        /*02ea*/ 	.short	(.L_125 - .L_124)
	.align		4
.L_124:
        /*02ec*/ 	.word	index@(fused_nn_pad_4_kernel0)
        /*02f0*/ 	.word	0x0000000c


	//----- nvinfo : EIATTR_FRAME_SIZE
	.align		4
.L_125:
        /*02f4*/ 	.byte	0x04, 0x11
        /*02f6*/ 	.short	(.L_127 - .L_126)
	.align		4
.L_126:
        /*02f8*/ 	.word	index@(fused_nn_pad_4_kernel0)
        /*02fc*/ 	.word	0x00000000


	//----- nvinfo : EIATTR_REGCOUNT
	.align		4
.L_127:
        /*0300*/ 	.byte	0x04, 0x2f
        /*0302*/ 	.short	(.L_129 - .L_128)
	.align		4
.L_128:
        /*0304*/ 	.word	index@(fused_nn_conv2d_add_cast_cast_cast_multiply_add_right_shift_cast_add_clip_cast_n_16373524651668054328__2_kernel0)
        /*0308*/ 	.word	0x00000028


	//----- nvinfo : EIATTR_FRAME_SIZE
	.align		4
.L_129:
        /*030c*/ 	.byte	0x04, 0x11
        /*030e*/ 	.short	(.L_131 - .L_130)
	.align		4
.L_130:
        /*0310*/ 	.word	index@($__internal_9_$__cuda_sm_9x_mma_sub_byte_internal_m8n8k32_u4_s4)
        /*0314*/ 	.word	0x00000000


	//----- nvinfo : EIATTR_FRAME_SIZE
	.align		4
.L_131:
        /*0318*/ 	.byte	0x04, 0x11
        /*031a*/ 	.short	(.L_133 - .L_132)
	.align		4
.L_132:
        /*031c*/ 	.word	index@(fused_nn_conv2d_add_cast_cast_cast_multiply_add_right_shift_cast_add_clip_cast_n_16373524651668054328__2_kernel0)
        /*0320*/ 	.word	0x00000000


	//----- nvinfo : EIATTR_REGCOUNT
	.align		4
.L_133:
        /*0324*/ 	.byte	0x04, 0x2f
        /*0326*/ 	.short	(.L_135 - .L_134)
	.align		4
.L_134:
        /*0328*/ 	.word	index@(fused_nn_conv2d_add_cast_add_clip_cast_nn_relu_3_kernel0)
        /*032c*/ 	.word	0x0000001a


	//----- nvinfo : EIATTR_FRAME_SIZE
	.align		4
.L_135:
        /*0330*/ 	.byte	0x04, 0x11
        /*0332*/ 	.short	(.L_137 - .L_136)
	.align		4
.L_136:
        /*0334*/ 	.word	index@($__internal_8_$__cuda_sm_9x_mma_sub_byte_internal_m8n8k32_u4_s4)
        /*0338*/ 	.word	0x00000000


	//----- nvinfo : EIATTR_FRAME_SIZE
	.align		4
.L_137:
        /*033c*/ 	.byte	0x04, 0x11
        /*033e*/ 	.short	(.L_139 - .L_138)
	.align		4
.L_138:
        /*0340*/ 	.word	index@(fused_nn_conv2d_add_cast_add_clip_cast_nn_relu_3_kernel0)
        /*0344*/ 	.word	0x00000000


	//----- nvinfo : EIATTR_REGCOUNT
	.align		4
.L_139:
        /*0348*/ 	.byte	0x04, 0x2f
        /*034a*/ 	.short	(.L_141 - .L_140)
	.align		4
.L_140:
        /*034c*/ 	.word	index@(fused_nn_conv2d_add_cast_cast_cast_multiply_add_right_shift_cast_add_clip_cast_n_16373524651668054328__kernel0)
        /*0350*/ 	.word	0x0000000a


	//----- nvinfo : EIATTR_FRAME_SIZE
	.align		4
.L_141:
        /*0354*/ 	.byte	0x04, 0x11
        /*0356*/ 	.short	(.L_143 - .L_142)
	.align		4
.L_142:
        /*0358*/ 	.word	index@(fused_nn_conv2d_add_cast_cast_cast_multiply_add_right_shift_cast_add_clip_cast_n_16373524651668054328__kernel0)
        /*035c*/ 	.word	0x00000000


	//----- nvinfo : EIATTR_REGCOUNT
	.align		4
.L_143:
        /*0360*/ 	.byte	0x04, 0x2f
        /*0362*/ 	.short	(.L_145 - .L_144)
	.align		4
.L_144:
        /*0364*/ 	.word	index@(fused_cast_cast_left_shift_multiply_add_right_shift_cast_clip_cast_kernel0)
        /*0368*/ 	.word	0x0000001e


	//----- nvinfo : EIATTR_FRAME_SIZE
	.align		4
.L_145:
        /*036c*/ 	.byte	0x04, 0x11
        /*036e*/ 	.short	(.L_147 - .L_146)
	.align		4
.L_146:
        /*0370*/ 	.word	index@(fused_cast_cast_left_shift_multiply_add_right_shift_cast_clip_cast_kernel0)
        /*0374*/ 	.word	0x00000000


	//----- nvinfo : EIATTR_REGCOUNT
	.align		4
.L_147:
        /*0378*/ 	.byte	0x04, 0x2f
        /*037a*/ 	.short	(.L_149 - .L_148)
	.align		4
.L_148:
        /*037c*/ 	.word	index@(fused_nn_pad_3_kernel0)
        /*0380*/ 	.word	0x0000000a


	//----- nvinfo : EIATTR_FRAME_SIZE
	.align		4
.L_149:
        /*0384*/ 	.byte	0x04, 0x11
        /*0386*/ 	.short	(.L_151 - .L_150)
	.align		4
.L_150:
        /*0388*/ 	.word	index@(fused_nn_pad_3_kernel0)
        /*038c*/ 	.word	0x00000000


	//----- nvinfo : EIATTR_REGCOUNT
	.align		4
.L_151:
        /*0390*/ 	.byte	0x04, 0x2f
        /*0392*/ 	.short	(.L_153 - .L_152)
	.align		4
.L_152:
        /*0394*/ 	.word	index@(fused_nn_conv2d_add_nn_relu_cast_cast_left_shift_multiply_add_right_shift_cast_c_3441552496575213188__11_kernel0)
        /*0398*/ 	.word	0x00000030


	//----- nvinfo : EIATTR_FRAME_SIZE
	.align		4
.L_153:
        /*039c*/ 	.byte	0x04, 0x11
        /*039e*/ 	.short	(.L_155 - .L_154)
	.align		4
.L_154:
        /*03a0*/ 	.word	index@($__internal_7_$__cuda_sm_9x_mma_sub_byte_internal_m8n8k32_u4_s4)
        /*03a4*/ 	.word	0x00000000


	//----- nvinfo : EIATTR_FRAME_SIZE
	.align		4
.L_155:
        /*03a8*/ 	.byte	0x04, 0x11
        /*03aa*/ 	.short	(.L_157 - .L_156)
	.align		4
.L_156:
        /*03ac*/ 	.word	index@(fused_nn_conv2d_add_nn_relu_cast_cast_left_shift_multiply_add_right_shift_cast_c_3441552496575213188__11_kernel0)
        /*03b0*/ 	.word	0x00000000


	//----- nvinfo : EIATTR_REGCOUNT
	.align		4
.L_157:
        /*03b4*/ 	.byte	0x04, 0x2f
        /*03b6*/ 	.short	(.L_159 - .L_158)
	.align		4
.L_158:
        /*03b8*/ 	.word	index@(fused_nn_dense_add_cast_subtract_cast_multiply_kernel0)
        /*03bc*/ 	.word	0x00000037


	//----- nvinfo : EIATTR_FRAME_SIZE
	.align		4
.L_159:
        /*03c0*/ 	.byte	0x04, 0x11
        /*03c2*/ 	.short	(.L_161 - .L_160)
	.align		4
.L_160:
        /*03c4*/ 	.word	index@(fused_nn_dense_add_cast_subtract_cast_multiply_kernel0)
        /*03c8*/ 	.word	0x00000000


	//----- nvinfo : EIATTR_REGCOUNT
	.align		4
.L_161:
        /*03cc*/ 	.byte	0x04, 0x2f
        /*03ce*/ 	.short	(.L_163 - .L_162)
	.align		4
.L_162:
        /*03d0*/ 	.word	index@(fused_cast_cast_left_shift_multiply_add_right_shift_cast_clip_cast_1_kernel0)
        /*03d4*/ 	.word	0x0000001e


	//----- nvinfo : EIATTR_FRAME_SIZE
	.align		4
.L_163:
        /*03d8*/ 	.byte	0x04, 0x11
        /*03da*/ 	.short	(.L_165 - .L_164)
	.align		4
.L_164:
        /*03dc*/ 	.word	index@(fused_cast_cast_left_shift_multiply_add_right_shift_cast_clip_cast_1_kernel0)
        /*03e0*/ 	.word	0x00000000


	//----- nvinfo : EIATTR_REGCOUNT
	.align		4
.L_165:
        /*03e4*/ 	.byte	0x04, 0x2f
        /*03e6*/ 	.short	(.L_167 - .L_166)
	.align		4
.L_166:
        /*03e8*/ 	.word	index@(fused_nn_pad_2_kernel0)
        /*03ec*/ 	.word	0x0000000a


	//----- nvinfo : EIATTR_FRAME_SIZE
	.align		4
.L_167:
        /*03f0*/ 	.byte	0x04, 0x11
        /*03f2*/ 	.short	(.L_169 - .L_168)
	.align		4
.L_168:
        /*03f4*/ 	.word	index@(fused_nn_pad_2_kernel0)
        /*03f8*/ 	.word	0x00000000


	//----- nvinfo : EIATTR_REGCOUNT
	.align		4
.L_169:
        /*03fc*/ 	.byte	0x04, 0x2f
        /*03fe*/ 	.short	(.L_171 - .L_170)
	.align		4
.L_170:
        /*0400*/ 	.word	index@(fused_nn_conv2d_add_cast_kernel0)
        /*0404*/ 	.word	0x0000001a


	//----- nvinfo : EIATTR_FRAME_SIZE
	.align		4
.L_171:
        /*0408*/ 	.byte	0x04, 0x11
        /*040a*/ 	.short	(.L_173 - .L_172)
	.align		4
.L_172:
        /*040c*/ 	.word	index@($__internal_6_$__cuda_sm_9x_mma_sub_byte_internal_m8n8k32_u4_s4)
        /*0410*/ 	.word	0x00000000


	//----- nvinfo : EIATTR_FRAME_SIZE
	.align		4
.L_173:
        /*0414*/ 	.byte	0x04, 0x11
        /*0416*/ 	.short	(.L_175 - .L_174)
	.align		4
.L_174:
        /*0418*/ 	.word	index@(fused_nn_conv2d_add_cast_kernel0)
        /*041c*/ 	.word	0x00000000


	//----- nvinfo : EIATTR_REGCOUNT
	.align		4
.L_175:
        /*0420*/ 	.byte	0x04, 0x2f
        /*0422*/ 	.short	(.L_177 - .L_176)
	.align		4
.L_176:
        /*0424*/ 	.word	index@(fused_nn_conv2d_add_nn_relu_cast_cast_left_shift_multiply_add_right_shift_cast_c_3441552496575213188__2_kernel0)
        /*0428*/ 	.word	0x00000048


	//----- nvinfo : EIATTR_FRAME_SIZE
	.align		4
.L_177:
        /*042c*/ 	.byte	0x04, 0x11
        /*042e*/ 	.short	(.L_179 - .L_178)
	.align		4
.L_178:
        /*0430*/ 	.word	index@($__internal_5_$__cuda_sm_9x_mma_sub_byte_internal_m8n8k32_u4_s4)
        /*0434*/ 	.word	0x00000000


	//----- nvinfo : EIATTR_FRAME_SIZE
	.align		4
.L_179:
        /*0438*/ 	.byte	0x04, 0x11
        /*043a*/ 	.short	(.L_181 - .L_180)
	.align		4
.L_180:
        /*043c*/ 	.word	index@(fused_nn_conv2d_add_nn_relu_cast_cast_left_shift_multiply_add_right_shift_cast_c_3441552496575213188__2_kernel0)
        /*0440*/ 	.word	0x00000000


	//----- nvinfo : EIATTR_REGCOUNT
	.align		4
.L_181:
        /*0444*/ 	.byte	0x04, 0x2f
        /*0446*/ 	.short	(.L_183 - .L_182)
	.align		4
.L_182:
        /*0448*/ 	.word	index@(fused_nn_conv2d_add_nn_relu_cast_cast_left_shift_multiply_add_right_shift_cast_c_3441552496575213188__3_kernel0)
        /*044c*/ 	.word	0x0000004f


	//----- nvinfo : EIATTR_FRAME_SIZE
	.align		4
.L_183:
        /*0450*/ 	.byte	0x04, 0x11
        /*0452*/ 	.short	(.L_185 - .L_184)
	.align		4
.L_184:
        /*0454*/ 	.word	index@($__internal_4_$__cuda_sm_9x_mma_sub_byte_internal_m8n8k32_u4_s4)
        /*0458*/ 	.word	0x00000000


	//----- nvinfo : EIATTR_FRAME_SIZE
	.align		4
.L_185:
        /*045c*/ 	.byte	0x04, 0x11
        /*045e*/ 	.short	(.L_187 - .L_186)
	.align		4
.L_186:
        /*0460*/ 	.word	index@(fused_nn_conv2d_add_nn_relu_cast_cast_left_shift_multiply_add_right_shift_cast_c_3441552496575213188__3_kernel0)
        /*0464*/ 	.word	0x00000000


	//----- nvinfo : EIATTR_REGCOUNT
	.align		4
.L_187:
        /*0468*/ 	.byte	0x04, 0x2f
        /*046a*/ 	.short	(.L_189 - .L_188)
	.align		4
.L_188:
        /*046c*/ 	.word	index@(fused_nn_conv2d_add_nn_relu_cast_cast_left_shift_multiply_add_right_shift_cast_c_3441552496575213188__6_kernel1)
        /*0470*/ 	.word	0x00000050


	//----- nvinfo : EIATTR_FRAME_SIZE
	.align		4
.L_189:
        /*0474*/ 	.byte	0x04, 0x11
        /*0476*/ 	.short	(.L_191 - .L_190)
	.align		4
.L_190:
        /*0478*/ 	.word	index@($__internal_3_$__cuda_sm_9x_mma_sub_byte_internal_m8n8k32_u4_s4)
        /*047c*/ 	.word	0x00000000


	//----- nvinfo : EIATTR_FRAME_SIZE
	.align		4
.L_191:
        /*0480*/ 	.byte	0x04, 0x11
        /*0482*/ 	.short	(.L_193 - .L_192)
	.align		4
.L_192:
        /*0484*/ 	.word	index@(fused_nn_conv2d_add_nn_relu_cast_cast_left_shift_multiply_add_right_shift_cast_c_3441552496575213188__6_kernel1)
        /*0488*/ 	.word	0x00000000


	//----- nvinfo : EIATTR_REGCOUNT
	.align		4
.L_193:
        /*048c*/ 	.byte	0x04, 0x2f
        /*048e*/ 	.short	(.L_195 - .L_194)
	.align		4
.L_194:
        /*0490*/ 	.word	index@(fused_nn_conv2d_add_cast_add_clip_cast_nn_relu_kernel1)
        /*0494*/ 	.word	0x00000077


	//----- nvinfo : EIATTR_FRAME_SIZE
	.align		4
.L_195:
        /*0498*/ 	.byte	0x04, 0x11
        /*049a*/ 	.short	(.L_197 - .L_196)
	.align		4
.L_196:
        /*049c*/ 	.word	index@($__internal_2_$__cuda_sm_9x_mma_sub_byte_internal_m8n8k32_u4_s4)
        /*04a0*/ 	.word	0x00000000


	//----- nvinfo : EIATTR_FRAME_SIZE
	.align		4
.L_197:
        /*04a4*/ 	.byte	0x04, 0x11
        /*04a6*/ 	.short	(.L_199 - .L_198)
	.align		4
.L_198:
        /*04a8*/ 	.word	index@(fused_nn_conv2d_add_cast_add_clip_cast_nn_relu_kernel1)
        /*04ac*/ 	.word	0x00000000


	//----- nvinfo : EIATTR_REGCOUNT
	.align		4
.L_199:
        /*04b0*/ 	.byte	0x04, 0x2f
        /*04b2*/ 	.short	(.L_201 - .L_200)
	.align		4
.L_200:
        /*04b4*/ 	.word	index@(fused_nn_conv2d_add_cast_add_clip_cast_nn_relu_kernel0)
        /*04b8*/ 	.word	0x0000000a


	//----- nvinfo : EIATTR_FRAME_SIZE
	.align		4
.L_201:
        /*04bc*/ 	.byte	0x04, 0x11
        /*04be*/ 	.short	(.L_203 - .L_202)
	.align		4
.L_202:
        /*04c0*/ 	.word	index@(fused_nn_conv2d_add_cast_add_clip_cast_nn_relu_kernel0)
        /*04c4*/ 	.word	0x00000000


	//----- nvinfo : EIATTR_REGCOUNT
	.align		4
.L_203:
        /*04c8*/ 	.byte	0x04, 0x2f
        /*04ca*/ 	.short	(.L_205 - .L_204)
	.align		4
.L_204:
        /*04cc*/ 	.word	index@(fused_cast_cast_left_shift_multiply_add_right_shift_cast_clip_cast_2_kernel0)
        /*04d0*/ 	.word	0x00000020


	//----- nvinfo : EIATTR_FRAME_SIZE
	.align		4
.L_205:
        /*04d4*/ 	.byte	0x04, 0x11
        /*04d6*/ 	.short	(.L_207 - .L_206)
	.align		4
.L_206:
        /*04d8*/ 	.word	index@(fused_cast_cast_left_shift_multiply_add_right_shift_cast_clip_cast_2_kernel0)
        /*04dc*/ 	.word	0x00000000


	//----- nvinfo : EIATTR_REGCOUNT
	.align		4
.L_207:
        /*04e0*/ 	.byte	0x04, 0x2f
        /*04e2*/ 	.short	(.L_209 - .L_208)
	.align		4
.L_208:
        /*04e4*/ 	.word	index@(fused_nn_batch_flatten_kernel0)
        /*04e8*/ 	.word	0x00000008


	//----- nvinfo : EIATTR_FRAME_SIZE
	.align		4
.L_209:
        /*04ec*/ 	.byte	0x04, 0x11
        /*04ee*/ 	.short	(.L_211 - .L_210)
	.align		4
.L_210:
        /*04f0*/ 	.word	index@(fused_nn_batch_flatten_kernel0)
        /*04f4*/ 	.word	0x00000000


	//----- nvinfo : EIATTR_REGCOUNT
	.align		4
.L_211:
        /*04f8*/ 	.byte	0x04, 0x2f
        /*04fa*/ 	.short	(.L_213 - .L_212)
	.align		4
.L_212:
        /*04fc*/ 	.word	index@(fused_nn_conv2d_add_cast_add_clip_cast_nn_relu_2_kernel0)
        /*0500*/ 	.word	0x00000028


	//----- nvinfo : EIATTR_FRAME_SIZE
	.align		4
.L_213:
        /*0504*/ 	.byte	0x04, 0x11
        /*0506*/ 	.short	(.L_215 - .L_214)
	.align		4
.L_214:
        /*0508*/ 	.word	index@($__internal_1_$__cuda_sm_9x_mma_sub_byte_internal_m8n8k32_u4_s4)
        /*050c*/ 	.word	0x00000000


	//----- nvinfo : EIATTR_FRAME_SIZE
	.align		4
.L_215:
        /*0510*/ 	.byte	0x04, 0x11
        /*0512*/ 	.short	(.L_217 - .L_216)
	.align		4
.L_216:
        /*0514*/ 	.word	index@(fused_nn_conv2d_add_cast_add_clip_cast_nn_relu_2_kernel0)
        /*0518*/ 	.word	0x00000000


	//----- nvinfo : EIATTR_REGCOUNT
	.align		4
.L_217:
        /*051c*/ 	.byte	0x04, 0x2f
        /*051e*/ 	.short	(.L_219 - .L_218)
	.align		4
.L_218:
        /*0520*/ 	.word	index@(fused_nn_conv2d_add_cast_cast_multiply_add_right_shift_cast_nn_relu_kernel2)
        /*0524*/ 	.word	0x00000016


	//----- nvinfo : EIATTR_FRAME_SIZE
	.align		4
.L_219:
        /*0528*/ 	.byte	0x04, 0x11
        /*052a*/ 	.short	(.L_221 - .L_220)
	.align		4
.L_220:
        /*052c*/ 	.word	index@(fused_nn_conv2d_add_cast_cast_multiply_add_right_shift_cast_nn_relu_kernel2)
        /*0530*/ 	.word	0x00000000


	//----- nvinfo : EIATTR_REGCOUNT
	.align		4
.L_221:
        /*0534*/ 	.byte	0x04, 0x2f
        /*0536*/ 	.short	(.L_223 - .L_222)
	.align		4
.L_222:
        /*0538*/ 	.word	index@(fused_nn_conv2d_add_nn_relu_cast_cast_left_shift_multiply_add_right_shift_cast_c_3441552496575213188__kernel0)
        /*053c*/ 	.word	0x0000000a


	//----- nvinfo : EIATTR_FRAME_SIZE
	.align		4
.L_223:
        /*0540*/ 	.byte	0x04, 0x11
        /*0542*/ 	.short	(.L_225 - .L_224)
	.align		4
.L_224:
        /*0544*/ 	.word	index@(fused_nn_conv2d_add_nn_relu_cast_cast_left_shift_multiply_add_right_shift_cast_c_3441552496575213188__kernel0)
        /*0548*/ 	.word	0x00000000


	//----- nvinfo : EIATTR_REGCOUNT
	.align		4
.L_225:
        /*054c*/ 	.byte	0x04, 0x2f
        /*054e*/ 	.short	(.L_227 - .L_226)
	.align		4
.L_226:
        /*0550*/ 	.word	index@(fused_nn_conv2d_add_nn_relu_cast_cast_left_shift_multiply_add_right_shift_cast_c_3441552496575213188__9_kernel0)
        /*0554*/ 	.word	0x00000040


	//----- nvinfo : EIATTR_FRAME_SIZE
	.align		4
.L_227:
        /*0558*/ 	.byte	0x04, 0x11
        /*055a*/ 	.short	(.L_229 - .L_228)
	.align		4
.L_228:
        /*055c*/ 	.word	index@($__internal_0_$__cuda_sm_9x_mma_sub_byte_internal_m8n8k32_u4_s4)
        /*0560*/ 	.word	0x00000000


	//----- nvinfo : EIATTR_FRAME_SIZE
	.align		4
.L_229:
        /*0564*/ 	.byte	0x04, 0x11
        /*0566*/ 	.short	(.L_231 - .L_230)
	.align		4
.L_230:
        /*0568*/ 	.word	index@(fused_nn_conv2d_add_nn_relu_cast_cast_left_shift_multiply_add_right_shift_cast_c_3441552496575213188__9_kernel0)
        /*056c*/ 	.word	0x00000000


	//----- nvinfo : EIATTR_MIN_STACK_SIZE
	.align		4
.L_231:
        /*0570*/ 	.byte	0x04, 0x12
        /*0572*/ 	.short	(.L_233 - .L_232)
	.align		4
.L_232:
        /*0574*/ 	.word	index@(fused_nn_conv2d_add_nn_relu_cast_cast_left_shift_multiply_add_right_shift_cast_c_3441552496575213188__9_kernel0)
        /*0578*/ 	.word	0x00000000


	//----- nvinfo : EIATTR_MIN_STACK_SIZE
	.align		4
.L_233:
        /*057c*/ 	.byte	0x04, 0x12
        /*057e*/ 	.short	(.L_235 - .L_234)
	.align		4
.L_234:
        /*0580*/ 	.word	index@(fused_nn_conv2d_add_nn_relu_cast_cast_left_shift_multiply_add_right_shift_cast_c_3441552496575213188__kernel0)
        /*0584*/ 	.word	0x00000000


	//----- nvinfo : EIATTR_MIN_STACK_SIZE
	.align		4
.L_235:
        /*0588*/ 	.byte	0x04, 0x12
        /*058a*/ 	.short	(.L_237 - .L_236)
	.align		4
.L_236:
        /*058c*/ 	.word	index@(fused_nn_conv2d_add_cast_cast_multiply_add_right_shift_cast_nn_relu_kernel2)
        /*0590*/ 	.word	0x00000000


	//----- nvinfo : EIATTR_MIN_STACK_SIZE
	.align		4
.L_237:
        /*0594*/ 	.byte	0x04, 0x12
        /*0596*/ 	.short	(.L_239 - .L_238)
	.align		4
.L_238:
        /*0598*/ 	.word	index@(fused_nn_conv2d_add_cast_add_clip_cast_nn_relu_2_kernel0)
        /*059c*/ 	.word	0x00000000


	//----- nvinfo : EIATTR_MIN_STACK_SIZE
	.align		4
.L_239:
        /*05a0*/ 	.byte	0x04, 0x12
        /*05a2*/ 	.short	(.L_241 - .L_240)
	.align		4
.L_240:
        /*05a4*/ 	.word	index@(fused_nn_batch_flatten_kernel0)
        /*05a8*/ 	.word	0x00000000


	//----- nvinfo : EIATTR_MIN_STACK_SIZE
	.align		4
.L_241:
        /*05ac*/ 	.byte	0x04, 0x12
        /*05ae*/ 	.short	(.L_243 - .L_242)
	.align		4
.L_242:
        /*05b0*/ 	.word	index@(fused_cast_cast_left_shift_multiply_add_right_shift_cast_clip_cast_2_kernel0)
        /*05b4*/ 	.word	0x00000000


	//----- nvinfo : EIATTR_MIN_STACK_SIZE
	.align		4
.L_243:
        /*05b8*/ 	.byte	0x04, 0x12
        /*05ba*/ 	.short	(.L_245 - .L_244)
	.align		4
.L_244:
        /*05bc*/ 	.word	index@(fused_nn_conv2d_add_cast_add_clip_cast_nn_relu_kernel0)
        /*05c0*/ 	.word	0x00000000


	//----- nvinfo : EIATTR_MIN_STACK_SIZE
	.align		4
.L_245:
        /*05c4*/ 	.byte	0x04, 0x12
        /*05c6*/ 	.short	(.L_247 - .L_246)
	.align		4
.L_246:
        /*05c8*/ 	.word	index@(fused_nn_conv2d_add_cast_add_clip_cast_nn_relu_kernel1)
        /*05cc*/ 	.word	0x00000000


	//----- nvinfo : EIATTR_MIN_STACK_SIZE
	.align		4
.L_247:
        /*05d0*/ 	.byte	0x04, 0x12
        /*05d2*/ 	.short	(.L_249 - .L_248)
	.align		4
.L_248:
        /*05d4*/ 	.word	index@(fused_nn_conv2d_add_nn_relu_cast_cast_left_shift_multiply_add_right_shift_cast_c_3441552496575213188__6_kernel1)
        /*05d8*/ 	.word	0x00000000


	//----- nvinfo : EIATTR_MIN_STACK_SIZE
	.align		4
.L_249:
        /*05dc*/ 	.byte	0x04, 0x12
        /*05de*/ 	.short	(.L_251 - .L_250)
	.align		4
.L_250:
        /*05e0*/ 	.word	index@(fused_nn_conv2d_add_nn_relu_cast_cast_left_shift_multiply_add_right_shift_cast_c_3441552496575213188__3_kernel0)
        /*05e4*/ 	.word	0x00000000


	//----- nvinfo : EIATTR_MIN_STACK_SIZE
	.align		4
.L_251:
        /*05e8*/ 	.byte	0x04, 0x12
        /*05ea*/ 	.short	(.L_253 - .L_252)
	.align		4
.L_252:
        /*05ec*/ 	.word	index@(fused_nn_conv2d_add_nn_relu_cast_cast_left_shift_multiply_add_right_shift_cast_c_3441552496575213188__2_kernel0)
        /*05f0*/ 	.word	0x00000000


	//----- nvinfo : EIATTR_MIN_STACK_SIZE
	.align		4
.L_253:
        /*05f4*/ 	.byte	0x04, 0x12
        /*05f6*/ 	.short	(.L_255 - .L_254)
	.align		4
.L_254:
        /*05f8*/ 	.word	index@(fused_nn_conv2d_add_cast_kernel0)
        /*05fc*/ 	.word	0x00000000


	//----- nvinfo : EIATTR_MIN_STACK_SIZE
	.align		4
.L_255:
        /*0600*/ 	.byte	0x04, 0x12
        /*0602*/ 	.short	(.L_257 - .L_256)
	.align		4
.L_256:
        /*0604*/ 	.word	index@(fused_nn_pad_2_kernel0)
        /*0608*/ 	.word	0x00000000


	//----- nvinfo : EIATTR_MIN_STACK_SIZE
	.align		4
.L_257:
        /*060c*/ 	.byte	0x04, 0x12
        /*060e*/ 	.short	(.L_259 - .L_258)
	.align		4
.L_258:
        /*0610*/ 	.word	index@(fused_cast_cast_left_shift_multiply_add_right_shift_cast_clip_cast_1_kernel0)
        /*0614*/ 	.word	0x00000000


	//----- nvinfo : EIATTR_MIN_STACK_SIZE
	.align		4
.L_259:
        /*0618*/ 	.byte	0x04, 0x12
        /*061a*/ 	.short	(.L_261 - .L_260)
	.align		4
.L_260:
        /*061c*/ 	.word	index@(fused_nn_dense_add_cast_subtract_cast_multiply_kernel0)
        /*0620*/ 	.word	0x00000000


	//----- nvinfo : EIATTR_MIN_STACK_SIZE
	.align		4
.L_261:
        /*0624*/ 	.byte	0x04, 0x12
        /*0626*/ 	.short	(.L_263 - .L_262)
	.align		4
.L_262:
        /*0628*/ 	.word	index@(fused_nn_conv2d_add_nn_relu_cast_cast_left_shift_multiply_add_right_shift_cast_c_3441552496575213188__11_kernel0)
        /*062c*/ 	.word	0x00000000


	//----- nvinfo : EIATTR_MIN_STACK_SIZE
	.align		4
.L_263:
        /*0630*/ 	.byte	0x04, 0x12
        /*0632*/ 	.short	(.L_265 - .L_264)
	.align		4
.L_264:
        /*0634*/ 	.word	index@(fused_nn_pad_3_kernel0)
        /*0638*/ 	.word	0x00000000


	//----- nvinfo : EIATTR_MIN_STACK_SIZE
	.align		4
.L_265:
        /*063c*/ 	.byte	0x04, 0x12
        /*063e*/ 	.short	(.L_267 - .L_266)
	.align		4
.L_266:
        /*0640*/ 	.word	index@(fused_cast_cast_left_shift_multiply_add_right_shift_cast_clip_cast_kernel0)
        /*0644*/ 	.word	0x00000000


	//----- nvinfo : EIATTR_MIN_STACK_SIZE
	.align		4
.L_267:
        /*0648*/ 	.byte	0x04, 0x12
        /*064a*/ 	.short	(.L_269 - .L_268)
	.align		4
.L_268:
        /*064c*/ 	.word	index@(fused_nn_conv2d_add_cast_cast_cast_multiply_add_right_shift_cast_add_clip_cast_n_16373524651668054328__kernel0)
        /*0650*/ 	.word	0x00000000


	//----- nvinfo : EIATTR_MIN_STACK_SIZE
	.align		4
.L_269:
        /*0654*/ 	.byte	0x04, 0x12
        /*0656*/ 	.short	(.L_271 - .L_270)
	.align		4
.L_270:
        /*0658*/ 	.word	index@(fused_nn_conv2d_add_cast_add_clip_cast_nn_relu_3_kernel0)
        /*065c*/ 	.word	0x00000000


	//----- nvinfo : EIATTR_MIN_STACK_SIZE
	.align		4
.L_271:
        /*0660*/ 	.byte	0x04, 0x12
        /*0662*/ 	.short	(.L_273 - .L_272)
	.align		4
.L_272:
        /*0664*/ 	.word	index@(fused_nn_conv2d_add_cast_cast_cast_multiply_add_right_shift_cast_add_clip_cast_n_16373524651668054328__2_kernel0)
        /*0668*/ 	.word	0x00000000


	//----- nvinfo : EIATTR_MIN_STACK_SIZE
	.align		4
.L_273:
        /*066c*/ 	.byte	0x04, 0x12
        /*066e*/ 	.short	(.L_275 - .L_274)
	.align		4
.L_274:
        /*0670*/ 	.word	index@(fused_nn_pad_4_kernel0)
        /*0674*/ 	.word	0x00000000


	//----- nvinfo : EIATTR_MIN_STACK_SIZE
	.align		4
.L_275:
        /*0678*/ 	.byte	0x04, 0x12
        /*067a*/ 	.short	(.L_277 - .L_276)
	.align		4
.L_276:
        /*067c*/ 	.word	index@(fused_nn_conv2d_add_nn_relu_cast_cast_left_shift_multiply_add_right_shift_cast_c_3441552496575213188__8_kernel0)
        /*0680*/ 	.word	0x00000000


	//----- nvinfo : EIATTR_MIN_STACK_SIZE
	.align		4
.L_277:
        /*0684*/ 	.byte	0x04, 0x12
        /*0686*/ 	.short	(.L_279 - .L_278)
	.align		4
.L_278:
        /*0688*/ 	.word	index@(fused_nn_conv2d_add_cast_cast_cast_multiply_add_right_shift_cast_add_clip_cast_n_16373524651668054328__1_kernel0)
        /*068c*/ 	.word	0x00000000


	//----- nvinfo : EIATTR_MIN_STACK_SIZE
	.align		4
.L_279:
        /*0690*/ 	.byte	0x04, 0x12
        /*0692*/ 	.short	(.L_281 - .L_280)
	.align		4
.L_280:
        /*0694*/ 	.word	index@(fused_nn_conv2d_add_cast_cast_cast_multiply_add_right_shift_cast_add_clip_cast_n_16373524651668054328__3_kernel0)
        /*0698*/ 	.word	0x00000000


	//----- nvinfo : EIATTR_MIN_STACK_SIZE
	.align		4
.L_281:
        /*069c*/ 	.byte	0x04, 0x12
        /*069e*/ 	.short	(.L_283 - .L_282)
	.align		4
.L_282:
        /*06a0*/ 	.word	index@(fused_nn_conv2d_add_nn_relu_cast_cast_left_shift_multiply_add_right_shift_cast_c_3441552496575213188__1_kernel0)
        /*06a4*/ 	.word	0x00000000


	//----- nvinfo : EIATTR_MIN_STACK_SIZE
	.align		4
.L_283:
        /*06a8*/ 	.byte	0x04, 0x12
        /*06aa*/ 	.short	(.L_285 - .L_284)
	.align		4
.L_284:
        /*06ac*/ 	.word	index@(fused_cast_cast_left_shift_multiply_add_right_shift_cast_clip_cast_3_kernel0)
        /*06b0*/ 	.word	0x00000000


	//----- nvinfo : EIATTR_MIN_STACK_SIZE
	.align		4
.L_285:
        /*06b4*/ 	.byte	0x04, 0x12
        /*06b6*/ 	.short	(.L_287 - .L_286)
	.align		4
.L_286:
        /*06b8*/ 	.word	index@(fused_nn_conv2d_add_cast_1_kernel0)
        /*06bc*/ 	.word	0x00000000


	//----- nvinfo : EIATTR_MIN_STACK_SIZE
	.align		4
.L_287:
        /*06c0*/ 	.byte	0x04, 0x12
        /*06c2*/ 	.short	(.L_289 - .L_288)
	.align		4
.L_288:
        /*06c4*/ 	.word	index@(fused_nn_conv2d_add_nn_relu_cast_cast_left_shift_multiply_add_right_shift_cast_c_3441552496575213188__6_kernel0)
        /*06c8*/ 	.word	0x00000000


	//----- nvinfo : EIATTR_MIN_STACK_SIZE
	.align		4
.L_289:
        /*06cc*/ 	.byte	0x04, 0x12
        /*06ce*/ 	.short	(.L_291 - .L_290)
	.align		4
.L_290:
        /*06d0*/ 	.word	index@(fused_nn_conv2d_add_cast_cast_cast_multiply_add_right_shift_cast_add_clip_cast_n_16373524651668054328__kernel1)
        /*06d4*/ 	.word	0x00000000


	//----- nvinfo : EIATTR_MIN_STACK_SIZE
	.align		4
.L_291:
        /*06d8*/ 	.byte	0x04, 0x12
        /*06da*/ 	.short	(.L_293 - .L_292)
	.align		4
.L_292:
        /*06dc*/ 	.word	index@(fused_nn_pad_1_kernel0)
        /*06e0*/ 	.word	0x00000000


	//----- nvinfo : EIATTR_MIN_STACK_SIZE
	.align		4
.L_293:
        /*06e4*/ 	.byte	0x04, 0x12
        /*06e6*/ 	.short	(.L_295 - .L_294)
	.align		4
.L_294:
        /*06e8*/ 	.word	index@(fused_nn_conv2d_add_nn_relu_cast_cast_left_shift_multiply_add_right_shift_cast_c_3441552496575213188__4_kernel0)
        /*06ec*/ 	.word	0x00000000


	//----- nvinfo : EIATTR_MIN_STACK_SIZE
	.align		4
.L_295:
        /*06f0*/ 	.byte	0x04, 0x12
        /*06f2*/ 	.short	(.L_297 - .L_296)
	.align		4
.L_296:
        /*06f4*/ 	.word	index@(fused_nn_conv2d_add_nn_relu_cast_cast_left_shift_multiply_add_right_shift_cast_c_3441552496575213188__7_kernel0)
        /*06f8*/ 	.word	0x00000000


	//----- nvinfo : EIATTR_MIN_STACK_SIZE
	.align		4
.L_297:
        /*06fc*/ 	.byte	0x04, 0x12
        /*06fe*/ 	.short	(.L_299 - .L_298)
	.align		4
.L_298:
        /*0700*/ 	.word	index@(fused_nn_max_pool2d_kernel0)
        /*0704*/ 	.word	0x00000000


	//----- nvinfo : EIATTR_MIN_STACK_SIZE
	.align		4
.L_299:
        /*0708*/ 	.byte	0x04, 0x12
        /*070a*/ 	.short	(.L_301 - .L_300)
	.align		4
.L_300:
        /*070c*/ 	.word	index@(fused_nn_conv2d_add_nn_relu_cast_cast_left_shift_multiply_add_right_shift_cast_c_3441552496575213188__10_kernel0)
        /*0710*/ 	.word	0x00000000


	//----- nvinfo : EIATTR_MIN_STACK_SIZE
	.align		4
.L_301:
        /*0714*/ 	.byte	0x04, 0x12
        /*0716*/ 	.short	(.L_303 - .L_302)
	.align		4
.L_302:
        /*0718*/ 	.word	index@(fused_nn_conv2d_add_cast_2_kernel0)
        /*071c*/ 	.word	0x00000000


	//----- nvinfo : EIATTR_MIN_STACK_SIZE
	.align		4
.L_303:
        /*0720*/ 	.byte	0x04, 0x12
        /*0722*/ 	.short	(.L_305 - .L_304)
	.align		4
.L_304:
        /*0724*/ 	.word	index@(fused_nn_conv2d_add_nn_relu_cast_cast_left_shift_multiply_add_right_shift_cast_c_3441552496575213188__5_kernel0)
        /*0728*/ 	.word	0x00000000


	//----- nvinfo : EIATTR_MIN_STACK_SIZE
	.align		4
.L_305:
        /*072c*/ 	.byte	0x04, 0x12
        /*072e*/ 	.short	(.L_307 - .L_306)
	.align		4
.L_306:
        /*0730*/ 	.word	index@(fused_nn_conv2d_add_cast_add_clip_cast_nn_relu_1_kernel0)
        /*0734*/ 	.word	0x00000000


	//----- nvinfo : EIATTR_MIN_STACK_SIZE
	.align		4
.L_307:
        /*0738*/ 	.byte	0x04, 0x12
        /*073a*/ 	.short	(.L_309 - .L_308)
	.align		4
.L_308:
        /*073c*/ 	.word	index@(fused_nn_conv2d_add_cast_cast_multiply_add_right_shift_cast_nn_relu_kernel0)
        /*0740*/ 	.word	0x00000000


	//----- nvinfo : EIATTR_MIN_STACK_SIZE
	.align		4
.L_309:
        /*0744*/ 	.byte	0x04, 0x12
        /*0746*/ 	.short	(.L_311 - .L_310)
	.align		4
.L_310:
        /*0748*/ 	.word	index@(fused_transpose_cast_cast_left_shift_multiply_add_right_shift_cast_clip_cast_kernel0)
        /*074c*/ 	.word	0x00000000


	//----- nvinfo : EIATTR_MIN_STACK_SIZE
	.align		4
.L_311:
        /*0750*/ 	.byte	0x04, 0x12
        /*0752*/ 	.short	(.L_313 - .L_312)
	.align		4
.L_312:
        /*0754*/ 	.word	index@(fused_transpose_kernel0)
        /*0758*/ 	.word	0x00000000


	//----- nvinfo : EIATTR_MIN_STACK_SIZE
	.align		4
.L_313:
        /*075c*/ 	.byte	0x04, 0x12
        /*075e*/ 	.short	(.L_315 - .L_314)
	.align		4
.L_314:
        /*0760*/ 	.word	index@(fused_nn_conv2d_add_cast_cast_multiply_add_right_shift_cast_nn_relu_kernel1)
        /*0764*/ 	.word	0x00000000


	//----- nvinfo : EIATTR_MIN_STACK_SIZE
	.align		4
.L_315:
        /*0768*/ 	.byte	0x04, 0x12
        /*076a*/ 	.short	(.L_317 - .L_316)
	.align		4
.L_316:
        /*076c*/ 	.word	index@(fused_nn_conv2d_add_cast_3_kernel0)
        /*0770*/ 	.word	0x00000000


	//----- nvinfo : EIATTR_MIN_STACK_SIZE
	.align		4
.L_317:
        /*0774*/ 	.byte	0x04, 0x12
        /*0776*/ 	.short	(.L_319 - .L_318)
	.align		4
.L_318:
        /*0778*/ 	.word	index@(fused_nn_conv2d_add_nn_relu_cast_cast_left_shift_multiply_add_right_shift_cast_c_3441552496575213188__kernel1)
        /*077c*/ 	.word	0x00000000


	//----- nvinfo : EIATTR_MIN_STACK_SIZE
	.align		4
.L_319:
        /*0780*/ 	.byte	0x04, 0x12
        /*0782*/ 	.short	(.L_321 - .L_320)
	.align		4
.L_320:
        /*0784*/ 	.word	index@(fused_nn_pad_kernel0)
        /*0788*/ 	.word	0x00000000


	//----- nvinfo : EIATTR_MIN_STACK_SIZE
	.align		4
.L_321:
        /*078c*/ 	.byte	0x04, 0x12
        /*078e*/ 	.short	(.L_323 - .L_322)
	.align		4
.L_322:
        /*0790*/ 	.word	index@(fused_nn_global_avg_pool2d_cast_cast_left_shift_multiply_add_right_shift_cast_cl_10830175937736834516__kernel0)
        /*0794*/ 	.word	0x00000000
.L_323:


//--------------------- .nv.compat                --------------------------
	.section	.nv.compat,"",@"SHT_CUDA_COMPAT_INFO"
	.align	4
        /*0000*/ 	.byte	0x02, 0x09, 0x00, 0x00, 0x02, 0x02, 0x01, 0x00, 0x02, 0x05, 0x05, 0x00, 0x03, 0x07, 0x01, 0x01
        /*0010*/ 	.byte	0x02, 0x03, 0x00, 0x00, 0x02, 0x06, 0x01, 0x00, 0x04, 0x0b, 0x08, 0x00, 0x01, 0x00, 0x00, 0x00
        /*0020*/ 	.byte	0x00, 0x00, 0x00, 0x00


//--------------------- .nv.info.fused_nn_conv2d_add_nn_relu_cast_cast_left_shift_multiply_add_right_shift_cast_c_3441552496575213188__9_kernel0 --------------------------
	.section	.nv.info.fused_nn_conv2d_add_nn_relu_cast_cast_left_shift_multiply_add_right_shift_cast_c_3441552496575213188__9_kernel0,"",@"SHT_CUDA_INFO"
	.sectionflags	@""
	.align	4


	//----- nvinfo : EIATTR_CUDA_API_VERSION
	.align		4
        /*0000*/ 	.byte	0x04, 0x37
        /*0002*/ 	.short	(.L_325 - .L_324)
.L_324:
        /*0004*/ 	.word	0x00000082


	//----- nvinfo : EIATTR_KPARAM_INFO
	.align		4
.L_325:
        /*0008*/ 	.byte	0x04, 0x17
        /*000a*/ 	.short	(.L_327 - .L_326)
.L_326:
        /*000c*/ 	.word	0x00000000
        /*0010*/ 	.short	0x0003
        /*0012*/ 	.short	0x0018
        /*0014*/ 	.byte	0x00, 0xf5, 0x21, 0x00


	//----- nvinfo : EIATTR_KPARAM_INFO
	.align		4
.L_327:
        /*0018*/ 	.byte	0x04, 0x17
        /*001a*/ 	.short	(.L_329 - .L_328)
.L_328:
        /*001c*/ 	.word	0x00000000
        /*0020*/ 	.short	0x0002
        /*0022*/ 	.short	0x0010
        /*0024*/ 	.byte	0x00, 0xf5, 0x21, 0x00


	//----- nvinfo : EIATTR_KPARAM_INFO
	.align		4
.L_329:
        /*0028*/ 	.byte	0x04, 0x17
        /*002a*/ 	.short	(.L_331 - .L_330)
.L_330:
        /*002c*/ 	.word	0x00000000
        /*0030*/ 	.short	0x0001
        /*0032*/ 	.short	0x0008
        /*0034*/ 	.byte	0x00, 0xf5, 0x21, 0x00


	//----- nvinfo : EIATTR_KPARAM_INFO
	.align		4
.L_331:
        /*0038*/ 	.byte	0x04, 0x17
        /*003a*/ 	.short	(.L_333 - .L_332)
.L_332:
        /*003c*/ 	.word	0x00000000
        /*0040*/ 	.short	0x0000
        /*0042*/ 	.short	0x0000
        /*0044*/ 	.byte	0x00, 0xf5, 0x21, 0x00


	//----- nvinfo : EIATTR_SPARSE_MMA_MASK
	.align		4
.L_333:
        /*0048*/ 	.byte	0x03, 0x50
        /*004a*/ 	.short	0x0000


	//----- nvinfo : EIATTR_WMMA_USED
	.align		4
        /*004c*/ 	.byte	0x01, 0x2b
	.zero		2


	//----- nvinfo : EIATTR_MAXREG_COUNT
	.align		4
        /*0050*/ 	.byte	0x03, 0x1b
        /*0052*/ 	.short	0x00ff


	//----- nvinfo : EIATTR_NUM_BARRIERS
	.align		4
        /*0054*/ 	.byte	0x02, 0x4c
        /*0056*/ 	.byte	0x01
	.zero		1


	//----- nvinfo : EIATTR_MERCURY_ISA_VERSION
	.align		4
        /*0058*/ 	.byte	0x03, 0x5f
        /*005a*/ 	.short	0x0101


	//----- nvinfo : EIATTR_VRC_CTA_INIT_COUNT
	.align		4
        /*005c*/ 	.byte	0x02, 0x4a
	.zero		1
	.zero		1


	//----- nvinfo : EIATTR_EXIT_INSTR_OFFSETS
	.align		4
        /*0060*/ 	.byte	0x04, 0x1c
        /*0062*/ 	.short	(.L_335 - .L_334)


	//   ....[0]....
.L_334:
        /*0064*/ 	.word	0x0000b1a0


	//----- nvinfo : EIATTR_CRS_STACK_SIZE
	.align		4
.L_335:
        /*0068*/ 	.byte	0x04, 0x1e
        /*006a*/ 	.short	(.L_337 - .L_336)
.L_336:
        /*006c*/ 	.word	0x00000000


	//----- nvinfo : EIATTR_CBANK_PARAM_SIZE
	.align		4
.L_337:
        /*0070*/ 	.byte	0x03, 0x19
        /*0072*/ 	.short	0x0020


	//----- nvinfo : EIATTR_PARAM_CBANK
	.align		4
        /*0074*/ 	.byte	0x04, 0x0a
        /*0076*/ 	.short	(.L_339 - .L_338)
	.align		4
.L_338:
        /*0078*/ 	.word	index@(.nv.constant0.fused_nn_conv2d_add_nn_relu_cast_cast_left_shift_multiply_add_right_shift_cast_c_3441552496575213188__9_kernel0)
        /*007c*/ 	.short	0x0380
        /*007e*/ 	.short	0x0020


	//----- nvinfo : EIATTR_SW_WAR
	.align		4
.L_339:
        /*0080*/ 	.byte	0x04, 0x36
        /*0082*/ 	.short	(.L_341 - .L_340)
.L_340:
        /*0084*/ 	.word	0x00000008
.L_341:


//--------------------- .nv.info.fused_nn_conv2d_add_nn_relu_cast_cast_left_shift_multiply_add_right_shift_cast_c_3441552496575213188__kernel0 --------------------------
	.section	.nv.info.fused_nn_conv2d_add_nn_relu_cast_cast_left_shift_multiply_add_right_shift_cast_c_3441552496575213188__kernel0,"",@"SHT_CUDA_INFO"
	.sectionflags	@""
	.align	4


	//----- nvinfo : EIATTR_CUDA_API_VERSION
	.align		4
        /*0000*/ 	.byte	0x04, 0x37
        /*0002*/ 	.short	(.L_343 - .L_342)
.L_342:
        /*0004*/ 	.word	0x00000082


	//----- nvinfo : EIATTR_KPARAM_INFO
	.align		4
.L_343:
        /*0008*/ 	.byte	0x04, 0x17
        /*000a*/ 	.short	(.L_345 - .L_344)
.L_344:
        /*000c*/ 	.word	0x00000000
        /*0010*/ 	.short	0x0001
        /*0012*/ 	.short	0x0008
        /*0014*/ 	.byte	0x00, 0xf5, 0x21, 0x00


	//----- nvinfo : EIATTR_KPARAM_INFO
	.align		4
.L_345:
        /*0018*/ 	.byte	0x04, 0x17
        /*001a*/ 	.short	(.L_347 - .L_346)
.L_346:
        /*001c*/ 	.word	0x00000000
        /*0020*/ 	.short	0x0000
        /*0022*/ 	.short	0x0000
        /*0024*/ 	.byte	0x00, 0xf5, 0x21, 0x00


	//----- nvinfo : EIATTR_SPARSE_MMA_MASK
	.align		4
.L_347:
        /*0028*/ 	.byte	0x03, 0x50
        /*002a*/ 	.short	0x0000


	//----- nvinfo : EIATTR_MAXREG_COUNT
	.align		4
        /*002c*/ 	.byte	0x03, 0x1b
        /*002e*/ 	.short	0x00ff


	//----- nvinfo : EIATTR_MERCURY_ISA_VERSION
	.align		4
        /*0030*/ 	.byte	0x03, 0x5f
        /*0032*/ 	.short	0x0101


	//----- nvinfo : EIATTR_VRC_CTA_INIT_COUNT
	.align		4
        /*0034*/ 	.byte	0x02, 0x4a
	.zero		1
	.zero		1


	//----- nvinfo : EIATTR_EXIT_INSTR_OFFSETS
	.align		4
        /*0038*/ 	.byte	0x04, 0x1c
        /*003a*/ 	.short	(.L_349 - .L_348)


	//   ....[0]....
.L_348:
        /*003c*/ 	.word	0x00000070


	//   ....[1]....
        /*0040*/ 	.word	0x000000b0


	//   ....[2]....
        /*0044*/ 	.word	0x00000240


	//----- nvinfo : EIATTR_CBANK_PARAM_SIZE
	.align		4
.L_349:
        /*0048*/ 	.byte	0x03, 0x19
        /*004a*/ 	.short	0x0010


	//----- nvinfo : EIATTR_PARAM_CBANK
	.align		4
        /*004c*/ 	.byte	0x04, 0x0a
        /*004e*/ 	.short	(.L_351 - .L_350)
	.align		4
.L_350:
        /*0050*/ 	.word	index@(.nv.constant0.fused_nn_conv2d_add_nn_relu_cast_cast_left_shift_multiply_add_right_shift_cast_c_3441552496575213188__kernel0)
        /*0054*/ 	.short	0x0380
        /*0056*/ 	.short	0x0010


	//----- nvinfo : EIATTR_SW_WAR
	.align		4
.L_351:
        /*0058*/ 	.byte	0x04, 0x36
        /*005a*/ 	.short	(.L_353 - .L_352)
.L_352:
        /*005c*/ 	.word	0x00000008
.L_353:


//--------------------- .nv.info.fused_nn_conv2d_add_cast_cast_multiply_add_right_shift_cast_nn_relu_kernel2 --------------------------
	.section	.nv.info.fused_nn_conv2d_add_cast_cast_multiply_add_right_shift_cast_nn_relu_kernel2,"",@"SHT_CUDA_INFO"
	.sectionflags	@""
	.align	4


	//----- nvinfo : EIATTR_CUDA_API_VERSION
	.align		4
        /*0000*/ 	.byte	0x04, 0x37
        /*0002*/ 	.short	(.L_355 - .L_354)
.L_354:
        /*0004*/ 	.word	0x00000082


	//----- nvinfo : EIATTR_KPARAM_INFO
	.align		4
.L_355:
        /*0008*/ 	.byte	0x04, 0x17
        /*000a*/ 	.short	(.L_357 - .L_356)
.L_356:
        /*000c*/ 	.word	0x00000000
        /*0010*/ 	.short	0x0002
        /*0012*/ 	.short	0x0010
        /*0014*/ 	.byte	0x00, 0xf5, 0x21, 0x00


	//----- nvinfo : EIATTR_KPARAM_INFO
	.align		4
.L_357:
        /*0018*/ 	.byte	0x04, 0x17
        /*001a*/ 	.short	(.L_359 - .L_358)
.L_358:
        /*001c*/ 	.word	0x00000000
        /*0020*/ 	.short	0x0001
        /*0022*/ 	.short	0x0008
        /*0024*/ 	.byte	0x00, 0xf5, 0x21, 0x00


	//----- nvinfo : EIATTR_KPARAM_INFO
	.align		4
.L_359:
        /*0028*/ 	.byte	0x04, 0x17
        /*002a*/ 	.short	(.L_361 - .L_360)
.L_360:
        /*002c*/ 	.word	0x00000000
        /*0030*/ 	.short	0x0000
        /*0032*/ 	.short	0x0000
        /*0034*/ 	.byte	0x00, 0xf5, 0x21, 0x00


	//----- nvinfo : EIATTR_SPARSE_MMA_MASK
	.align		4
.L_361:
        /*0038*/ 	.byte	0x03, 0x50
        /*003a*/ 	.short	0x0000


	//----- nvinfo : EIATTR_MAXREG_COUNT
	.align		4
        /*003c*/ 	.byte	0x03, 0x1b
        /*003e*/ 	.short	0x00ff


	//----- nvinfo : EIATTR_MERCURY_ISA_VERSION
	.align		4
        /*0040*/ 	.byte	0x03, 0x5f
        /*0042*/ 	.short	0x0101


	//----- nvinfo : EIATTR_VRC_CTA_INIT_COUNT
	.align		4
        /*0044*/ 	.byte	0x02, 0x4a
	.zero		1
	.zero		1


	//----- nvinfo : EIATTR_EXIT_INSTR_OFFSETS
	.align		4
        /*0048*/ 	.byte	0x04, 0x1c
        /*004a*/ 	.short	(.L_363 - .L_362)


	//   ....[0]....
.L_362:
        /*004c*/ 	.word	0x000002a0


	//----- nvinfo : EIATTR_CRS_STACK_SIZE
	.align		4
.L_363:
        /*0050*/ 	.byte	0x04, 0x1e
        /*0052*/ 	.short	(.L_365 - .L_364)
.L_364:
        /*0054*/ 	.word	0x00000000


	//----- nvinfo : EIATTR_CBANK_PARAM_SIZE
	.align		4
.L_365:
        /*0058*/ 	.byte	0x03, 0x19
        /*005a*/ 	.short	0x0018


	//----- nvinfo : EIATTR_PARAM_CBANK
	.align		4
        /*005c*/ 	.byte	0x04, 0x0a
        /*005e*/ 	.short	(.L_367 - .L_366)
	.align		4
.L_366:
        /*0060*/ 	.word	index@(.nv.constant0.fused_nn_conv2d_add_cast_cast_multiply_add_right_shift_cast_nn_relu_kernel2)
        /*0064*/ 	.short	0x0380
        /*0066*/ 	.short	0x0018


	//----- nvinfo : EIATTR_SW_WAR
	.align		4
.L_367:
        /*0068*/ 	.byte	0x04, 0x36
        /*006a*/ 	.short	(.L_369 - .L_368)
.L_368:
        /*006c*/ 	.word	0x00000008
.L_369:


//--------------------- .nv.info.fused_nn_conv2d_add_cast_add_clip_cast_nn_relu_2_kernel0 --------------------------
	.section	.nv.info.fused_nn_conv2d_add_cast_add_clip_cast_nn_relu_2_kernel0,"",@"SHT_CUDA_INFO"
	.sectionflags	@""
	.align	4


	//----- nvinfo : EIATTR_CUDA_API_VERSION
	.align		4
        /*0000*/ 	.byte	0x04, 0x37
        /*0002*/ 	.short	(.L_371 - .L_370)
.L_370:
        /*0004*/ 	.word	0x00000082


	//----- nvinfo : EIATTR_KPARAM_INFO
	.align		4
.L_371:
        /*0008*/ 	.byte	0x04, 0x17
        /*000a*/ 	.short	(.L_373 - .L_372)
.L_372:
        /*000c*/ 	.word	0x00000000
        /*0010*/ 	.short	0x0004
        /*0012*/ 	.short	0x0020
        /*0014*/ 	.byte	0x00, 0xf5, 0x21, 0x00


	//----- nvinfo : EIATTR_KPARAM_INFO
	.align		4
.L_373:
        /*0018*/ 	.byte	0x04, 0x17
        /*001a*/ 	.short	(.L_375 - .L_374)
.L_374:
        /*001c*/ 	.word	0x00000000
        /*0020*/ 	.short	0x0003
        /*0022*/ 	.short	0x0018
        /*0024*/ 	.byte	0x00, 0xf5, 0x21, 0x00


	//----- nvinfo : EIATTR_KPARAM_INFO
	.align		4
.L_375:
        /*0028*/ 	.byte	0x04, 0x17
        /*002a*/ 	.short	(.L_377 - .L_376)
.L_376:
        /*002c*/ 	.word	0x00000000
        /*0030*/ 	.short	0x0002
        /*0032*/ 	.short	0x0010
        /*0034*/ 	.byte	0x00, 0xf5, 0x21, 0x00


	//----- nvinfo : EIATTR_KPARAM_INFO
	.align		4
.L_377:
        /*0038*/ 	.byte	0x04, 0x17
        /*003a*/ 	.short	(.L_379 - .L_378)
.L_378:
        /*003c*/ 	.word	0x00000000
        /*0040*/ 	.short	0x0001
        /*0042*/ 	.short	0x0008
        /*0044*/ 	.byte	0x00, 0xf5, 0x21, 0x00


	//----- nvinfo : EIATTR_KPARAM_INFO
	.align		4
.L_379:
        /*0048*/ 	.byte	0x04, 0x17
        /*004a*/ 	.short	(.L_381 - .L_380)
.L_380:
        /*004c*/ 	.word	0x00000000
        /*0050*/ 	.short	0x0000
        /*0052*/ 	.short	0x0000
        /*0054*/ 	.byte	0x00, 0xf5, 0x21, 0x00


	//----- nvinfo : EIATTR_SPARSE_MMA_MASK
	.align		4
.L_381:
        /*0058*/ 	.byte	0x03, 0x50
        /*005a*/ 	.short	0x0000


	//----- nvinfo : EIATTR_WMMA_USED
	.align		4
        /*005c*/ 	.byte	0x01, 0x2b
	.zero		2


	//----- nvinfo : EIATTR_MAXREG_COUNT
	.align		4
        /*0060*/ 	.byte	0x03, 0x1b
        /*0062*/ 	.short	0x00ff


	//----- nvinfo : EIATTR_NUM_BARRIERS
	.align		4
        /*0064*/ 	.byte	0x02, 0x4c
        /*0066*/ 	.byte	0x01
	.zero		1


	//----- nvinfo : EIATTR_MERCURY_ISA_VERSION
	.align		4
        /*0068*/ 	.byte	0x03, 0x5f
        /*006a*/ 	.short	0x0101


	//----- nvinfo : EIATTR_VRC_CTA_INIT_COUNT
	.align		4
        /*006c*/ 	.byte	0x02, 0x4a
	.zero		1
	.zero		1


	//----- nvinfo : EIATTR_EXIT_INSTR_OFFSETS
	.align		4
        /*0070*/ 	.byte	0x04, 0x1c
        /*0072*/ 	.short	(.L_383 - .L_382)


	//   ....[0]....
.L_382:
        /*0074*/ 	.word	0x00001330


	//----- nvinfo : EIATTR_CRS_STACK_SIZE
	.align		4
.L_383:
        /*0078*/ 	.byte	0x04, 0x1e
        /*007a*/ 	.short	(.L_385 - .L_384)
.L_384:
        /*007c*/ 	.word	0x00000000


	//----- nvinfo : EIATTR_CBANK_PARAM_SIZE
	.align		4
.L_385:
        /*0080*/ 	.byte	0x03, 0x19
        /*0082*/ 	.short	0x0028


	//----- nvinfo : EIATTR_PARAM_CBANK
	.align		4
        /*0084*/ 	.byte	0x04, 0x0a
        /*0086*/ 	.short	(.L_387 - .L_386)
	.align		4
.L_386:
        /*0088*/ 	.word	index@(.nv.constant0.fused_nn_conv2d_add_cast_add_clip_cast_nn_relu_2_kernel0)
        /*008c*/ 	.short	0x0380
        /*008e*/ 	.short	0x0028


	//----- nvinfo : EIATTR_SW_WAR
	.align		4
.L_387:
        /*0090*/ 	.byte	0x04, 0x36
        /*0092*/ 	.short	(.L_389 - .L_388)
.L_388:
        /*0094*/ 	.word	0x00000008
.L_389:


//--------------------- .nv.info.fused_nn_batch_flatten_kernel0 --------------------------
	.section	.nv.info.fused_nn_batch_flatten_kernel0,"",@"SHT_CUDA_INFO"
	.sectionflags	@""
	.align	4


	//----- nvinfo : EIATTR_CUDA_API_VERSION
	.align		4
        /*0000*/ 	.byte	0x04, 0x37
        /*0002*/ 	.short	(.L_391 - .L_390)
.L_390:
        /*0004*/ 	.word	0x00000082


	//----- nvinfo : EIATTR_KPARAM_INFO
	.align		4
.L_391:
        /*0008*/ 	.byte	0x04, 0x17
        /*000a*/ 	.short	(.L_393 - .L_392)
.L_392:
        /*000c*/ 	.word	0x00000000
        /*0010*/ 	.short	0x0001
        /*0012*/ 	.short	0x0008
        /*0014*/ 	.byte	0x00, 0xf5, 0x21, 0x00


	//----- nvinfo : EIATTR_KPARAM_INFO
	.align		4
.L_393:
        /*0018*/ 	.byte	0x04, 0x17
        /*001a*/ 	.short	(.L_395 - .L_394)
.L_394:
        /*001c*/ 	.word	0x00000000
        /*0020*/ 	.short	0x0000
        /*0022*/ 	.short	0x0000
        /*0024*/ 	.byte	0x00, 0xf5, 0x21, 0x00


	//----- nvinfo : EIATTR_SPARSE_MMA_MASK
	.align		4
.L_395:
        /*0028*/ 	.byte	0x03, 0x50
        /*002a*/ 	.short	0x0000


	//----- nvinfo : EIATTR_MAXREG_COUNT
	.align		4
        /*002c*/ 	.byte	0x03, 0x1b
        /*002e*/ 	.short	0x00ff


	//----- nvinfo : EIATTR_MERCURY_ISA_VERSION
	.align		4
        /*0030*/ 	.byte	0x03, 0x5f
        /*0032*/ 	.short	0x0101


	//----- nvinfo : EIATTR_VRC_CTA_INIT_COUNT
	.align		4
        /*0034*/ 	.byte	0x02, 0x4a
	.zero		1
	.zero		1


	//----- nvinfo : EIATTR_EXIT_INSTR_OFFSETS
	.align		4
        /*0038*/ 	.byte	0x04, 0x1c
        /*003a*/ 	.short	(.L_397 - .L_396)


	//   ....[0]....
.L_396:
        /*003c*/ 	.word	0x000000d0


	//----- nvinfo : EIATTR_CBANK_PARAM_SIZE
	.align		4
.L_397:
        /*0040*/ 	.byte	0x03, 0x19
        /*0042*/ 	.short	0x0010


	//----- nvinfo : EIATTR_PARAM_CBANK
	.align		4
        /*0044*/ 	.byte	0x04, 0x0a
        /*0046*/ 	.short	(.L_399 - .L_398)
	.align		4
.L_398:
        /*0048*/ 	.word	index@(.nv.constant0.fused_nn_batch_flatten_kernel0)
        /*004c*/ 	.short	0x0380
        /*004e*/ 	.short	0x0010


	//----- nvinfo : EIATTR_SW_WAR
	.align		4
.L_399:
        /*0050*/ 	.byte	0x04, 0x36
        /*0052*/ 	.short	(.L_401 - .L_400)
.L_400:
        /*0054*/ 	.word	0x00000008
.L_401:


//--------------------- .nv.info.fused_cast_cast_left_shift_multiply_add_right_shift_cast_clip_cast_2_kernel0 --------------------------
	.section	.nv.info.fused_cast_cast_left_shift_multiply_add_right_shift_cast_clip_cast_2_kernel0,"",@"SHT_CUDA_INFO"
	.sectionflags	@""
	.align	4


	//----- nvinfo : EIATTR_CUDA_API_VERSION
	.align		4
        /*0000*/ 	.byte	0x04, 0x37
        /*0002*/ 	.short	(.L_403 - .L_402)
.L_402:
        /*0004*/ 	.word	0x00000082


	//----- nvinfo : EIATTR_KPARAM_INFO
	.align		4
.L_403:
        /*0008*/ 	.byte	0x04, 0x17
        /*000a*/ 	.short	(.L_405 - .L_404)
.L_404:
        /*000c*/ 	.word	0x00000000
        /*0010*/ 	.short	0x0001
        /*0012*/ 	.short	0x0008
        /*0014*/ 	.byte	0x00, 0xf5, 0x21, 0x00


	//----- nvinfo : EIATTR_KPARAM_INFO
	.align		4
.L_405:
        /*0018*/ 	.byte	0x04, 0x17
        /*001a*/ 	.short	(.L_407 - .L_406)
.L_406:
        /*001c*/ 	.word	0x00000000
        /*0020*/ 	.short	0x0000
        /*0022*/ 	.short	0x0000
        /*0024*/ 	.byte	0x00, 0xf5, 0x21, 0x00


	//----- nvinfo : EIATTR_SPARSE_MMA_MASK
	.align		4
.L_407:
        /*0028*/ 	.byte	0x03, 0x50
        /*002a*/ 	.short	0x0000


	//----- nvinfo : EIATTR_MAXREG_COUNT
	.align		4
        /*002c*/ 	.byte	0x03, 0x1b
        /*002e*/ 	.short	0x00ff


	//----- nvinfo : EIATTR_MERCURY_ISA_VERSION
	.align		4
        /*0030*/ 	.byte	0x03, 0x5f
        /*0032*/ 	.short	0x0101


	//----- nvinfo : EIATTR_VRC_CTA_INIT_COUNT
	.align		4
        /*0034*/ 	.byte	0x02, 0x4a
	.zero		1
	.zero		1


	//----- nvinfo : EIATTR_EXIT_INSTR_OFFSETS
	.align		4
        /*0038*/ 	.byte	0x04, 0x1c
        /*003a*/ 	.short	(.L_409 - .L_408)


	//   ....[0]....
.L_408:
        /*003c*/ 	.word	0x00000720


	//   ....[1]....
        /*0040*/ 	.word	0x00000d00


	//----- nvinfo : EIATTR_CRS_STACK_SIZE
	.align		4
.L_409:
        /*0044*/ 	.byte	0x04, 0x1e
        /*0046*/ 	.short	(.L_411 - .L_410)
.L_410:
        /*0048*/ 	.word	0x00000000


	//----- nvinfo : EIATTR_CBANK_PARAM_SIZE
	.align		4
.L_411:
        /*004c*/ 	.byte	0x03, 0x19
        /*004e*/ 	.short	0x0010


	//----- nvinfo : EIATTR_PARAM_CBANK
	.align		4
        /*0050*/ 	.byte	0x04, 0x0a
        /*0052*/ 	.short	(.L_413 - .L_412)
	.align		4
.L_412:
        /*0054*/ 	.word	index@(.nv.constant0.fused_cast_cast_left_shift_multiply_add_right_shift_cast_clip_cast_2_kernel0)
        /*0058*/ 	.short	0x0380
        /*005a*/ 	.short	0x0010


	//----- nvinfo : EIATTR_SW_WAR
	.align		4
.L_413:
        /*005c*/ 	.byte	0x04, 0x36
        /*005e*/ 	.short	(.L_415 - .L_414)
.L_414:
        /*0060*/ 	.word	0x00000008
.L_415:


//--------------------- .nv.info.fused_nn_conv2d_add_cast_add_clip_cast_nn_relu_kernel0 --------------------------
	.section	.nv.info.fused_nn_conv2d_add_cast_add_clip_cast_nn_relu_kernel0,"",@"SHT_CUDA_INFO"
	.sectionflags	@""
	.align	4


	//----- nvinfo : EIATTR_CUDA_API_VERSION
	.align		4
        /*0000*/ 	.byte	0x04, 0x37
        /*0002*/ 	.short	(.L_417 - .L_416)
.L_416:
        /*0004*/ 	.word	0x00000082


	//----- nvinfo : EIATTR_KPARAM_INFO
	.align		4
.L_417:
        /*0008*/ 	.byte	0x04, 0x17
        /*000a*/ 	.short	(.L_419 - .L_418)
.L_418:
        /*000c*/ 	.word	0x00000000
        /*0010*/ 	.short	0x0001
        /*0012*/ 	.short	0x0008
        /*0014*/ 	.byte	0x00, 0xf5, 0x21, 0x00


	//----- nvinfo : EIATTR_KPARAM_INFO
	.align		4
.L_419:
        /*0018*/ 	.byte	0x04, 0x17
        /*001a*/ 	.short	(.L_421 - .L_420)
.L_420:
        /*001c*/ 	.word	0x00000000
        /*0020*/ 	.short	0x0000
        /*0022*/ 	.short	0x0000
        /*0024*/ 	.byte	0x00, 0xf5, 0x21, 0x00


	//----- nvinfo : EIATTR_SPARSE_MMA_MASK
	.align		4
.L_421:
        /*0028*/ 	.byte	0x03, 0x50
        /*002a*/ 	.short	0x0000


	//----- nvinfo : EIATTR_MAXREG_COUNT
	.align		4
        /*002c*/ 	.byte	0x03, 0x1b
        /*002e*/ 	.short	0x00ff


	//----- nvinfo : EIATTR_MERCURY_ISA_VERSION
	.align		4
        /*0030*/ 	.byte	0x03, 0x5f
        /*0032*/ 	.short	0x0101


	//----- nvinfo : EIATTR_VRC_CTA_INIT_COUNT
	.align		4
        /*0034*/ 	.byte	0x02, 0x4a
	.zero		1
	.zero		1


	//----- nvinfo : EIATTR_EXIT_INSTR_OFFSETS
	.align		4
        /*0038*/ 	.byte	0x04, 0x1c
        /*003a*/ 	.short	(.L_423 - .L_422)


	//   ....[0]....
.L_422:
        /*003c*/ 	.word	0x00000070


	//   ....[1]....
        /*0040*/ 	.word	0x000000b0


	//   ....[2]....
        /*0044*/ 	.word	0x00000240


	//----- nvinfo : EIATTR_CBANK_PARAM_SIZE
	.align		4
.L_423:
        /*0048*/ 	.byte	0x03, 0x19
        /*004a*/ 	.short	0x0010


	//----- nvinfo : EIATTR_PARAM_CBANK
	.align		4
        /*004c*/ 	.byte	0x04, 0x0a
        /*004e*/ 	.short	(.L_425 - .L_424)
	.align		4
.L_424:
        /*0050*/ 	.word	index@(.nv.constant0.fused_nn_conv2d_add_cast_add_clip_cast_nn_relu_kernel0)
        /*0054*/ 	.short	0x0380
        /*0056*/ 	.short	0x0010


	//----- nvinfo : EIATTR_SW_WAR
	.align		4
.L_425:
        /*0058*/ 	.byte	0x04, 0x36
        /*005a*/ 	.short	(.L_427 - .L_426)
.L_426:
        /*005c*/ 	.word	0x00000008
.L_427:


//--------------------- .nv.info.fused_nn_conv2d_add_cast_add_clip_cast_nn_relu_kernel1 --------------------------
	.section	.nv.info.fused_nn_conv2d_add_cast_add_clip_cast_nn_relu_kernel1,"",@"SHT_CUDA_INFO"
	.sectionflags	@""
	.align	4


	//----- nvinfo : EIATTR_CUDA_API_VERSION
	.align		4
        /*0000*/ 	.byte	0x04, 0x37
        /*0002*/ 	.short	(.L_429 - .L_428)
.L_428:
        /*0004*/ 	.word	0x00000082


	//----- nvinfo : EIATTR_KPARAM_INFO
	.align		4
.L_429:
        /*0008*/ 	.byte	0x04, 0x17
        /*000a*/ 	.short	(.L_431 - .L_430)
.L_430:
        /*000c*/ 	.word	0x00000000
        /*0010*/ 	.short	0x0004
        /*0012*/ 	.short	0x0020
        /*0014*/ 	.byte	0x00, 0xf5, 0x21, 0x00


	//----- nvinfo : EIATTR_KPARAM_INFO
	.align		4
.L_431:
        /*0018*/ 	.byte	0x04, 0x17
        /*001a*/ 	.short	(.L_433 - .L_432)
.L_432:
        /*001c*/ 	.word	0x00000000
        /*0020*/ 	.short	0x0003
        /*0022*/ 	.short	0x0018
        /*0024*/ 	.byte	0x00, 0xf5, 0x21, 0x00


	//----- nvinfo : EIATTR_KPARAM_INFO
	.align		4
.L_433:
        /*0028*/ 	.byte	0x04, 0x17
        /*002a*/ 	.short	(.L_435 - .L_434)
.L_434:
        /*002c*/ 	.word	0x00000000
        /*0030*/ 	.short	0x0002
        /*0032*/ 	.short	0x0010
        /*0034*/ 	.byte	0x00, 0xf5, 0x21, 0x00


	//----- nvinfo : EIATTR_KPARAM_INFO
	.align		4
.L_435:
        /*0038*/ 	.byte	0x04, 0x17
        /*003a*/ 	.short	(.L_437 - .L_436)
.L_436:
        /*003c*/ 	.word	0x00000000
        /*0040*/ 	.short	0x0001
        /*0042*/ 	.short	0x0008
        /*0044*/ 	.byte	0x00, 0xf5, 0x21, 0x00


	//----- nvinfo : EIATTR_KPARAM_INFO
	.align		4
.L_437:
        /*0048*/ 	.byte	0x04, 0x17
        /*004a*/ 	.short	(.L_439 - .L_438)
.L_438:
        /*004c*/ 	.word	0x00000000
        /*0050*/ 	.short	0x0000
        /*0052*/ 	.short	0x0000
        /*0054*/ 	.byte	0x00, 0xf5, 0x21, 0x00


	//----- nvinfo : EIATTR_SPARSE_MMA_MASK
	.align		4
.L_439:
        /*0058*/ 	.byte	0x03, 0x50
        /*005a*/ 	.short	0x0000


	//----- nvinfo : EIATTR_WMMA_USED
	.align		4
        /*005c*/ 	.byte	0x01, 0x2b
	.zero		2


	//----- nvinfo : EIATTR_MAXREG_COUNT
	.align		4
        /*0060*/ 	.byte	0x03, 0x1b
        /*0062*/ 	.short	0x00ff


	//----- nvinfo : EIATTR_NUM_BARRIERS
	.align		4
        /*0064*/ 	.byte	0x02, 0x4c
        /*0066*/ 	.byte	0x01
	.zero		1


	//----- nvinfo : EIATTR_MERCURY_ISA_VERSION
	.align		4
        /*0068*/ 	.byte	0x03, 0x5f
        /*006a*/ 	.short	0x0101


	//----- nvinfo : EIATTR_VRC_CTA_INIT_COUNT
	.align		4
        /*006c*/ 	.byte	0x02, 0x4a
	.zero		1
	.zero		1


	//----- nvinfo : EIATTR_EXIT_INSTR_OFFSETS
	.align		4
        /*0070*/ 	.byte	0x04, 0x1c
        /*0072*/ 	.short	(.L_441 - .L_440)


	//   ....[0]....
.L_440:
        /*0074*/ 	.word	0x00010460


	//   ....[1]....
        /*0078*/ 	.word	0x000107c0


	//----- nvinfo : EIATTR_CRS_STACK_SIZE
	.align		4
.L_441:
        /*007c*/ 	.byte	0x04, 0x1e
        /*007e*/ 	.short	(.L_443 - .L_442)
.L_442:
        /*0080*/ 	.word	0x00000000


	//----- nvinfo : EIATTR_CBANK_PARAM_SIZE
	.align		4
.L_443:
        /*0084*/ 	.byte	0x03, 0x19
        /*0086*/ 	.short	0x0028


	//----- nvinfo : EIATTR_PARAM_CBANK
	.align		4
        /*0088*/ 	.byte	0x04, 0x0a
        /*008a*/ 	.short	(.L_445 - .L_444)
	.align		4
.L_444:
        /*008c*/ 	.word	index@(.nv.constant0.fused_nn_conv2d_add_cast_add_clip_cast_nn_relu_kernel1)
        /*0090*/ 	.short	0x0380
        /*0092*/ 	.short	0x0028


	//----- nvinfo : EIATTR_SW_WAR
	.align		4
.L_445:
        /*0094*/ 	.byte	0x04, 0x36
        /*0096*/ 	.short	(.L_447 - .L_446)
.L_446:
        /*0098*/ 	.word	0x00000008
.L_447:


//--------------------- .nv.info.fused_nn_conv2d_add_nn_relu_cast_cast_left_shift_multiply_add_right_shift_cast_c_3441552496575213188__6_kernel1 --------------------------
	.section	.nv.info.fused_nn_conv2d_add_nn_relu_cast_cast_left_shift_multiply_add_right_shift_cast_c_3441552496575213188__6_kernel1,"",@"SHT_CUDA_INFO"
	.sectionflags	@""
	.align	4


	//----- nvinfo : EIATTR_CUDA_API_VERSION
	.align		4
        /*0000*/ 	.byte	0x04, 0x37
        /*0002*/ 	.short	(.L_449 - .L_448)
.L_448:
        /*0004*/ 	.word	0x00000082


	//----- nvinfo : EIATTR_KPARAM_INFO
	.align		4
.L_449:
        /*0008*/ 	.byte	0x04, 0x17
        /*000a*/ 	.short	(.L_451 - .L_450)
.L_450:
        /*000c*/ 	.word	0x00000000
        /*0010*/ 	.short	0x0003
        /*0012*/ 	.short	0x0018
        /*0014*/ 	.byte	0x00, 0xf5, 0x21, 0x00


	//----- nvinfo : EIATTR_KPARAM_INFO
	.align		4
.L_451:
        /*0018*/ 	.byte	0x04, 0x17
        /*001a*/ 	.short	(.L_453 - .L_452)
.L_452:
        /*001c*/ 	.word	0x00000000
        /*0020*/ 	.short	0x0002
        /*0022*/ 	.short	0x0010
        /*0024*/ 	.byte	0x00, 0xf5, 0x21, 0x00


	//----- nvinfo : EIATTR_KPARAM_INFO
	.align		4
.L_453:
        /*0028*/ 	.byte	0x04, 0x17
        /*002a*/ 	.short	(.L_455 - .L_454)
.L_454:
        /*002c*/ 	.word	0x00000000
        /*0030*/ 	.short	0x0001
        /*0032*/ 	.short	0x0008
        /*0034*/ 	.byte	0x00, 0xf5, 0x21, 0x00


	//----- nvinfo : EIATTR_KPARAM_INFO
	.align		4
.L_455:
        /*0038*/ 	.byte	0x04, 0x17
        /*003a*/ 	.short	(.L_457 - .L_456)
.L_456:
        /*003c*/ 	.word	0x00000000
        /*0040*/ 	.short	0x0000
        /*0042*/ 	.short	0x0000
        /*0044*/ 	.byte	0x00, 0xf5, 0x21, 0x00


	//----- nvinfo : EIATTR_SPARSE_MMA_MASK
	.align		4
.L_457:
        /*0048*/ 	.byte	0x03, 0x50
        /*004a*/ 	.short	0x0000


	//----- nvinfo : EIATTR_WMMA_USED
	.align		4
        /*004c*/ 	.byte	0x01, 0x2b
	.zero		2


	//----- nvinfo : EIATTR_MAXREG_COUNT
	.align		4
        /*0050*/ 	.byte	0x03, 0x1b
        /*0052*/ 	.short	0x00ff


	//----- nvinfo : EIATTR_NUM_BARRIERS
	.align		4
        /*0054*/ 	.byte	0x02, 0x4c
        /*0056*/ 	.byte	0x01
	.zero		1


	//----- nvinfo : EIATTR_MERCURY_ISA_VERSION
	.align		4
        /*0058*/ 	.byte	0x03, 0x5f
        /*005a*/ 	.short	0x0101


	//----- nvinfo : EIATTR_VRC_CTA_INIT_COUNT
	.align		4
        /*005c*/ 	.byte	0x02, 0x4a
	.zero		1
	.zero		1


	//----- nvinfo : EIATTR_EXIT_INSTR_OFFSETS
	.align		4
        /*0060*/ 	.byte	0x04, 0x1c
        /*0062*/ 	.short	(.L_459 - .L_458)


	//   ....[0]....
.L_458:
        /*0064*/ 	.word	0x00009c70


	//----- nvinfo : EIATTR_CRS_STACK_SIZE
	.align		4
.L_459:
        /*0068*/ 	.byte	0x04, 0x1e
        /*006a*/ 	.short	(.L_461 - .L_460)
.L_460:
        /*006c*/ 	.word	0x00000000


	//----- nvinfo : EIATTR_CBANK_PARAM_SIZE
	.align		4
.L_461:
        /*0070*/ 	.byte	0x03, 0x19
        /*0072*/ 	.short	0x0020


	//----- nvinfo : EIATTR_PARAM_CBANK
	.align		4
        /*0074*/ 	.byte	0x04, 0x0a
        /*0076*/ 	.short	(.L_463 - .L_462)
	.align		4
.L_462:
        /*0078*/ 	.word	index@(.nv.constant0.fused_nn_conv2d_add_nn_relu_cast_cast_left_shift_multiply_add_right_shift_cast_c_3441552496575213188__6_kernel1)
        /*007c*/ 	.short	0x0380
        /*007e*/ 	.short	0x0020


	//----- nvinfo : EIATTR_SW_WAR
	.align		4
.L_463:
        /*0080*/ 	.byte	0x04, 0x36
        /*0082*/ 	.short	(.L_465 - .L_464)
.L_464:
        /*0084*/ 	.word	0x00000008
.L_465:


//--------------------- .nv.info.fused_nn_conv2d_add_nn_relu_cast_cast_left_shift_multiply_add_right_shift_cast_c_3441552496575213188__3_kernel0 --------------------------
	.section	.nv.info.fused_nn_conv2d_add_nn_relu_cast_cast_left_shift_multiply_add_right_shift_cast_c_3441552496575213188__3_kernel0,"",@"SHT_CUDA_INFO"
	.sectionflags	@""
	.align	4


	//----- nvinfo : EIATTR_CUDA_API_VERSION
	.align		4
        /*0000*/ 	.byte	0x04, 0x37
        /*0002*/ 	.short	(.L_467 - .L_466)
.L_466:
        /*0004*/ 	.word	0x00000082


	//----- nvinfo : EIATTR_KPARAM_INFO
	.align		4
.L_467:
        /*0008*/ 	.byte	0x04, 0x17
        /*000a*/ 	.short	(.L_469 - .L_468)
.L_468:
        /*000c*/ 	.word	0x00000000
        /*0010*/ 	.short	0x0003
        /*0012*/ 	.short	0x0018
        /*0014*/ 	.byte	0x00, 0xf5, 0x21, 0x00


	//----- nvinfo : EIATTR_KPARAM_INFO
	.align		4
.L_469:
        /*0018*/ 	.byte	0x04, 0x17
        /*001a*/ 	.short	(.L_471 - .L_470)
.L_470:
        /*001c*/ 	.word	0x00000000
        /*0020*/ 	.short	0x0002
        /*0022*/ 	.short	0x0010
        /*0024*/ 	.byte	0x00, 0xf5, 0x21, 0x00


	//----- nvinfo : EIATTR_KPARAM_INFO
	.align		4
.L_471:
        /*0028*/ 	.byte	0x04, 0x17
        /*002a*/ 	.short	(.L_473 - .L_472)
.L_472:
        /*002c*/ 	.word	0x00000000
        /*0030*/ 	.short	0x0001
        /*0032*/ 	.short	0x0008
        /*0034*/ 	.byte	0x00, 0xf5, 0x21, 0x00


	//----- nvinfo : EIATTR_KPARAM_INFO
	.align		4
.L_473:
        /*0038*/ 	.byte	0x04, 0x17
        /*003a*/ 	.short	(.L_475 - .L_474)
.L_474:
        /*003c*/ 	.word	0x00000000
        /*0040*/ 	.short	0x0000
        /*0042*/ 	.short	0x0000
        /*0044*/ 	.byte	0x00, 0xf5, 0x21, 0x00


	//----- nvinfo : EIATTR_SPARSE_MMA_MASK
	.align		4
.L_475:
        /*0048*/ 	.byte	0x03, 0x50
        /*004a*/ 	.short	0x0000


	//----- nvinfo : EIATTR_WMMA_USED
	.align		4
        /*004c*/ 	.byte	0x01, 0x2b
	.zero		2


	//----- nvinfo : EIATTR_MAXREG_COUNT
	.align		4
        /*0050*/ 	.byte	0x03, 0x1b
        /*0052*/ 	.short	0x00ff


	//----- nvinfo : EIATTR_NUM_BARRIERS
	.align		4
        /*0054*/ 	.byte	0x02, 0x4c
        /*0056*/ 	.byte	0x01
	.zero		1


	//----- nvinfo : EIATTR_MERCURY_ISA_VERSION
	.align		4
        /*0058*/ 	.byte	0x03, 0x5f
        /*005a*/ 	.short	0x0101


	//----- nvinfo : EIATTR_VRC_CTA_INIT_COUNT
	.align		4
        /*005c*/ 	.byte	0x02, 0x4a
	.zero		1
	.zero		1


	//----- nvinfo : EIATTR_EXIT_INSTR_OFFSETS
	.align		4
        /*0060*/ 	.byte	0x04, 0x1c
        /*0062*/ 	.short	(.L_477 - .L_476)


	//   ....[0]....
.L_476:
        /*0064*/ 	.word	0x00007600


	//----- nvinfo : EIATTR_CRS_STACK_SIZE
	.align		4
.L_477:
        /*0068*/ 	.byte	0x04, 0x1e
        /*006a*/ 	.short	(.L_479 - .L_478)
.L_478:
        /*006c*/ 	.word	0x00000000


	//----- nvinfo : EIATTR_CBANK_PARAM_SIZE
	.align		4
.L_479:
        /*0070*/ 	.byte	0x03, 0x19
        /*0072*/ 	.short	0x0020


	//----- nvinfo : EIATTR_PARAM_CBANK
	.align		4
        /*0074*/ 	.byte	0x04, 0x0a
        /*0076*/ 	.short	(.L_481 - .L_480)
	.align		4
.L_480:
        /*0078*/ 	.word	index@(.nv.constant0.fused_nn_conv2d_add_nn_relu_cast_cast_left_shift_multiply_add_right_shift_cast_c_3441552496575213188__3_kernel0)
        /*007c*/ 	.short	0x0380
        /*007e*/ 	.short	0x0020


	//----- nvinfo : EIATTR_SW_WAR
	.align		4
.L_481:
        /*0080*/ 	.byte	0x04, 0x36
        /*0082*/ 	.short	(.L_483 - .L_482)
.L_482:
        /*0084*/ 	.word	0x00000008
.L_483:


//--------------------- .nv.info.fused_nn_conv2d_add_nn_relu_cast_cast_left_shift_multiply_add_right_shift_cast_c_3441552496575213188__2_kernel0 --------------------------
	.section	.nv.info.fused_nn_conv2d_add_nn_relu_cast_cast_left_shift_multiply_add_right_shift_cast_c_3441552496575213188__2_kernel0,"",@"SHT_CUDA_INFO"
	.sectionflags	@""
	.align	4


	//----- nvinfo : EIATTR_CUDA_API_VERSION
	.align		4
        /*0000*/ 	.byte	0x04, 0x37
        /*0002*/ 	.short	(.L_485 - .L_484)
.L_484:
        /*0004*/ 	.word	0x00000082


	//----- nvinfo : EIATTR_KPARAM_INFO
	.align		4
.L_485:
        /*0008*/ 	.byte	0x04, 0x17
        /*000a*/ 	.short	(.L_487 - .L_486)
.L_486:
        /*000c*/ 	.word	0x00000000
        /*0010*/ 	.short	0x0003
        /*0012*/ 	.short	0x0018
        /*0014*/ 	.byte	0x00, 0xf5, 0x21, 0x00


	//----- nvinfo : EIATTR_KPARAM_INFO
	.align		4
.L_487:
        /*0018*/ 	.byte	0x04, 0x17
        /*001a*/ 	.short	(.L_489 - .L_488)
.L_488:
        /*001c*/ 	.word	0x00000000
        /*0020*/ 	.short	0x0002
        /*0022*/ 	.short	0x0010
        /*0024*/ 	.byte	0x00, 0xf5, 0x21, 0x00


	//----- nvinfo : EIATTR_KPARAM_INFO
	.align		4
.L_489:
        /*0028*/ 	.byte	0x04, 0x17
        /*002a*/ 	.short	(.L_491 - .L_490)
.L_490:
        /*002c*/ 	.word	0x00000000
        /*0030*/ 	.short	0x0001
        /*0032*/ 	.short	0x0008
        /*0034*/ 	.byte	0x00, 0xf5, 0x21, 0x00


	//----- nvinfo : EIATTR_KPARAM_INFO
	.align		4
.L_491:
        /*0038*/ 	.byte	0x04, 0x17
        /*003a*/ 	.short	(.L_493 - .L_492)
.L_492:
        /*003c*/ 	.word	0x00000000
        /*0040*/ 	.short	0x0000
        /*0042*/ 	.short	0x0000
        /*0044*/ 	.byte	0x00, 0xf5, 0x21, 0x00


	//----- nvinfo : EIATTR_SPARSE_MMA_MASK
	.align		4
.L_493:
        /*0048*/ 	.byte	0x03, 0x50
        /*004a*/ 	.short	0x0000


	//----- nvinfo : EIATTR_WMMA_USED
	.align		4
        /*004c*/ 	.byte	0x01, 0x2b
	.zero		2


	//----- nvinfo : EIATTR_MAXREG_COUNT
	.align		4
        /*0050*/ 	.byte	0x03, 0x1b
        /*0052*/ 	.short	0x00ff


	//----- nvinfo : EIATTR_NUM_BARRIERS
	.align		4
        /*0054*/ 	.byte	0x02, 0x4c
        /*0056*/ 	.byte	0x01
	.zero		1


	//----- nvinfo : EIATTR_MERCURY_ISA_VERSION
	.align		4
        /*0058*/ 	.byte	0x03, 0x5f
        /*005a*/ 	.short	0x0101


	//----- nvinfo : EIATTR_VRC_CTA_INIT_COUNT
	.align		4
        /*005c*/ 	.byte	0x02, 0x4a
	.zero		1
	.zero		1


	//----- nvinfo : EIATTR_EXIT_INSTR_OFFSETS
	.align		4
        /*0060*/ 	.byte	0x04, 0x1c
        /*0062*/ 	.short	(.L_495 - .L_494)


	//   ....[0]....
.L_494:
        /*0064*/ 	.word	0x00001cf0


	//----- nvinfo : EIATTR_CRS_STACK_SIZE
	.align		4
.L_495:
        /*0068*/ 	.byte	0x04, 0x1e
        /*006a*/ 	.short	(.L_497 - .L_496)
.L_496:
        /*006c*/ 	.word	0x00000000


	//----- nvinfo : EIATTR_CBANK_PARAM_SIZE
	.align		4
.L_497:
        /*0070*/ 	.byte	0x03, 0x19
        /*0072*/ 	.short	0x0020


	//----- nvinfo : EIATTR_PARAM_CBANK
	.align		4
        /*0074*/ 	.byte	0x04, 0x0a
        /*0076*/ 	.short	(.L_499 - .L_498)
	.align		4
.L_498:
        /*0078*/ 	.word	index@(.nv.constant0.fused_nn_conv2d_add_nn_relu_cast_cast_left_shift_multiply_add_right_shift_cast_c_3441552496575213188__2_kernel0)
        /*007c*/ 	.short	0x0380
        /*007e*/ 	.short	0x0020


	//----- nvinfo : EIATTR_SW_WAR
	.align		4
.L_499:
        /*0080*/ 	.byte	0x04, 0x36
        /*0082*/ 	.short	(.L_501 - .L_500)
.L_500:
        /*0084*/ 	.word	0x00000008
.L_501:


//--------------------- .nv.info.fused_nn_conv2d_add_cast_kernel0 --------------------------
	.section	.nv.info.fused_nn_conv2d_add_cast_kernel0,"",@"SHT_CUDA_INFO"
	.sectionflags	@""
	.align	4


	//----- nvinfo : EIATTR_CUDA_API_VERSION
	.align		4
        /*0000*/ 	.byte	0x04, 0x37
        /*0002*/ 	.short	(.L_503 - .L_502)
.L_502:
        /*0004*/ 	.word	0x00000082


	//----- nvinfo : EIATTR_KPARAM_INFO
	.align		4
.L_503:
        /*0008*/ 	.byte	0x04, 0x17
        /*000a*/ 	.short	(.L_505 - .L_504)
.L_504:
        /*000c*/ 	.word	0x00000000
        /*0010*/ 	.short	0x0003
        /*0012*/ 	.short	0x0018
        /*0014*/ 	.byte	0x00, 0xf5, 0x21, 0x00


	//----- nvinfo : EIATTR_KPARAM_INFO
	.align		4
.L_505:
        /*0018*/ 	.byte	0x04, 0x17
        /*001a*/ 	.short	(.L_507 - .L_506)
.L_506:
        /*001c*/ 	.word	0x00000000
        /*0020*/ 	.short	0x0002
        /*0022*/ 	.short	0x0010
        /*0024*/ 	.byte	0x00, 0xf5, 0x21, 0x00


	//----- nvinfo : EIATTR_KPARAM_INFO
	.align		4
.L_507:
        /*0028*/ 	.byte	0x04, 0x17
        /*002a*/ 	.short	(.L_509 - .L_508)
.L_508:
        /*002c*/ 	.word	0x00000000
        /*0030*/ 	.short	0x0001
        /*0032*/ 	.short	0x0008
        /*0034*/ 	.byte	0x00, 0xf5, 0x21, 0x00


	//----- nvinfo : EIATTR_KPARAM_INFO
	.align		4
.L_509:
        /*0038*/ 	.byte	0x04, 0x17
        /*003a*/ 	.short	(.L_511 - .L_510)
.L_510:
        /*003c*/ 	.word	0x00000000
        /*0040*/ 	.short	0x0000
        /*0042*/ 	.short	0x0000
        /*0044*/ 	.byte	0x00, 0xf5, 0x21, 0x00


	//----- nvinfo : EIATTR_SPARSE_MMA_MASK
	.align		4
.L_511:
        /*0048*/ 	.byte	0x03, 0x50
        /*004a*/ 	.short	0x0000


	//----- nvinfo : EIATTR_WMMA_USED
	.align		4
        /*004c*/ 	.byte	0x01, 0x2b
	.zero		2


	//----- nvinfo : EIATTR_MAXREG_COUNT
	.align		4
        /*0050*/ 	.byte	0x03, 0x1b
        /*0052*/ 	.short	0x00ff


	//----- nvinfo : EIATTR_NUM_BARRIERS
	.align		4
        /*0054*/ 	.byte	0x02, 0x4c
        /*0056*/ 	.byte	0x01
	.zero		1


	//----- nvinfo : EIATTR_MERCURY_ISA_VERSION
	.align		4
        /*0058*/ 	.byte	0x03, 0x5f
        /*005a*/ 	.short	0x0101


	//----- nvinfo : EIATTR_VRC_CTA_INIT_COUNT
	.align		4
        /*005c*/ 	.byte	0x02, 0x4a
	.zero		1
	.zero		1


	//----- nvinfo : EIATTR_EXIT_INSTR_OFFSETS
	.align		4
        /*0060*/ 	.byte	0x04, 0x1c
        /*0062*/ 	.short	(.L_513 - .L_512)


	//   ....[0]....
.L_512:
        /*0064*/ 	.word	0x00000780


	//----- nvinfo : EIATTR_CRS_STACK_SIZE
	.align		4
.L_513:
        /*0068*/ 	.byte	0x04, 0x1e
        /*006a*/ 	.short	(.L_515 - .L_514)
.L_514:
        /*006c*/ 	.word	0x00000000


	//----- nvinfo : EIATTR_CBANK_PARAM_SIZE
	.align		4
.L_515:
        /*0070*/ 	.byte	0x03, 0x19
        /*0072*/ 	.short	0x0020


	//----- nvinfo : EIATTR_PARAM_CBANK
	.align		4
        /*0074*/ 	.byte	0x04, 0x0a
        /*0076*/ 	.short	(.L_517 - .L_516)
	.align		4
.L_516:
        /*0078*/ 	.word	index@(.nv.constant0.fused_nn_conv2d_add_cast_kernel0)
        /*007c*/ 	.short	0x0380
        /*007e*/ 	.short	0x0020


	//----- nvinfo : EIATTR_SW_WAR
	.align		4
.L_517:
        /*0080*/ 	.byte	0x04, 0x36
        /*0082*/ 	.short	(.L_519 - .L_518)
.L_518:
        /*0084*/ 	.word	0x00000008
.L_519:


//--------------------- .nv.info.fused_nn_pad_2_kernel0 --------------------------
	.section	.nv.info.fused_nn_pad_2_kernel0,"",@"SHT_CUDA_INFO"
	.sectionflags	@""
	.align	4


	//----- nvinfo : EIATTR_CUDA_API_VERSION
	.align		4
        /*0000*/ 	.byte	0x04, 0x37
        /*0002*/ 	.short	(.L_521 - .L_520)
.L_520:
        /*0004*/ 	.word	0x00000082


	//----- nvinfo : EIATTR_KPARAM_INFO
	.align		4
.L_521:
        /*0008*/ 	.byte	0x04, 0x17
        /*000a*/ 	.short	(.L_523 - .L_522)
.L_522:
        /*000c*/ 	.word	0x00000000
        /*0010*/ 	.short	0x0001
        /*0012*/ 	.short	0x0008
        /*0014*/ 	.byte	0x00, 0xf5, 0x21, 0x00


	//----- nvinfo : EIATTR_KPARAM_INFO
	.align		4
.L_523:
        /*0018*/ 	.byte	0x04, 0x17
        /*001a*/ 	.short	(.L_525 - .L_524)
.L_524:
        /*001c*/ 	.word	0x00000000
        /*0020*/ 	.short	0x0000
        /*0022*/ 	.short	0x0000
        /*0024*/ 	.byte	0x00, 0xf5, 0x21, 0x00


	//----- nvinfo : EIATTR_SPARSE_MMA_MASK
	.align		4
.L_525:
        /*0028*/ 	.byte	0x03, 0x50
        /*002a*/ 	.short	0x0000


	//----- nvinfo : EIATTR_MAXREG_COUNT
	.align		4
        /*002c*/ 	.byte	0x03, 0x1b
        /*002e*/ 	.short	0x00ff


	//----- nvinfo : EIATTR_MERCURY_ISA_VERSION
	.align		4
        /*0030*/ 	.byte	0x03, 0x5f
        /*0032*/ 	.short	0x0101


	//----- nvinfo : EIATTR_VRC_CTA_INIT_COUNT
	.align		4
        /*0034*/ 	.byte	0x02, 0x4a
	.zero		1
	.zero		1


	//----- nvinfo : EIATTR_EXIT_INSTR_OFFSETS
	.align		4
        /*0038*/ 	.byte	0x04, 0x1c
        /*003a*/ 	.short	(.L_527 - .L_526)


	//   ....[0]....
.L_526:
        /*003c*/ 	.word	0x00000070


	//   ....[1]....
        /*0040*/ 	.word	0x000000b0


	//   ....[2]....
        /*0044*/ 	.word	0x00000330


	//----- nvinfo : EIATTR_CRS_STACK_SIZE
	.align		4
.L_527:
        /*0048*/ 	.byte	0x04, 0x1e
        /*004a*/ 	.short	(.L_529 - .L_528)
.L_528:
        /*004c*/ 	.word	0x00000000


	//----- nvinfo : EIATTR_CBANK_PARAM_SIZE
	.align		4
.L_529:
        /*0050*/ 	.byte	0x03, 0x19
        /*0052*/ 	.short	0x0010


	//----- nvinfo : EIATTR_PARAM_CBANK
	.align		4
        /*0054*/ 	.byte	0x04, 0x0a
        /*0056*/ 	.short	(.L_531 - .L_530)
	.align		4
.L_530:
        /*0058*/ 	.word	index@(.nv.constant0.fused_nn_pad_2_kernel0)
        /*005c*/ 	.short	0x0380
        /*005e*/ 	.short	0x0010


	//----- nvinfo : EIATTR_SW_WAR
	.align		4
.L_531:
        /*0060*/ 	.byte	0x04, 0x36
        /*0062*/ 	.short	(.L_533 - .L_532)
.L_532:
        /*0064*/ 	.word	0x00000008
.L_533:


//--------------------- .nv.info.fused_cast_cast_left_shift_multiply_add_right_shift_cast_clip_cast_1_kernel0 --------------------------
	.section	.nv.info.fused_cast_cast_left_shift_multiply_add_right_shift_cast_clip_cast_1_kernel0,"",@"SHT_CUDA_INFO"
	.sectionflags	@""
	.align	4


	//----- nvinfo : EIATTR_CUDA_API_VERSION
	.align		4
        /*0000*/ 	.byte	0x04, 0x37
        /*0002*/ 	.short	(.L_535 - .L_534)
.L_534:
        /*0004*/ 	.word	0x00000082


	//----- nvinfo : EIATTR_KPARAM_INFO
	.align		4
.L_535:
        /*0008*/ 	.byte	0x04, 0x17
        /*000a*/ 	.short	(.L_537 - .L_536)
.L_536:
        /*000c*/ 	.word	0x00000000
        /*0010*/ 	.short	0x0001
        /*0012*/ 	.short	0x0008
        /*0014*/ 	.byte	0x00, 0xf5, 0x21, 0x00


	//----- nvinfo : EIATTR_KPARAM_INFO
	.align		4
.L_537:
        /*0018*/ 	.byte	0x04, 0x17
        /*001a*/ 	.short	(.L_539 - .L_538)
.L_538:
        /*001c*/ 	.word	0x00000000
        /*0020*/ 	.short	0x0000
        /*0022*/ 	.short	0x0000
        /*0024*/ 	.byte	0x00, 0xf5, 0x21, 0x00


	//----- nvinfo : EIATTR_SPARSE_MMA_MASK
	.align		4
.L_539:
        /*0028*/ 	.byte	0x03, 0x50
        /*002a*/ 	.short	0x0000


	//----- nvinfo : EIATTR_MAXREG_COUNT
	.align		4
        /*002c*/ 	.byte	0x03, 0x1b
        /*002e*/ 	.short	0x00ff


	//----- nvinfo : EIATTR_MERCURY_ISA_VERSION
	.align		4
        /*0030*/ 	.byte	0x03, 0x5f
        /*0032*/ 	.short	0x0101


	//----- nvinfo : EIATTR_VRC_CTA_INIT_COUNT
	.align		4
        /*0034*/ 	.byte	0x02, 0x4a
	.zero		1
	.zero		1


	//----- nvinfo : EIATTR_EXIT_INSTR_OFFSETS
	.align		4
        /*0038*/ 	.byte	0x04, 0x1c
        /*003a*/ 	.short	(.L_541 - .L_540)


	//   ....[0]....
.L_540:
        /*003c*/ 	.word	0x00000650


	//----- nvinfo : EIATTR_CBANK_PARAM_SIZE
	.align		4
.L_541:
        /*0040*/ 	.byte	0x03, 0x19
        /*0042*/ 	.short	0x0010


	//----- nvinfo : EIATTR_PARAM_CBANK
	.align		4
        /*0044*/ 	.byte	0x04, 0x0a
        /*0046*/ 	.short	(.L_543 - .L_542)
	.align		4
.L_542:
        /*0048*/ 	.word	index@(.nv.constant0.fused_cast_cast_left_shift_multiply_add_right_shift_cast_clip_cast_1_kernel0)
        /*004c*/ 	.short	0x0380
        /*004e*/ 	.short	0x0010


	//----- nvinfo : EIATTR_SW_WAR
	.align		4
.L_543:
        /*0050*/ 	.byte	0x04, 0x36
        /*0052*/ 	.short	(.L_545 - .L_544)
.L_544:
        /*0054*/ 	.word	0x00000008
.L_545:


//--------------------- .nv.info.fused_nn_dense_add_cast_subtract_cast_multiply_kernel0 --------------------------
	.section	.nv.info.fused_nn_dense_add_cast_subtract_cast_multiply_kernel0,"",@"SHT_CUDA_INFO"
	.sectionflags	@""
	.align	4


	//----- nvinfo : EIATTR_CUDA_API_VERSION
	.align		4
        /*0000*/ 	.byte	0x04, 0x37
        /*0002*/ 	.short	(.L_547 - .L_546)
.L_546:
        /*0004*/ 	.word	0x00000082


	//----- nvinfo : EIATTR_KPARAM_INFO
	.align		4
.L_547:
        /*0008*/ 	.byte	0x04, 0x17
        /*000a*/ 	.short	(.L_549 - .L_548)
.L_548:
        /*000c*/ 	.word	0x00000000
        /*0010*/ 	.short	0x0003
        /*0012*/ 	.short	0x0018
        /*0014*/ 	.byte	0x00, 0xf5, 0x21, 0x00


	//----- nvinfo : EIATTR_KPARAM_INFO
	.align		4
.L_549:
        /*0018*/ 	.byte	0x04, 0x17
        /*001a*/ 	.short	(.L_551 - .L_550)
.L_550:
        /*001c*/ 	.word	0x00000000
        /*0020*/ 	.short	0x0002
        /*0022*/ 	.short	0x0010
        /*0024*/ 	.byte	0x00, 0xf5, 0x21, 0x00


	//----- nvinfo : EIATTR_KPARAM_INFO
	.align		4
.L_551:
        /*0028*/ 	.byte	0x04, 0x17
        /*002a*/ 	.short	(.L_553 - .L_552)
.L_552:
        /*002c*/ 	.word	0x00000000
        /*0030*/ 	.short	0x0001
        /*0032*/ 	.short	0x0008
        /*0034*/ 	.byte	0x00, 0xf5, 0x21, 0x00


	//----- nvinfo : EIATTR_KPARAM_INFO
	.align		4
.L_553:
        /*0038*/ 	.byte	0x04, 0x17
        /*003a*/ 	.short	(.L_555 - .L_554)
.L_554:
        /*003c*/ 	.word	0x00000000
        /*0040*/ 	.short	0x0000
        /*0042*/ 	.short	0x0000
        /*0044*/ 	.byte	0x00, 0xf5, 0x21, 0x00


	//----- nvinfo : EIATTR_SPARSE_MMA_MASK
	.align		4
.L_555:
        /*0048*/ 	.byte	0x03, 0x50
        /*004a*/ 	.short	0x0000


	//----- nvinfo : EIATTR_MAXREG_COUNT
	.align		4
        /*004c*/ 	.byte	0x03, 0x1b
        /*004e*/ 	.short	0x00ff


	//----- nvinfo : EIATTR_NUM_BARRIERS
	.align		4
        /*0050*/ 	.byte	0x02, 0x4c
        /*0052*/ 	.byte	0x01
	.zero		1


	//----- nvinfo : EIATTR_MERCURY_ISA_VERSION
	.align		4
        /*0054*/ 	.byte	0x03, 0x5f
        /*0056*/ 	.short	0x0101


	//----- nvinfo : EIATTR_VRC_CTA_INIT_COUNT
	.align		4
        /*0058*/ 	.byte	0x02, 0x4a
	.zero		1
	.zero		1


	//----- nvinfo : EIATTR_EXIT_INSTR_OFFSETS
	.align		4
        /*005c*/ 	.byte	0x04, 0x1c
        /*005e*/ 	.short	(.L_557 - .L_556)


	//   ....[0]....
.L_556:
        /*0060*/ 	.word	0x00002080


	//----- nvinfo : EIATTR_CBANK_PARAM_SIZE
	.align		4
.L_557:
        /*0064*/ 	.byte	0x03, 0x19
        /*0066*/ 	.short	0x0020


	//----- nvinfo : EIATTR_PARAM_CBANK
	.align		4
        /*0068*/ 	.byte	0x04, 0x0a
        /*006a*/ 	.short	(.L_559 - .L_558)
	.align		4
.L_558:
        /*006c*/ 	.word	index@(.nv.constant0.fused_nn_dense_add_cast_subtract_cast_multiply_kernel0)
        /*0070*/ 	.short	0x0380
        /*0072*/ 	.short	0x0020


	//----- nvinfo : EIATTR_SW_WAR
	.align		4
.L_559:
        /*0074*/ 	.byte	0x04, 0x36
        /*0076*/ 	.short	(.L_561 - .L_560)
.L_560:
        /*0078*/ 	.word	0x00000008
.L_561:


//--------------------- .nv.info.fused_nn_conv2d_add_nn_relu_cast_cast_left_shift_multiply_add_right_shift_cast_c_3441552496575213188__11_kernel0 --------------------------
	.section	.nv.info.fused_nn_conv2d_add_nn_relu_cast_cast_left_shift_multiply_add_right_shift_cast_c_3441552496575213188__11_kernel0,"",@"SHT_CUDA_INFO"
	.sectionflags	@""
	.align	4


	//----- nvinfo : EIATTR_CUDA_API_VERSION
	.align		4
        /*0000*/ 	.byte	0x04, 0x37
        /*0002*/ 	.short	(.L_563 - .L_562)
.L_562:
        /*0004*/ 	.word	0x00000082


	//----- nvinfo : EIATTR_KPARAM_INFO
	.align		4
.L_563:
        /*0008*/ 	.byte	0x04, 0x17
        /*000a*/ 	.short	(.L_565 - .L_564)
.L_564:
        /*000c*/ 	.word	0x00000000
        /*0010*/ 	.short	0x0003
        /*0012*/ 	.short	0x0018
        /*0014*/ 	.byte	0x00, 0xf5, 0x21, 0x00


	//----- nvinfo : EIATTR_KPARAM_INFO
	.align		4
.L_565:
        /*0018*/ 	.byte	0x04, 0x17
        /*001a*/ 	.short	(.L_567 - .L_566)
.L_566:
        /*001c*/ 	.word	0x00000000
        /*0020*/ 	.short	0x0002
        /*0022*/ 	.short	0x0010
        /*0024*/ 	.byte	0x00, 0xf5, 0x21, 0x00


	//----- nvinfo : EIATTR_KPARAM_INFO
	.align		4
.L_567:
        /*0028*/ 	.byte	0x04, 0x17
        /*002a*/ 	.short	(.L_569 - .L_568)
.L_568:
        /*002c*/ 	.word	0x00000000
        /*0030*/ 	.short	0x0001
        /*0032*/ 	.short	0x0008
        /*0034*/ 	.byte	0x00, 0xf5, 0x21, 0x00


	//----- nvinfo : EIATTR_KPARAM_INFO
	.align		4
.L_569:
        /*0038*/ 	.byte	0x04, 0x17
        /*003a*/ 	.short	(.L_571 - .L_570)
.L_570:
        /*003c*/ 	.word	0x00000000
        /*0040*/ 	.short	0x0000
        /*0042*/ 	.short	0x0000
        /*0044*/ 	.byte	0x00, 0xf5, 0x21, 0x00


	//----- nvinfo : EIATTR_SPARSE_MMA_MASK
	.align		4
.L_571:
        /*0048*/ 	.byte	0x03, 0x50
        /*004a*/ 	.short	0x0000


	//----- nvinfo : EIATTR_WMMA_USED
	.align		4
        /*004c*/ 	.byte	0x01, 0x2b
	.zero		2


	//----- nvinfo : EIATTR_MAXREG_COUNT
	.align		4
        /*0050*/ 	.byte	0x03, 0x1b
        /*0052*/ 	.short	0x00ff


	//----- nvinfo : EIATTR_NUM_BARRIERS
	.align		4
        /*0054*/ 	.byte	0x02, 0x4c
        /*0056*/ 	.byte	0x01
	.zero		1


	//----- nvinfo : EIATTR_MERCURY_ISA_VERSION
	.align		4
        /*0058*/ 	.byte	0x03, 0x5f
        /*005a*/ 	.short	0x0101


	//----- nvinfo : EIATTR_VRC_CTA_INIT_COUNT
	.align		4
        /*005c*/ 	.byte	0x02, 0x4a
	.zero		1
	.zero		1


	//----- nvinfo : EIATTR_EXIT_INSTR_OFFSETS
	.align		4
        /*0060*/ 	.byte	0x04, 0x1c
        /*0062*/ 	.short	(.L_573 - .L_572)


	//   ....[0]....
.L_572:
        /*0064*/ 	.word	0x00006090


	//   ....[1]....
        /*0068*/ 	.word	0x00006550


	//----- nvinfo : EIATTR_CRS_STACK_SIZE
	.align		4
.L_573:
        /*006c*/ 	.byte	0x04, 0x1e
        /*006e*/ 	.short	(.L_575 - .L_574)
.L_574:
        /*0070*/ 	.word	0x00000000


	//----- nvinfo : EIATTR_CBANK_PARAM_SIZE
	.align		4
.L_575:
        /*0074*/ 	.byte	0x03, 0x19
        /*0076*/ 	.short	0x0020


	//----- nvinfo : EIATTR_PARAM_CBANK
	.align		4
        /*0078*/ 	.byte	0x04, 0x0a
        /*007a*/ 	.short	(.L_577 - .L_576)
	.align		4
.L_576:
        /*007c*/ 	.word	index@(.nv.constant0.fused_nn_conv2d_add_nn_relu_cast_cast_left_shift_multiply_add_right_shift_cast_c_3441552496575213188__11_kernel0)
        /*0080*/ 	.short	0x0380
        /*0082*/ 	.short	0x0020


	//----- nvinfo : EIATTR_SW_WAR
	.align		4
.L_577:
        /*0084*/ 	.byte	0x04, 0x36
        /*0086*/ 	.short	(.L_579 - .L_578)
.L_578:
        /*0088*/ 	.word	0x00000008
.L_579:


//--------------------- .nv.info.fused_nn_pad_3_kernel0 --------------------------
	.section	.nv.info.fused_nn_pad_3_kernel0,"",@"SHT_CUDA_INFO"
	.sectionflags	@""
	.align	4


	//----- nvinfo : EIATTR_CUDA_API_VERSION
	.align		4
        /*0000*/ 	.byte	0x04, 0x37
        /*0002*/ 	.short	(.L_581 - .L_580)
.L_580:
        /*0004*/ 	.word	0x00000082


	//----- nvinfo : EIATTR_KPARAM_INFO
	.align		4
.L_581:
        /*0008*/ 	.byte	0x04, 0x17
        /*000a*/ 	.short	(.L_583 - .L_582)
.L_582:
        /*000c*/ 	.word	0x00000000
        /*0010*/ 	.short	0x0001
        /*0012*/ 	.short	0x0008
        /*0014*/ 	.byte	0x00, 0xf5, 0x21, 0x00


	//----- nvinfo : EIATTR_KPARAM_INFO
	.align		4
.L_583:
        /*0018*/ 	.byte	0x04, 0x17
        /*001a*/ 	.short	(.L_585 - .L_584)
.L_584:
        /*001c*/ 	.word	0x00000000
        /*0020*/ 	.short	0x0000
        /*0022*/ 	.short	0x0000
        /*0024*/ 	.byte	0x00, 0xf5, 0x21, 0x00


	//----- nvinfo : EIATTR_SPARSE_MMA_MASK
	.align		4
.L_585:
        /*0028*/ 	.byte	0x03, 0x50
        /*002a*/ 	.short	0x0000


	//----- nvinfo : EIATTR_MAXREG_COUNT
	.align		4
        /*002c*/ 	.byte	0x03, 0x1b
        /*002e*/ 	.short	0x00ff


	//----- nvinfo : EIATTR_MERCURY_ISA_VERSION
	.align		4
        /*0030*/ 	.byte	0x03, 0x5f
        /*0032*/ 	.short	0x0101


	//----- nvinfo : EIATTR_VRC_CTA_INIT_COUNT
	.align		4
        /*0034*/ 	.byte	0x02, 0x4a
	.zero		1
	.zero		1


	//----- nvinfo : EIATTR_EXIT_INSTR_OFFSETS
	.align		4
        /*0038*/ 	.byte	0x04, 0x1c
        /*003a*/ 	.short	(.L_587 - .L_586)


	//   ....[0]....
.L_586:
        /*003c*/ 	.word	0x00000070


	//   ....[1]....
        /*0040*/ 	.word	0x000000b0


	//   ....[2]....
        /*0044*/ 	.word	0x00000330


	//----- nvinfo : EIATTR_CRS_STACK_SIZE
	.align		4
.L_587:
        /*0048*/ 	.byte	0x04, 0x1e
        /*004a*/ 	.short	(.L_589 - .L_588)
.L_588:
        /*004c*/ 	.word	0x00000000


	//----- nvinfo : EIATTR_CBANK_PARAM_SIZE
	.align		4
.L_589:
        /*0050*/ 	.byte	0x03, 0x19
        /*0052*/ 	.short	0x0010


	//----- nvinfo : EIATTR_PARAM_CBANK
	.align		4
        /*0054*/ 	.byte	0x04, 0x0a
        /*0056*/ 	.short	(.L_591 - .L_590)
	.align		4
.L_590:
        /*0058*/ 	.word	index@(.nv.constant0.fused_nn_pad_3_kernel0)
        /*005c*/ 	.short	0x0380
        /*005e*/ 	.short	0x0010


	//----- nvinfo : EIATTR_SW_WAR
	.align		4
.L_591:
        /*0060*/ 	.byte	0x04, 0x36
        /*0062*/ 	.short	(.L_593 - .L_592)
.L_592:
        /*0064*/ 	.word	0x00000008
.L_593:


//--------------------- .nv.info.fused_cast_cast_left_shift_multiply_add_right_shift_cast_clip_cast_kernel0 --------------------------
	.section	.nv.info.fused_cast_cast_left_shift_multiply_add_right_shift_cast_clip_cast_kernel0,"",@"SHT_CUDA_INFO"
	.sectionflags	@""
	.align	4


	//----- nvinfo : EIATTR_CUDA_API_VERSION
	.align		4
        /*0000*/ 	.byte	0x04, 0x37
        /*0002*/ 	.short	(.L_595 - .L_594)
.L_594:
        /*0004*/ 	.word	0x00000082


	//----- nvinfo : EIATTR_KPARAM_INFO
	.align		4
.L_595:
        /*0008*/ 	.byte	0x04, 0x17
        /*000a*/ 	.short	(.L_597 - .L_596)
.L_596:
        /*000c*/ 	.word	0x00000000
        /*0010*/ 	.short	0x0001
        /*0012*/ 	.short	0x0008
        /*0014*/ 	.byte	0x00, 0xf5, 0x21, 0x00


	//----- nvinfo : EIATTR_KPARAM_INFO
	.align		4
.L_597:
        /*0018*/ 	.byte	0x04, 0x17
        /*001a*/ 	.short	(.L_599 - .L_598)
.L_598:
        /*001c*/ 	.word	0x00000000
        /*0020*/ 	.short	0x0000
        /*0022*/ 	.short	0x0000
        /*0024*/ 	.byte	0x00, 0xf5, 0x21, 0x00


	//----- nvinfo : EIATTR_SPARSE_MMA_MASK
	.align		4
.L_599:
        /*0028*/ 	.byte	0x03, 0x50
        /*002a*/ 	.short	0x0000


	//----- nvinfo : EIATTR_MAXREG_COUNT
	.align		4
        /*002c*/ 	.byte	0x03, 0x1b
        /*002e*/ 	.short	0x00ff


	//----- nvinfo : EIATTR_MERCURY_ISA_VERSION
	.align		4
        /*0030*/ 	.byte	0x03, 0x5f
        /*0032*/ 	.short	0x0101


	//----- nvinfo : EIATTR_VRC_CTA_INIT_COUNT
	.align		4
        /*0034*/ 	.byte	0x02, 0x4a
	.zero		1
	.zero		1


	//----- nvinfo : EIATTR_EXIT_INSTR_OFFSETS
	.align		4
        /*0038*/ 	.byte	0x04, 0x1c
        /*003a*/ 	.short	(.L_601 - .L_600)


	//   ....[0]....
.L_600:
        /*003c*/ 	.word	0x00000620


	//----- nvinfo : EIATTR_CBANK_PARAM_SIZE
	.align		4
.L_601:
        /*0040*/ 	.byte	0x03, 0x19
        /*0042*/ 	.short	0x0010


	//----- nvinfo : EIATTR_PARAM_CBANK
	.align		4
        /*0044*/ 	.byte	0x04, 0x0a
        /*0046*/ 	.short	(.L_603 - .L_602)
	.align		4
.L_602:
        /*0048*/ 	.word	index@(.nv.constant0.fused_cast_cast_left_shift_multiply_add_right_shift_cast_clip_cast_kernel0)
        /*004c*/ 	.short	0x0380
        /*004e*/ 	.short	0x0010


	//----- nvinfo : EIATTR_SW_WAR
	.align		4
.L_603:
        /*0050*/ 	.byte	0x04, 0x36
        /*0052*/ 	.short	(.L_605 - .L_604)
.L_604:
        /*0054*/ 	.word	0x00000008
.L_605:


//--------------------- .nv.info.fused_nn_conv2d_add_cast_cast_cast_multiply_add_right_shift_cast_add_clip_cast_n_16373524651668054328__kernel0 --------------------------
	.section	.nv.info.fused_nn_conv2d_add_cast_cast_cast_multiply_add_right_shift_cast_add_clip_cast_n_16373524651668054328__kernel0,"",@"SHT_CUDA_INFO"
	.sectionflags	@""
	.align	4


	//----- nvinfo : EIATTR_CUDA_API_VERSION
	.align		4
        /*0000*/ 	.byte	0x04, 0x37
        /*0002*/ 	.short	(.L_607 - .L_606)
.L_606:
        /*0004*/ 	.word	0x00000082


	//----- nvinfo : EIATTR_KPARAM_INFO
	.align		4
.L_607:
        /*0008*/ 	.byte	0x04, 0x17
        /*000a*/ 	.short	(.L_609 - .L_608)
.L_608:
        /*000c*/ 	.word	0x00000000
        /*0010*/ 	.short	0x0001
        /*0012*/ 	.short	0x0008
        /*0014*/ 	.byte	0x00, 0xf5, 0x21, 0x00


	//----- nvinfo : EIATTR_KPARAM_INFO
	.align		4
.L_609:
        /*0018*/ 	.byte	0x04, 0x17
        /*001a*/ 	.short	(.L_611 - .L_610)
.L_610:
        /*001c*/ 	.word	0x00000000
        /*0020*/ 	.short	0x0000
        /*0022*/ 	.short	0x0000
        /*0024*/ 	.byte	0x00, 0xf5, 0x21, 0x00


	//----- nvinfo : EIATTR_SPARSE_MMA_MASK
	.align		4
.L_611:
        /*0028*/ 	.byte	0x03, 0x50
        /*002a*/ 	.short	0x0000


	//----- nvinfo : EIATTR_MAXREG_COUNT
	.align		4
        /*002c*/ 	.byte	0x03, 0x1b
        /*002e*/ 	.short	0x00ff


	//----- nvinfo : EIATTR_MERCURY_ISA_VERSION
	.align		4
        /*0030*/ 	.byte	0x03, 0x5f
        /*0032*/ 	.short	0x0101


	//----- nvinfo : EIATTR_VRC_CTA_INIT_COUNT
	.align		4
        /*0034*/ 	.byte	0x02, 0x4a
	.zero		1
	.zero		1


	//----- nvinfo : EIATTR_EXIT_INSTR_OFFSETS
	.align		4
        /*0038*/ 	.byte	0x04, 0x1c
        /*003a*/ 	.short	(.L_613 - .L_612)


	//   ....[0]....
.L_612:
        /*003c*/ 	.word	0x00000070


	//   ....[1]....
        /*0040*/ 	.word	0x000000b0


	//   ....[2]....
        /*0044*/ 	.word	0x00000240


	//----- nvinfo : EIATTR_CBANK_PARAM_SIZE
	.align		4
.L_613:
        /*0048*/ 	.byte	0x03, 0x19
        /*004a*/ 	.short	0x0010


	//----- nvinfo : EIATTR_PARAM_CBANK
	.align		4
        /*004c*/ 	.byte	0x04, 0x0a
        /*004e*/ 	.short	(.L_615 - .L_614)
	.align		4
.L_614:
        /*0050*/ 	.word	index@(.nv.constant0.fused_nn_conv2d_add_cast_cast_cast_multiply_add_right_shift_cast_add_clip_cast_n_16373524651668054328__kernel0)
        /*0054*/ 	.short	0x0380
        /*0056*/ 	.short	0x0010


	//----- nvinfo : EIATTR_SW_WAR
	.align		4
.L_615:
        /*0058*/ 	.byte	0x04, 0x36
        /*005a*/ 	.short	(.L_617 - .L_616)
.L_616:
        /*005c*/ 	.word	0x00000008
.L_617:


//--------------------- .nv.info.fused_nn_conv2d_add_cast_add_clip_cast_nn_relu_3_kernel0 --------------------------
	.section	.nv.info.fused_nn_conv2d_add_cast_add_clip_cast_nn_relu_3_kernel0,"",@"SHT_CUDA_INFO"
	.sectionflags	@""
	.align	4


	//----- nvinfo : EIATTR_CUDA_API_VERSION
	.align		4
        /*0000*/ 	.byte	0x04, 0x37
        /*0002*/ 	.short	(.L_619 - .L_618)
.L_618:
        /*0004*/ 	.word	0x00000082


	//----- nvinfo : EIATTR_KPARAM_INFO
	.align		4
.L_619:
        /*0008*/ 	.byte	0x04, 0x17
        /*000a*/ 	.short	(.L_621 - .L_620)
.L_620:
        /*000c*/ 	.word	0x00000000
        /*0010*/ 	.short	0x0004
        /*0012*/ 	.short	0x0020
        /*0014*/ 	.byte	0x00, 0xf5, 0x21, 0x00


	//----- nvinfo : EIATTR_KPARAM_INFO
	.align		4
.L_621:
        /*0018*/ 	.byte	0x04, 0x17
        /*001a*/ 	.short	(.L_623 - .L_622)
.L_622:
        /*001c*/ 	.word	0x00000000
        /*0020*/ 	.short	0x0003
        /*0022*/ 	.short	0x0018
        /*0024*/ 	.byte	0x00, 0xf5, 0x21, 0x00


	//----- nvinfo : EIATTR_KPARAM_INFO
	.align		4
.L_623:
        /*0028*/ 	.byte	0x04, 0x17
        /*002a*/ 	.short	(.L_625 - .L_624)
.L_624:
        /*002c*/ 	.word	0x00000000
        /*0030*/ 	.short	0x0002
        /*0032*/ 	.short	0x0010
        /*0034*/ 	.byte	0x00, 0xf5, 0x21, 0x00


	//----- nvinfo : EIATTR_KPARAM_INFO
	.align		4
.L_625:
        /*0038*/ 	.byte	0x04, 0x17
        /*003a*/ 	.short	(.L_627 - .L_626)
.L_626:
        /*003c*/ 	.word	0x00000000
        /*0040*/ 	.short	0x0001
        /*0042*/ 	.short	0x0008
        /*0044*/ 	.byte	0x00, 0xf5, 0x21, 0x00


	//----- nvinfo : EIATTR_KPARAM_INFO
	.align		4
.L_627:
        /*0048*/ 	.byte	0x04, 0x17
        /*004a*/ 	.short	(.L_629 - .L_628)
.L_628:
        /*004c*/ 	.word	0x00000000
        /*0050*/ 	.short	0x0000
        /*0052*/ 	.short	0x0000
        /*0054*/ 	.byte	0x00, 0xf5, 0x21, 0x00


	//----- nvinfo : EIATTR_SPARSE_MMA_MASK
	.align		4
.L_629:
        /*0058*/ 	.byte	0x03, 0x50
        /*005a*/ 	.short	0x0000


	//----- nvinfo : EIATTR_WMMA_USED
	.align		4
        /*005c*/ 	.byte	0x01, 0x2b
	.zero		2


	//----- nvinfo : EIATTR_MAXREG_COUNT
	.align		4
        /*0060*/ 	.byte	0x03, 0x1b
        /*0062*/ 	.short	0x00ff


	//----- nvinfo : EIATTR_NUM_BARRIERS
	.align		4
        /*0064*/ 	.byte	0x02, 0x4c
        /*0066*/ 	.byte	0x01
	.zero		1


	//----- nvinfo : EIATTR_MERCURY_ISA_VERSION
	.align		4
        /*0068*/ 	.byte	0x03, 0x5f
        /*006a*/ 	.short	0x0101


	//----- nvinfo : EIATTR_VRC_CTA_INIT_COUNT
	.align		4
        /*006c*/ 	.byte	0x02, 0x4a
	.zero		1
	.zero		1


	//----- nvinfo : EIATTR_EXIT_INSTR_OFFSETS
	.align		4
        /*0070*/ 	.byte	0x04, 0x1c
        /*0072*/ 	.short	(.L_631 - .L_630)


	//   ....[0]....
.L_630:
        /*0074*/ 	.word	0x00000820


	//----- nvinfo : EIATTR_CRS_STACK_SIZE
	.align		4
.L_631:
        /*0078*/ 	.byte	0x04, 0x1e
        /*007a*/ 	.short	(.L_633 - .L_632)
.L_632:
        /*007c*/ 	.word	0x00000000


	//----- nvinfo : EIATTR_CBANK_PARAM_SIZE
	.align		4
.L_633:
        /*0080*/ 	.byte	0x03, 0x19
        /*0082*/ 	.short	0x0028


	//----- nvinfo : EIATTR_PARAM_CBANK
	.align		4
        /*0084*/ 	.byte	0x04, 0x0a
        /*0086*/ 	.short	(.L_635 - .L_634)
	.align		4
.L_634:
        /*0088*/ 	.word	index@(.nv.constant0.fused_nn_conv2d_add_cast_add_clip_cast_nn_relu_3_kernel0)
        /*008c*/ 	.short	0x0380
        /*008e*/ 	.short	0x0028


	//----- nvinfo : EIATTR_SW_WAR
	.align		4
.L_635:
        /*0090*/ 	.byte	0x04, 0x36
        /*0092*/ 	.short	(.L_637 - .L_636)
.L_636:
        /*0094*/ 	.word	0x00000008
.L_637:


//--------------------- .nv.info.fused_nn_conv2d_add_cast_cast_cast_multiply_add_right_shift_cast_add_clip_cast_n_16373524651668054328__2_kernel0 --------------------------
	.section	.nv.info.fused_nn_conv2d_add_cast_cast_cast_multiply_add_right_shift_cast_add_clip_cast_n_16373524651668054328__2_kernel0,"",@"SHT_CUDA_INFO"
	.sectionflags	@""
	.align	4


	//----- nvinfo : EIATTR_CUDA_API_VERSION
	.align		4
        /*0000*/ 	.byte	0x04, 0x37
        /*0002*/ 	.short	(.L_639 - .L_638)
.L_638:
        /*0004*/ 	.word	0x00000082


	//----- nvinfo : EIATTR_KPARAM_INFO
	.align		4
.L_639:
        /*0008*/ 	.byte	0x04, 0x17
        /*000a*/ 	.short	(.L_641 - .L_640)
.L_640:
        /*000c*/ 	.word	0x00000000
        /*0010*/ 	.short	0x0004
        /*0012*/ 	.short	0x0020
        /*0014*/ 	.byte	0x00, 0xf5, 0x21, 0x00


	//----- nvinfo : EIATTR_KPARAM_INFO
	.align		4
.L_641:
        /*0018*/ 	.byte	0x04, 0x17
        /*001a*/ 	.short	(.L_643 - .L_642)
.L_642:
        /*001c*/ 	.word	0x00000000
        /*0020*/ 	.short	0x0003
        /*0022*/ 	.short	0x0018
        /*0024*/ 	.byte	0x00, 0xf5, 0x21, 0x00


	//----- nvinfo : EIATTR_KPARAM_INFO
	.align		4
.L_643:
        /*0028*/ 	.byte	0x04, 0x17
        /*002a*/ 	.short	(.L_645 - .L_644)
.L_644:
        /*002c*/ 	.word	0x00000000
        /*0030*/ 	.short	0x0002
        /*0032*/ 	.short	0x0010
        /*0034*/ 	.byte	0x00, 0xf5, 0x21, 0x00


	//----- nvinfo : EIATTR_KPARAM_INFO
	.align		4
.L_645:
        /*0038*/ 	.byte	0x04, 0x17
        /*003a*/ 	.short	(.L_647 - .L_646)
.L_646:
        /*003c*/ 	.word	0x00000000
        /*0040*/ 	.short	0x0001
        /*0042*/ 	.short	0x0008
        /*0044*/ 	.byte	0x00, 0xf5, 0x21, 0x00


	//----- nvinfo : EIATTR_KPARAM_INFO
	.align		4
.L_647:
        /*0048*/ 	.byte	0x04, 0x17
        /*004a*/ 	.short	(.L_649 - .L_648)
.L_648:
        /*004c*/ 	.word	0x00000000
        /*0050*/ 	.short	0x0000
        /*0052*/ 	.short	0x0000
        /*0054*/ 	.byte	0x00, 0xf5, 0x21, 0x00


	//----- nvinfo : EIATTR_SPARSE_MMA_MASK
	.align		4
.L_649:
        /*0058*/ 	.byte	0x03, 0x50
        /*005a*/ 	.short	0x0000


	//----- nvinfo : EIATTR_WMMA_USED
	.align		4
        /*005c*/ 	.byte	0x01, 0x2b
	.zero		2


	//----- nvinfo : EIATTR_MAXREG_COUNT
	.align		4
        /*0060*/ 	.byte	0x03, 0x1b
        /*0062*/ 	.short	0x00ff


	//----- nvinfo : EIATTR_NUM_BARRIERS
	.align		4
        /*0064*/ 	.byte	0x02, 0x4c
        /*0066*/ 	.byte	0x01
	.zero		1


	//----- nvinfo : EIATTR_MERCURY_ISA_VERSION
	.align		4
        /*0068*/ 	.byte	0x03, 0x5f
        /*006a*/ 	.short	0x0101


	//----- nvinfo : EIATTR_VRC_CTA_INIT_COUNT
	.align		4
        /*006c*/ 	.byte	0x02, 0x4a
	.zero		1
	.zero		1


	//----- nvinfo : EIATTR_EXIT_INSTR_OFFSETS
	.align		4
        /*0070*/ 	.byte	0x04, 0x1c
        /*0072*/ 	.short	(.L_651 - .L_650)


	//   ....[0]....
.L_650:
        /*0074*/ 	.word	0x00001450


	//----- nvinfo : EIATTR_CRS_STACK_SIZE
	.align		4
.L_651:
        /*0078*/ 	.byte	0x04, 0x1e
        /*007a*/ 	.short	(.L_653 - .L_652)
.L_652:
        /*007c*/ 	.word	0x00000000


	//----- nvinfo : EIATTR_CBANK_PARAM_SIZE
	.align		4
.L_653:
        /*0080*/ 	.byte	0x03, 0x19
        /*0082*/ 	.short	0x0028


	//----- nvinfo : EIATTR_PARAM_CBANK
	.align		4
        /*0084*/ 	.byte	0x04, 0x0a
        /*0086*/ 	.short	(.L_655 - .L_654)
	.align		4
.L_654:
        /*0088*/ 	.word	index@(.nv.constant0.fused_nn_conv2d_add_cast_cast_cast_multiply_add_right_shift_cast_add_clip_cast_n_16373524651668054328__2_kernel0)
        /*008c*/ 	.short	0x0380
        /*008e*/ 	.short	0x0028


	//----- nvinfo : EIATTR_SW_WAR
	.align		4
.L_655:
        /*0090*/ 	.byte	0x04, 0x36
        /*0092*/ 	.short	(.L_657 - .L_656)
.L_656:
        /*0094*/ 	.word	0x00000008
.L_657:


//--------------------- .nv.info.fused_nn_pad_4_kernel0 --------------------------
	.section	.nv.info.fused_nn_pad_4_kernel0,"",@"SHT_CUDA_INFO"
	.sectionflags	@""
	.align	4


	//----- nvinfo : EIATTR_CUDA_API_VERSION
	.align		4
        /*0000*/ 	.byte	0x04, 0x37
        /*0002*/ 	.short	(.L_659 - .L_658)
.L_658:
        /*0004*/ 	.word	0x00000082


	//----- nvinfo : EIATTR_KPARAM_INFO
	.align		4
.L_659:
        /*0008*/ 	.byte	0x04, 0x17
        /*000a*/ 	.short	(.L_661 - .L_660)
.L_660:
        /*000c*/ 	.word	0x00000000
        /*0010*/ 	.short	0x0001
        /*0012*/ 	.short	0x0008
        /*0014*/ 	.byte	0x00, 0xf5, 0x21, 0x00


	//----- nvinfo : EIATTR_KPARAM_INFO
	.align		4
.L_661:
        /*0018*/ 	.byte	0x04, 0x17
        /*001a*/ 	.short	(.L_663 - .L_662)
.L_662:
        /*001c*/ 	.word	0x00000000
        /*0020*/ 	.short	0x0000
        /*0022*/ 	.short	0x0000
        /*0024*/ 	.byte	0x00, 0xf5, 0x21, 0x00


	//----- nvinfo : EIATTR_SPARSE_MMA_MASK
	.align		4
.L_663:
        /*0028*/ 	.byte	0x03, 0x50
        /*002a*/ 	.short	0x0000


	//----- nvinfo : EIATTR_MAXREG_COUNT
	.align		4
        /*002c*/ 	.byte	0x03, 0x1b
        /*002e*/ 	.short	0x00ff


	//----- nvinfo : EIATTR_MERCURY_ISA_VERSION
	.align		4
        /*0030*/ 	.byte	0x03, 0x5f
        /*0032*/ 	.short	0x0101


	//----- nvinfo : EIATTR_VRC_CTA_INIT_COUNT
	.align		4
        /*0034*/ 	.byte	0x02, 0x4a
	.zero		1
	.zero		1


	//----- nvinfo : EIATTR_EXIT_INSTR_OFFSETS
	.align		4
        /*0038*/ 	.byte	0x04, 0x1c
        /*003a*/ 	.short	(.L_665 - .L_664)


	//   ....[0]....
.L_664:
        /*003c*/ 	.word	0x00000810


	//   ....[1]....
        /*0040*/ 	.word	0x000009c0


	//----- nvinfo : EIATTR_CRS_STACK_SIZE
	.align		4
.L_665:
        /*0044*/ 	.byte	0x04, 0x1e
        /*0046*/ 	.short	(.L_667 - .L_666)
.L_666:
        /*0048*/ 	.word	0x00000000


	//----- nvinfo : EIATTR_CBANK_PARAM_SIZE
	.align		4
.L_667:
        /*004c*/ 	.byte	0x03, 0x19
        /*004e*/ 	.short	0x0010


	//----- nvinfo : EIATTR_PARAM_CBANK
	.align		4
        /*0050*/ 	.byte	0x04, 0x0a
        /*0052*/ 	.short	(.L_669 - .L_668)
	.align		4
.L_668:
        /*0054*/ 	.word	index@(.nv.constant0.fused_nn_pad_4_kernel0)
        /*0058*/ 	.short	0x0380
        /*005a*/ 	.short	0x0010


	//----- nvinfo : EIATTR_SW_WAR
	.align		4
.L_669:
        /*005c*/ 	.byte	0x04, 0x36
        /*005e*/ 	.short	(.L_671 - .L_670)
.L_670:
        /*0060*/ 	.word	0x00000008
.L_671:


//--------------------- .nv.info.fused_nn_conv2d_add_nn_relu_cast_cast_left_shift_multiply_add_right_shift_cast_c_3441552496575213188__8_kernel0 --------------------------
	.section	.nv.info.fused_nn_conv2d_add_nn_relu_cast_cast_left_shift_multiply_add_right_shift_cast_c_3441552496575213188__8_kernel0,"",@"SHT_CUDA_INFO"
	.sectionflags	@""
	.align	4


	//----- nvinfo : EIATTR_CUDA_API_VERSION
	.align		4
        /*0000*/ 	.byte	0x04, 0x37
        /*0002*/ 	.short	(.L_673 - .L_672)
.L_672:
        /*0004*/ 	.word	0x00000082


	//----- nvinfo : EIATTR_KPARAM_INFO
	.align		4
.L_673:
        /*0008*/ 	.byte	0x04, 0x17
        /*000a*/ 	.short	(.L_675 - .L_674)
.L_674:
        /*000c*/ 	.word	0x00000000
        /*0010*/ 	.short	0x0003
        /*0012*/ 	.short	0x0018
        /*0014*/ 	.byte	0x00, 0xf5, 0x21, 0x00


	//----- nvinfo : EIATTR_KPARAM_INFO
	.align		4
.L_675:
        /*0018*/ 	.byte	0x04, 0x17
        /*001a*/ 	.short	(.L_677 - .L_676)
.L_676:
        /*001c*/ 	.word	0x00000000
        /*0020*/ 	.short	0x0002
        /*0022*/ 	.short	0x0010
        /*0024*/ 	.byte	0x00, 0xf5, 0x21, 0x00


	//----- nvinfo : EIATTR_KPARAM_INFO
	.align		4
.L_677:
        /*0028*/ 	.byte	0x04, 0x17
        /*002a*/ 	.short	(.L_679 - .L_678)
.L_678:
        /*002c*/ 	.word	0x00000000
        /*0030*/ 	.short	0x0001
        /*0032*/ 	.short	0x0008
        /*0034*/ 	.byte	0x00, 0xf5, 0x21, 0x00


	//----- nvinfo : EIATTR_KPARAM_INFO
	.align		4
.L_679:
        /*0038*/ 	.byte	0x04, 0x17
        /*003a*/ 	.short	(.L_681 - .L_680)
.L_680:
        /*003c*/ 	.word	0x00000000
        /*0040*/ 	.short	0x0000
        /*0042*/ 	.short	0x0000
        /*0044*/ 	.byte	0x00, 0xf5, 0x21, 0x00


	//----- nvinfo : EIATTR_SPARSE_MMA_MASK
	.align		4
.L_681:
        /*0048*/ 	.byte	0x03, 0x50
        /*004a*/ 	.short	0x0000


	//----- nvinfo : EIATTR_WMMA_USED
	.align		4
        /*004c*/ 	.byte	0x01, 0x2b
	.zero		2


	//----- nvinfo : EIATTR_MAXREG_COUNT
	.align		4
        /*0050*/ 	.byte	0x03, 0x1b
        /*0052*/ 	.short	0x00ff


	//----- nvinfo : EIATTR_NUM_BARRIERS
	.align		4
        /*0054*/ 	.byte	0x02, 0x4c
        /*0056*/ 	.byte	0x01
	.zero		1


	//----- nvinfo : EIATTR_MERCURY_ISA_VERSION
	.align		4
        /*0058*/ 	.byte	0x03, 0x5f
        /*005a*/ 	.short	0x0101


	//----- nvinfo : EIATTR_VRC_CTA_INIT_COUNT
	.align		4
        /*005c*/ 	.byte	0x02, 0x4a
	.zero		1
	.zero		1


	//----- nvinfo : EIATTR_EXIT_INSTR_OFFSETS
	.align		4
        /*0060*/ 	.byte	0x04, 0x1c
        /*0062*/ 	.short	(.L_683 - .L_682)


	//   ....[0]....
.L_682:
        /*0064*/ 	.word	0x0000e340


	//----- nvinfo : EIATTR_CRS_STACK_SIZE
	.align		4
.L_683:
        /*0068*/ 	.byte	0x04, 0x1e
        /*006a*/ 	.short	(.L_685 - .L_684)
.L_684:
        /*006c*/ 	.word	0x00000000


	//----- nvinfo : EIATTR_CBANK_PARAM_SIZE
	.align		4
.L_685:
        /*0070*/ 	.byte	0x03, 0x19
        /*0072*/ 	.short	0x0020


	//----- nvinfo : EIATTR_PARAM_CBANK
	.align		4
        /*0074*/ 	.byte	0x04, 0x0a
        /*0076*/ 	.short	(.L_687 - .L_686)
	.align		4
.L_686:
        /*0078*/ 	.word	index@(.nv.constant0.fused_nn_conv2d_add_nn_relu_cast_cast_left_shift_multiply_add_right_shift_cast_c_3441552496575213188__8_kernel0)
        /*007c*/ 	.short	0x0380
        /*007e*/ 	.short	0x0020


	//----- nvinfo : EIATTR_SW_WAR
	.align		4
.L_687:
        /*0080*/ 	.byte	0x04, 0x36
        /*0082*/ 	.short	(.L_689 - .L_688)
.L_688:
        /*0084*/ 	.word	0x00000008
.L_689:


//--------------------- .nv.info.fused_nn_conv2d_add_cast_cast_cast_multiply_add_right_shift_cast_add_clip_cast_n_16373524651668054328__1_kernel0 --------------------------
	.section	.nv.info.fused_nn_conv2d_add_cast_cast_cast_multiply_add_right_shift_cast_add_clip_cast_n_16373524651668054328__1_kernel0,"",@"SHT_CUDA_INFO"
	.sectionflags	@""
	.align	4


	//----- nvinfo : EIATTR_CUDA_API_VERSION
	.align		4
        /*0000*/ 	.byte	0x04, 0x37
        /*0002*/ 	.short	(.L_691 - .L_690)
.L_690:
        /*0004*/ 	.word	0x00000082


	//----- nvinfo : EIATTR_KPARAM_INFO
	.align		4
.L_691:
        /*0008*/ 	.byte	0x04, 0x17
        /*000a*/ 	.short	(.L_693 - .L_692)
.L_692:
        /*000c*/ 	.word	0x00000000
        /*0010*/ 	.short	0x0004
        /*0012*/ 	.short	0x0020
        /*0014*/ 	.byte	0x00, 0xf5, 0x21, 0x00


	//----- nvinfo : EIATTR_KPARAM_INFO
	.align		4
.L_693:
        /*0018*/ 	.byte	0x04, 0x17
        /*001a*/ 	.short	(.L_695 - .L_694)
.L_694:
        /*001c*/ 	.word	0x00000000
        /*0020*/ 	.short	0x0003
        /*0022*/ 	.short	0x0018
        /*0024*/ 	.byte	0x00, 0xf5, 0x21, 0x00


	//----- nvinfo : EIATTR_KPARAM_INFO
	.align		4
.L_695:
        /*0028*/ 	.byte	0x04, 0x17
        /*002a*/ 	.short	(.L_697 - .L_696)
.L_696:
        /*002c*/ 	.word	0x00000000
        /*0030*/ 	.short	0x0002
        /*0032*/ 	.short	0x0010
        /*0034*/ 	.byte	0x00, 0xf5, 0x21, 0x00


	//----- nvinfo : EIATTR_KPARAM_INFO
	.align		4
.L_697:
        /*0038*/ 	.byte	0x04, 0x17
        /*003a*/ 	.short	(.L_699 - .L_698)
.L_698:
        /*003c*/ 	.word	0x00000000
        /*0040*/ 	.short	0x0001
        /*0042*/ 	.short	0x0008
        /*0044*/ 	.byte	0x00, 0xf5, 0x21, 0x00


	//----- nvinfo : EIATTR_KPARAM_INFO
	.align		4
.L_699:
        /*0048*/ 	.byte	0x04, 0x17
        /*004a*/ 	.short	(.L_701 - .L_700)
.L_700:
        /*004c*/ 	.word	0x00000000
        /*0050*/ 	.short	0x0000
        /*0052*/ 	.short	0x0000
        /*0054*/ 	.byte	0x00, 0xf5, 0x21, 0x00


	//----- nvinfo : EIATTR_SPARSE_MMA_MASK
	.align		4
.L_701:
        /*0058*/ 	.byte	0x03, 0x50
        /*005a*/ 	.short	0x0000


	//----- nvinfo : EIATTR_WMMA_USED
	.align		4
        /*005c*/ 	.byte	0x01, 0x2b
	.zero		2


	//----- nvinfo : EIATTR_MAXREG_COUNT
	.align		4
        /*0060*/ 	.byte	0x03, 0x1b
        /*0062*/ 	.short	0x00ff


	//----- nvinfo : EIATTR_NUM_BARRIERS
	.align		4
        /*0064*/ 	.byte	0x02, 0x4c
        /*0066*/ 	.byte	0x01
	.zero		1


	//----- nvinfo : EIATTR_MERCURY_ISA_VERSION
	.align		4
        /*0068*/ 	.byte	0x03, 0x5f
        /*006a*/ 	.short	0x0101


	//----- nvinfo : EIATTR_VRC_CTA_INIT_COUNT
	.align		4
        /*006c*/ 	.byte	0x02, 0x4a
	.zero		1
	.zero		1


	//----- nvinfo : EIATTR_EXIT_INSTR_OFFSETS
	.align		4
        /*0070*/ 	.byte	0x04, 0x1c
        /*0072*/ 	.short	(.L_703 - .L_702)


	//   ....[0]....
.L_702:
        /*0074*/ 	.word	0x0000e3b0


	//----- nvinfo : EIATTR_CRS_STACK_SIZE
	.align		4
.L_703:
        /*0078*/ 	.byte	0x04, 0x1e
        /*007a*/ 	.short	(.L_705 - .L_704)
.L_704:
        /*007c*/ 	.word	0x00000000


	//----- nvinfo : EIATTR_CBANK_PARAM_SIZE
	.align		4
.L_705:
        /*0080*/ 	.byte	0x03, 0x19
        /*0082*/ 	.short	0x0028


	//----- nvinfo : EIATTR_PARAM_CBANK
	.align		4
        /*0084*/ 	.byte	0x04, 0x0a
        /*0086*/ 	.short	(.L_707 - .L_706)
	.align		4
.L_706:
        /*0088*/ 	.word	index@(.nv.constant0.fused_nn_conv2d_add_cast_cast_cast_multiply_add_right_shift_cast_add_clip_cast_n_16373524651668054328__1_kernel0)
        /*008c*/ 	.short	0x0380
        /*008e*/ 	.short	0x0028


	//----- nvinfo : EIATTR_SW_WAR
	.align		4
.L_707:
        /*0090*/ 	.byte	0x04, 0x36
        /*0092*/ 	.short	(.L_709 - .L_708)
.L_708:
        /*0094*/ 	.word	0x00000008
.L_709:


//--------------------- .nv.info.fused_nn_conv2d_add_cast_cast_cast_multiply_add_right_shift_cast_add_clip_cast_n_16373524651668054328__3_kernel0 --------------------------
	.section	.nv.info.fused_nn_conv2d_add_cast_cast_cast_multiply_add_right_shift_cast_add_clip_cast_n_16373524651668054328__3_kernel0,"",@"SHT_CUDA_INFO"
	.sectionflags	@""
	.align	4


	//----- nvinfo : EIATTR_CUDA_API_VERSION
	.align		4
        /*0000*/ 	.byte	0x04, 0x37
        /*0002*/ 	.short	(.L_711 - .L_710)
.L_710:
        /*0004*/ 	.word	0x00000082


	//----- nvinfo : EIATTR_KPARAM_INFO
	.align		4
.L_711:
        /*0008*/ 	.byte	0x04, 0x17
        /*000a*/ 	.short	(.L_713 - .L_712)
.L_712:
        /*000c*/ 	.word	0x00000000
        /*0010*/ 	.short	0x0004
        /*0012*/ 	.short	0x0020
        /*0014*/ 	.byte	0x00, 0xf5, 0x21, 0x00


	//----- nvinfo : EIATTR_KPARAM_INFO
	.align		4
.L_713:
        /*0018*/ 	.byte	0x04, 0x17
        /*001a*/ 	.short	(.L_715 - .L_714)
.L_714:
        /*001c*/ 	.word	0x00000000
        /*0020*/ 	.short	0x0003
        /*0022*/ 	.short	0x0018
        /*0024*/ 	.byte	0x00, 0xf5, 0x21, 0x00


	//----- nvinfo : EIATTR_KPARAM_INFO
	.align		4
.L_715:
        /*0028*/ 	.byte	0x04, 0x17
        /*002a*/ 	.short	(.L_717 - .L_716)
.L_716:
        /*002c*/ 	.word	0x00000000
        /*0030*/ 	.short	0x0002
        /*0032*/ 	.short	0x0010
        /*0034*/ 	.byte	0x00, 0xf5, 0x21, 0x00


	//----- nvinfo : EIATTR_KPARAM_INFO
	.align		4
.L_717:
        /*0038*/ 	.byte	0x04, 0x17
        /*003a*/ 	.short	(.L_719 - .L_718)
.L_718:
        /*003c*/ 	.word	0x00000000
        /*0040*/ 	.short	0x0001
        /*0042*/ 	.short	0x0008
        /*0044*/ 	.byte	0x00, 0xf5, 0x21, 0x00


	//----- nvinfo : EIATTR_KPARAM_INFO
	.align		4
.L_719:
        /*0048*/ 	.byte	0x04, 0x17
        /*004a*/ 	.short	(.L_721 - .L_720)
.L_720:
        /*004c*/ 	.word	0x00000000
        /*0050*/ 	.short	0x0000
        /*0052*/ 	.short	0x0000
        /*0054*/ 	.byte	0x00, 0xf5, 0x21, 0x00


	//----- nvinfo : EIATTR_SPARSE_MMA_MASK
	.align		4
.L_721:
        /*0058*/ 	.byte	0x03, 0x50
        /*005a*/ 	.short	0x0000


	//----- nvinfo : EIATTR_WMMA_USED
	.align		4
        /*005c*/ 	.byte	0x01, 0x2b
	.zero		2


	//----- nvinfo : EIATTR_MAXREG_COUNT
	.align		4
        /*0060*/ 	.byte	0x03, 0x1b
        /*0062*/ 	.short	0x00ff


	//----- nvinfo : EIATTR_NUM_BARRIERS
	.align		4
        /*0064*/ 	.byte	0x02, 0x4c
        /*0066*/ 	.byte	0x01
	.zero		1


	//----- nvinfo : EIATTR_MERCURY_ISA_VERSION
	.align		4
        /*0068*/ 	.byte	0x03, 0x5f
        /*006a*/ 	.short	0x0101


	//----- nvinfo : EIATTR_VRC_CTA_INIT_COUNT
	.align		4
        /*006c*/ 	.byte	0x02, 0x4a
	.zero		1
	.zero		1


	//----- nvinfo : EIATTR_EXIT_INSTR_OFFSETS
	.align		4
        /*0070*/ 	.byte	0x04, 0x1c
        /*0072*/ 	.short	(.L_723 - .L_722)


	//   ....[0]....
.L_722:
        /*0074*/ 	.word	0x000008c0


	//----- nvinfo : EIATTR_CRS_STACK_SIZE
	.align		4
.L_723:
        /*0078*/ 	.byte	0x04, 0x1e
        /*007a*/ 	.short	(.L_725 - .L_724)
.L_724:
        /*007c*/ 	.word	0x00000000


	//----- nvinfo : EIATTR_CBANK_PARAM_SIZE
	.align		4
.L_725:
        /*0080*/ 	.byte	0x03, 0x19
        /*0082*/ 	.short	0x0028


	//----- nvinfo : EIATTR_PARAM_CBANK
	.align		4
        /*0084*/ 	.byte	0x04, 0x0a
        /*0086*/ 	.short	(.L_727 - .L_726)
	.align		4
.L_726:
        /*0088*/ 	.word	index@(.nv.constant0.fused_nn_conv2d_add_cast_cast_cast_multiply_add_right_shift_cast_add_clip_cast_n_16373524651668054328__3_kernel0)
        /*008c*/ 	.short	0x0380
        /*008e*/ 	.short	0x0028


	//----- nvinfo : EIATTR_SW_WAR
	.align		4
.L_727:
        /*0090*/ 	.byte	0x04, 0x36
        /*0092*/ 	.short	(.L_729 - .L_728)
.L_728:
        /*0094*/ 	.word	0x00000008
.L_729:


//--------------------- .nv.info.fused_nn_conv2d_add_nn_relu_cast_cast_left_shift_multiply_add_right_shift_cast_c_3441552496575213188__1_kernel0 --------------------------
	.section	.nv.info.fused_nn_conv2d_add_nn_relu_cast_cast_left_shift_multiply_add_right_shift_cast_c_3441552496575213188__1_kernel0,"",@"SHT_CUDA_INFO"
	.sectionflags	@""
	.align	4


	//----- nvinfo : EIATTR_CUDA_API_VERSION
	.align		4
        /*0000*/ 	.byte	0x04, 0x37
        /*0002*/ 	.short	(.L_731 - .L_730)
.L_730:
        /*0004*/ 	.word	0x00000082


	//----- nvinfo : EIATTR_KPARAM_INFO
	.align		4
.L_731:
        /*0008*/ 	.byte	0x04, 0x17
        /*000a*/ 	.short	(.L_733 - .L_732)
.L_732:
        /*000c*/ 	.word	0x00000000
        /*0010*/ 	.short	0x0003
        /*0012*/ 	.short	0x0018
        /*0014*/ 	.byte	0x00, 0xf5, 0x21, 0x00


	//----- nvinfo : EIATTR_KPARAM_INFO
	.align		4
.L_733:
        /*0018*/ 	.byte	0x04, 0x17
        /*001a*/ 	.short	(.L_735 - .L_734)
.L_734:
        /*001c*/ 	.word	0x00000000
        /*0020*/ 	.short	0x0002
        /*0022*/ 	.short	0x0010
        /*0024*/ 	.byte	0x00, 0xf5, 0x21, 0x00


	//----- nvinfo : EIATTR_KPARAM_INFO
	.align		4
.L_735:
        /*0028*/ 	.byte	0x04, 0x17
        /*002a*/ 	.short	(.L_737 - .L_736)
.L_736:
        /*002c*/ 	.word	0x00000000
        /*0030*/ 	.short	0x0001
        /*0032*/ 	.short	0x0008
        /*0034*/ 	.byte	0x00, 0xf5, 0x21, 0x00


	//----- nvinfo : EIATTR_KPARAM_INFO
	.align		4
.L_737:
        /*0038*/ 	.byte	0x04, 0x17
        /*003a*/ 	.short	(.L_739 - .L_738)
.L_738:
        /*003c*/ 	.word	0x00000000
        /*0040*/ 	.short	0x0000
        /*0042*/ 	.short	0x0000
        /*0044*/ 	.byte	0x00, 0xf5, 0x21, 0x00


	//----- nvinfo : EIATTR_SPARSE_MMA_MASK
	.align		4
.L_739:
        /*0048*/ 	.byte	0x03, 0x50
        /*004a*/ 	.short	0x0000


	//----- nvinfo : EIATTR_WMMA_USED
	.align		4
        /*004c*/ 	.byte	0x01, 0x2b
	.zero		2


	//----- nvinfo : EIATTR_MAXREG_COUNT
	.align		4
        /*0050*/ 	.byte	0x03, 0x1b
        /*0052*/ 	.short	0x00ff


	//----- nvinfo : EIATTR_NUM_BARRIERS
	.align		4
        /*0054*/ 	.byte	0x02, 0x4c
        /*0056*/ 	.byte	0x01
	.zero		1


	//----- nvinfo : EIATTR_MERCURY_ISA_VERSION
	.align		4
        /*0058*/ 	.byte	0x03, 0x5f
        /*005a*/ 	.short	0x0101


	//----- nvinfo : EIATTR_VRC_CTA_INIT_COUNT
	.align		4
        /*005c*/ 	.byte	0x02, 0x4a
	.zero		1
	.zero		1


	//----- nvinfo : EIATTR_EXIT_INSTR_OFFSETS
	.align		4
        /*0060*/ 	.byte	0x04, 0x1c
        /*0062*/ 	.short	(.L_741 - .L_740)


	//   ....[0]....
.L_740:
        /*0064*/ 	.word	0x00001c20


	//----- nvinfo : EIATTR_CRS_STACK_SIZE
	.align		4
.L_741:
        /*0068*/ 	.byte	0x04, 0x1e
        /*006a*/ 	.short	(.L_743 - .L_742)
.L_742:
        /*006c*/ 	.word	0x00000000


	//----- nvinfo : EIATTR_CBANK_PARAM_SIZE
	.align		4
.L_743:
        /*0070*/ 	.byte	0x03, 0x19
        /*0072*/ 	.short	0x0020


	//----- nvinfo : EIATTR_PARAM_CBANK
	.align		4
        /*0074*/ 	.byte	0x04, 0x0a
        /*0076*/ 	.short	(.L_745 - .L_744)
	.align		4
.L_744:
        /*0078*/ 	.word	index@(.nv.constant0.fused_nn_conv2d_add_nn_relu_cast_cast_left_shift_multiply_add_right_shift_cast_c_3441552496575213188__1_kernel0)
        /*007c*/ 	.short	0x0380
        /*007e*/ 	.short	0x0020


	//----- nvinfo : EIATTR_SW_WAR
	.align		4
.L_745:
        /*0080*/ 	.byte	0x04, 0x36
        /*0082*/ 	.short	(.L_747 - .L_746)
.L_746:
        /*0084*/ 	.word	0x00000008
.L_747:


//--------------------- .nv.info.fused_cast_cast_left_shift_multiply_add_right_shift_cast_clip_cast_3_kernel0 --------------------------
	.section	.nv.info.fused_cast_cast_left_shift_multiply_add_right_shift_cast_clip_cast_3_kernel0,"",@"SHT_CUDA_INFO"
	.sectionflags	@""
	.align	4


	//----- nvinfo : EIATTR_CUDA_API_VERSION
	.align		4
        /*0000*/ 	.byte	0x04, 0x37
        /*0002*/ 	.short	(.L_749 - .L_748)
.L_748:
        /*0004*/ 	.word	0x00000082


	//----- nvinfo : EIATTR_KPARAM_INFO
	.align		4
.L_749:
        /*0008*/ 	.byte	0x04, 0x17
        /*000a*/ 	.short	(.L_751 - .L_750)
.L_750:
        /*000c*/ 	.word	0x00000000
        /*0010*/ 	.short	0x0001
        /*0012*/ 	.short	0x0008
        /*0014*/ 	.byte	0x00, 0xf5, 0x21, 0x00


	//----- nvinfo : EIATTR_KPARAM_INFO
	.align		4
.L_751:
        /*0018*/ 	.byte	0x04, 0x17
        /*001a*/ 	.short	(.L_753 - .L_752)
.L_752:
        /*001c*/ 	.word	0x00000000
        /*0020*/ 	.short	0x0000
        /*0022*/ 	.short	0x0000
        /*0024*/ 	.byte	0x00, 0xf5, 0x21, 0x00


	//----- nvinfo : EIATTR_SPARSE_MMA_MASK
	.align		4
.L_753:
        /*0028*/ 	.byte	0x03, 0x50
        /*002a*/ 	.short	0x0000


	//----- nvinfo : EIATTR_MAXREG_COUNT
	.align		4
        /*002c*/ 	.byte	0x03, 0x1b
        /*002e*/ 	.short	0x00ff


	//----- nvinfo : EIATTR_MERCURY_ISA_VERSION
	.align		4
        /*0030*/ 	.byte	0x03, 0x5f
        /*0032*/ 	.short	0x0101


	//----- nvinfo : EIATTR_VRC_CTA_INIT_COUNT
	.align		4
        /*0034*/ 	.byte	0x02, 0x4a
	.zero		1
	.zero		1


	//----- nvinfo : EIATTR_EXIT_INSTR_OFFSETS
	.align		4
        /*0038*/ 	.byte	0x04, 0x1c
        /*003a*/ 	.short	(.L_755 - .L_754)


	//   ....[0]....
.L_754:
        /*003c*/ 	.word	0x00000790


	//----- nvinfo : EIATTR_CRS_STACK_SIZE
	.align		4
.L_755:
        /*0040*/ 	.byte	0x04, 0x1e
        /*0042*/ 	.short	(.L_757 - .L_756)
.L_756:
        /*0044*/ 	.word	0x00000000


	//----- nvinfo : EIATTR_CBANK_PARAM_SIZE
	.align		4
.L_757:
        /*0048*/ 	.byte	0x03, 0x19
        /*004a*/ 	.short	0x0010


	//----- nvinfo : EIATTR_PARAM_CBANK
	.align		4
        /*004c*/ 	.byte	0x04, 0x0a
        /*004e*/ 	.short	(.L_759 - .L_758)
	.align		4
.L_758:
        /*0050*/ 	.word	index@(.nv.constant0.fused_cast_cast_left_shift_multiply_add_right_shift_cast_clip_cast_3_kernel0)
        /*0054*/ 	.short	0x0380
        /*0056*/ 	.short	0x0010


	//----- nvinfo : EIATTR_SW_WAR
	.align		4
.L_759:
        /*0058*/ 	.byte	0x04, 0x36
        /*005a*/ 	.short	(.L_761 - .L_760)
.L_760:
        /*005c*/ 	.word	0x00000008
.L_761:


//--------------------- .nv.info.fused_nn_conv2d_add_cast_1_kernel0 --------------------------
	.section	.nv.info.fused_nn_conv2d_add_cast_1_kernel0,"",@"SHT_CUDA_INFO"
	.sectionflags	@""
	.align	4


	//----- nvinfo : EIATTR_CUDA_API_VERSION
	.align		4
        /*0000*/ 	.byte	0x04, 0x37
        /*0002*/ 	.short	(.L_763 - .L_762)
.L_762:
        /*0004*/ 	.word	0x00000082


	//----- nvinfo : EIATTR_KPARAM_INFO
	.align		4
.L_763:
        /*0008*/ 	.byte	0x04, 0x17
        /*000a*/ 	.short	(.L_765 - .L_764)
.L_764:
        /*000c*/ 	.word	0x00000000
        /*0010*/ 	.short	0x0003
        /*0012*/ 	.short	0x0018
        /*0014*/ 	.byte	0x00, 0xf5, 0x21, 0x00


	//----- nvinfo : EIATTR_KPARAM_INFO
	.align		4
.L_765:
        /*0018*/ 	.byte	0x04, 0x17
        /*001a*/ 	.short	(.L_767 - .L_766)
.L_766:
        /*001c*/ 	.word	0x00000000
        /*0020*/ 	.short	0x0002
        /*0022*/ 	.short	0x0010
        /*0024*/ 	.byte	0x00, 0xf5, 0x21, 0x00


	//----- nvinfo : EIATTR_KPARAM_INFO
	.align		4
.L_767:
        /*0028*/ 	.byte	0x04, 0x17
        /*002a*/ 	.short	(.L_769 - .L_768)
.L_768:
        /*002c*/ 	.word	0x00000000
        /*0030*/ 	.short	0x0001
        /*0032*/ 	.short	0x0008
        /*0034*/ 	.byte	0x00, 0xf5, 0x21, 0x00


	//----- nvinfo : EIATTR_KPARAM_INFO
	.align		4
.L_769:
        /*0038*/ 	.byte	0x04, 0x17
        /*003a*/ 	.short	(.L_771 - .L_770)
.L_770:
        /*003c*/ 	.word	0x00000000
        /*0040*/ 	.short	0x0000
        /*0042*/ 	.short	0x0000
        /*0044*/ 	.byte	0x00, 0xf5, 0x21, 0x00


	//----- nvinfo : EIATTR_SPARSE_MMA_MASK
	.align		4
.L_771:
        /*0048*/ 	.byte	0x03, 0x50
        /*004a*/ 	.short	0x0000


	//----- nvinfo : EIATTR_WMMA_USED
	.align		4
        /*004c*/ 	.byte	0x01, 0x2b
	.zero		2


	//----- nvinfo : EIATTR_MAXREG_COUNT
	.align		4
        /*0050*/ 	.byte	0x03, 0x1b
        /*0052*/ 	.short	0x00ff


	//----- nvinfo : EIATTR_NUM_BARRIERS
	.align		4
        /*0054*/ 	.byte	0x02, 0x4c
        /*0056*/ 	.byte	0x01
	.zero		1


	//----- nvinfo : EIATTR_MERCURY_ISA_VERSION
	.align		4
        /*0058*/ 	.byte	0x03, 0x5f
        /*005a*/ 	.short	0x0101


	//----- nvinfo : EIATTR_VRC_CTA_INIT_COUNT
	.align		4
        /*005c*/ 	.byte	0x02, 0x4a
	.zero		1
	.zero		1


	//----- nvinfo : EIATTR_EXIT_INSTR_OFFSETS
	.align		4
        /*0060*/ 	.byte	0x04, 0x1c
        /*0062*/ 	.short	(.L_773 - .L_772)


	//   ....[0]....
.L_772:
        /*0064*/ 	.word	0x00006be0


	//----- nvinfo : EIATTR_CRS_STACK_SIZE
	.align		4
.L_773:
        /*0068*/ 	.byte	0x04, 0x1e
        /*006a*/ 	.short	(.L_775 - .L_774)
.L_774:
        /*006c*/ 	.word	0x00000000


	//----- nvinfo : EIATTR_CBANK_PARAM_SIZE
	.align		4
.L_775:
        /*0070*/ 	.byte	0x03, 0x19
        /*0072*/ 	.short	0x0020


	//----- nvinfo : EIATTR_PARAM_CBANK
	.align		4
        /*0074*/ 	.byte	0x04, 0x0a
        /*0076*/ 	.short	(.L_777 - .L_776)
	.align		4
.L_776:
        /*0078*/ 	.word	index@(.nv.constant0.fused_nn_conv2d_add_cast_1_kernel0)
        /*007c*/ 	.short	0x0380
        /*007e*/ 	.short	0x0020


	//----- nvinfo : EIATTR_SW_WAR
	.align		4
.L_777:
        /*0080*/ 	.byte	0x04, 0x36
        /*0082*/ 	.short	(.L_779 - .L_778)
.L_778:
        /*0084*/ 	.word	0x00000008
.L_779:


//--------------------- .nv.info.fused_nn_conv2d_add_nn_relu_cast_cast_left_shift_multiply_add_right_shift_cast_c_3441552496575213188__6_kernel0 --------------------------
	.section	.nv.info.fused_nn_conv2d_add_nn_relu_cast_cast_left_shift_multiply_add_right_shift_cast_c_3441552496575213188__6_kernel0,"",@"SHT_CUDA_INFO"
	.sectionflags	@""
	.align	4


	//----- nvinfo : EIATTR_CUDA_API_VERSION
	.align		4
        /*0000*/ 	.byte	0x04, 0x37
        /*0002*/ 	.short	(.L_781 - .L_780)
.L_780:
        /*0004*/ 	.word	0x00000082


	//----- nvinfo : EIATTR_KPARAM_INFO
	.align		4
.L_781:
        /*0008*/ 	.byte	0x04, 0x17
        /*000a*/ 	.short	(.L_783 - .L_782)
.L_782:
        /*000c*/ 	.word	0x00000000
        /*0010*/ 	.short	0x0001
        /*0012*/ 	.short	0x0008
        /*0014*/ 	.byte	0x00, 0xf5, 0x21, 0x00


	//----- nvinfo : EIATTR_KPARAM_INFO
	.align		4
.L_783:
        /*0018*/ 	.byte	0x04, 0x17
        /*001a*/ 	.short	(.L_785 - .L_784)
.L_784:
        /*001c*/ 	.word	0x00000000
        /*0020*/ 	.short	0x0000
        /*0022*/ 	.short	0x0000
        /*0024*/ 	.byte	0x00, 0xf5, 0x21, 0x00


	//----- nvinfo : EIATTR_SPARSE_MMA_MASK
	.align		4
.L_785:
        /*0028*/ 	.byte	0x03, 0x50
        /*002a*/ 	.short	0x0000


	//----- nvinfo : EIATTR_MAXREG_COUNT
	.align		4
        /*002c*/ 	.byte	0x03, 0x1b
        /*002e*/ 	.short	0x00ff


	//----- nvinfo : EIATTR_MERCURY_ISA_VERSION
	.align		4
        /*0030*/ 	.byte	0x03, 0x5f
        /*0032*/ 	.short	0x0101


	//----- nvinfo : EIATTR_VRC_CTA_INIT_COUNT
	.align		4
        /*0034*/ 	.byte	0x02, 0x4a
	.zero		1
	.zero		1


	//----- nvinfo : EIATTR_EXIT_INSTR_OFFSETS
	.align		4
        /*0038*/ 	.byte	0x04, 0x1c
        /*003a*/ 	.short	(.L_787 - .L_786)


	//   ....[0]....
.L_786:
        /*003c*/ 	.word	0x00000070


	//   ....[1]....
        /*0040*/ 	.word	0x000000b0


	//   ....[2]....
        /*0044*/ 	.word	0x00000240


	//----- nvinfo : EIATTR_CBANK_PARAM_SIZE
	.align		4
.L_787:
        /*0048*/ 	.byte	0x03, 0x19
        /*004a*/ 	.short	0x0010


	//----- nvinfo : EIATTR_PARAM_CBANK
	.align		4
        /*004c*/ 	.byte	0x04, 0x0a
        /*004e*/ 	.short	(.L_789 - .L_788)
	.align		4
.L_788:
        /*0050*/ 	.word	index@(.nv.constant0.fused_nn_conv2d_add_nn_relu_cast_cast_left_shift_multiply_add_right_shift_cast_c_3441552496575213188__6_kernel0)
        /*0054*/ 	.short	0x0380
        /*0056*/ 	.short	0x0010


	//----- nvinfo : EIATTR_SW_WAR
	.align		4
.L_789:
        /*0058*/ 	.byte	0x04, 0x36
        /*005a*/ 	.short	(.L_791 - .L_790)
.L_790:
        /*005c*/ 	.word	0x00000008
.L_791:


//--------------------- .nv.info.fused_nn_conv2d_add_cast_cast_cast_multiply_add_right_shift_cast_add_clip_cast_n_16373524651668054328__kernel1 --------------------------
	.section	.nv.info.fused_nn_conv2d_add_cast_cast_cast_multiply_add_right_shift_cast_add_clip_cast_n_16373524651668054328__kernel1,"",@"SHT_CUDA_INFO"
	.sectionflags	@""
	.align	4


	//----- nvinfo : EIATTR_CUDA_API_VERSION
	.align		4
        /*0000*/ 	.byte	0x04, 0x37
        /*0002*/ 	.short	(.L_793 - .L_792)
.L_792:
        /*0004*/ 	.word	0x00000082


	//----- nvinfo : EIATTR_KPARAM_INFO
	.align		4
.L_793:
        /*0008*/ 	.byte	0x04, 0x17
        /*000a*/ 	.short	(.L_795 - .L_794)
.L_794:
        /*000c*/ 	.word	0x00000000
        /*0010*/ 	.short	0x0004
        /*0012*/ 	.short	0x0020
        /*0014*/ 	.byte	0x00, 0xf5, 0x21, 0x00


	//----- nvinfo : EIATTR_KPARAM_INFO
	.align		4
.L_795:
        /*0018*/ 	.byte	0x04, 0x17
        /*001a*/ 	.short	(.L_797 - .L_796)
.L_796:
        /*001c*/ 	.word	0x00000000
        /*0020*/ 	.short	0x0003
        /*0022*/ 	.short	0x0018
        /*0024*/ 	.byte	0x00, 0xf5, 0x21, 0x00


	//----- nvinfo : EIATTR_KPARAM_INFO
	.align		4
.L_797:
        /*0028*/ 	.byte	0x04, 0x17
        /*002a*/ 	.short	(.L_799 - .L_798)
.L_798:
        /*002c*/ 	.word	0x00000000
        /*0030*/ 	.short	0x0002
        /*0032*/ 	.short	0x0010
        /*0034*/ 	.byte	0x00, 0xf5, 0x21, 0x00


	//----- nvinfo : EIATTR_KPARAM_INFO
	.align		4
.L_799:
        /*0038*/ 	.byte	0x04, 0x17
        /*003a*/ 	.short	(.L_801 - .L_800)
.L_800:
        /*003c*/ 	.word	0x00000000
        /*0040*/ 	.short	0x0001
        /*0042*/ 	.short	0x0008
        /*0044*/ 	.byte	0x00, 0xf5, 0x21, 0x00


	//----- nvinfo : EIATTR_KPARAM_INFO
	.align		4
.L_801:
        /*0048*/ 	.byte	0x04, 0x17
        /*004a*/ 	.short	(.L_803 - .L_802)
.L_802:
        /*004c*/ 	.word	0x00000000
        /*0050*/ 	.short	0x0000
        /*0052*/ 	.short	0x0000
        /*0054*/ 	.byte	0x00, 0xf5, 0x21, 0x00


	//----- nvinfo : EIATTR_SPARSE_MMA_MASK
	.align		4
.L_803:
        /*0058*/ 	.byte	0x03, 0x50
        /*005a*/ 	.short	0x0000


	//----- nvinfo : EIATTR_WMMA_USED
	.align		4
        /*005c*/ 	.byte	0x01, 0x2b
	.zero		2


	//----- nvinfo : EIATTR_MAXREG_COUNT
	.align		4
        /*0060*/ 	.byte	0x03, 0x1b
        /*0062*/ 	.short	0x00ff


	//----- nvinfo : EIATTR_NUM_BARRIERS
	.align		4
        /*0064*/ 	.byte	0x02, 0x4c
        /*0066*/ 	.byte	0x01
	.zero		1


	//----- nvinfo : EIATTR_MERCURY_ISA_VERSION
	.align		4
        /*0068*/ 	.byte	0x03, 0x5f
        /*006a*/ 	.short	0x0101


	//----- nvinfo : EIATTR_VRC_CTA_INIT_COUNT
	.align		4
        /*006c*/ 	.byte	0x02, 0x4a
	.zero		1
	.zero		1


	//----- nvinfo : EIATTR_EXIT_INSTR_OFFSETS
	.align		4
        /*0070*/ 	.byte	0x04, 0x1c
        /*0072*/ 	.short	(.L_805 - .L_804)


	//   ....[0]....
.L_804:
        /*0074*/ 	.word	0x00010820


	//   ....[1]....
        /*0078*/ 	.word	0x00010ca0


	//----- nvinfo : EIATTR_CRS_STACK_SIZE
	.align		4
.L_805:
        /*007c*/ 	.byte	0x04, 0x1e
        /*007e*/ 	.short	(.L_807 - .L_806)
.L_806:
        /*0080*/ 	.word	0x00000000


	//----- nvinfo : EIATTR_CBANK_PARAM_SIZE
	.align		4
.L_807:
        /*0084*/ 	.byte	0x03, 0x19
        /*0086*/ 	.short	0x0028


	//----- nvinfo : EIATTR_PARAM_CBANK
	.align		4
        /*0088*/ 	.byte	0x04, 0x0a
        /*008a*/ 	.short	(.L_809 - .L_808)
	.align		4
.L_808:
        /*008c*/ 	.word	index@(.nv.constant0.fused_nn_conv2d_add_cast_cast_cast_multiply_add_right_shift_cast_add_clip_cast_n_16373524651668054328__kernel1)
        /*0090*/ 	.short	0x0380
        /*0092*/ 	.short	0x0028


	//----- nvinfo : EIATTR_SW_WAR
	.align		4
.L_809:
        /*0094*/ 	.byte	0x04, 0x36
        /*0096*/ 	.short	(.L_811 - .L_810)
.L_810:
        /*0098*/ 	.word	0x00000008
.L_811:


//--------------------- .nv.info.fused_nn_pad_1_kernel0 --------------------------
	.section	.nv.info.fused_nn_pad_1_kernel0,"",@"SHT_CUDA_INFO"
	.sectionflags	@""
	.align	4


	//----- nvinfo : EIATTR_CUDA_API_VERSION
	.align		4
        /*0000*/ 	.byte	0x04, 0x37
        /*0002*/ 	.short	(.L_813 - .L_812)
.L_812:
        /*0004*/ 	.word	0x00000082


	//----- nvinfo : EIATTR_KPARAM_INFO
	.align		4
.L_813:
        /*0008*/ 	.byte	0x04, 0x17
        /*000a*/ 	.short	(.L_815 - .L_814)
.L_814:
        /*000c*/ 	.word	0x00000000
        /*0010*/ 	.short	0x0001
        /*0012*/ 	.short	0x0008
        /*0014*/ 	.byte	0x00, 0xf5, 0x21, 0x00


	//----- nvinfo : EIATTR_KPARAM_INFO
	.align		4
.L_815:
        /*0018*/ 	.byte	0x04, 0x17
        /*001a*/ 	.short	(.L_817 - .L_816)
.L_816:
        /*001c*/ 	.word	0x00000000
        /*0020*/ 	.short	0x0000
        /*0022*/ 	.short	0x0000
        /*0024*/ 	.byte	0x00, 0xf5, 0x21, 0x00


	//----- nvinfo : EIATTR_SPARSE_MMA_MASK
	.align		4
.L_817:
        /*0028*/ 	.byte	0x03, 0x50
        /*002a*/ 	.short	0x0000


	//----- nvinfo : EIATTR_MAXREG_COUNT
	.align		4
        /*002c*/ 	.byte	0x03, 0x1b
        /*002e*/ 	.short	0x00ff


	//----- nvinfo : EIATTR_MERCURY_ISA_VERSION
	.align		4
        /*0030*/ 	.byte	0x03, 0x5f
        /*0032*/ 	.short	0x0101


	//----- nvinfo : EIATTR_VRC_CTA_INIT_COUNT
	.align		4
        /*0034*/ 	.byte	0x02, 0x4a
	.zero		1
	.zero		1


	//----- nvinfo : EIATTR_EXIT_INSTR_OFFSETS
	.align		4
        /*0038*/ 	.byte	0x04, 0x1c
        /*003a*/ 	.short	(.L_819 - .L_818)


	//   ....[0]....
.L_818:
        /*003c*/ 	.word	0x000001f0


	//----- nvinfo : EIATTR_CRS_STACK_SIZE
	.align		4
.L_819:
        /*0040*/ 	.byte	0x04, 0x1e
        /*0042*/ 	.short	(.L_821 - .L_820)
.L_820:
        /*0044*/ 	.word	0x00000000


	//----- nvinfo : EIATTR_CBANK_PARAM_SIZE
	.align		4
.L_821:
        /*0048*/ 	.byte	0x03, 0x19
        /*004a*/ 	.short	0x0010


	//----- nvinfo : EIATTR_PARAM_CBANK
	.align		4
        /*004c*/ 	.byte	0x04, 0x0a
        /*004e*/ 	.short	(.L_823 - .L_822)
	.align		4
.L_822:
        /*0050*/ 	.word	index@(.nv.constant0.fused_nn_pad_1_kernel0)
        /*0054*/ 	.short	0x0380
        /*0056*/ 	.short	0x0010


	//----- nvinfo : EIATTR_SW_WAR
	.align		4
.L_823:
        /*0058*/ 	.byte	0x04, 0x36
        /*005a*/ 	.short	(.L_825 - .L_824)
.L_824:
        /*005c*/ 	.word	0x00000008
.L_825:


//--------------------- .nv.info.fused_nn_conv2d_add_nn_relu_cast_cast_left_shift_multiply_add_right_shift_cast_c_3441552496575213188__4_kernel0 --------------------------
	.section	.nv.info.fused_nn_conv2d_add_nn_relu_cast_cast_left_shift_multiply_add_right_shift_cast_c_3441552496575213188__4_kernel0,"",@"SHT_CUDA_INFO"
	.sectionflags	@""
	.align	4


	//----- nvinfo : EIATTR_CUDA_API_VERSION
	.align		4
        /*0000*/ 	.byte	0x04, 0x37
        /*0002*/ 	.short	(.L_827 - .L_826)
.L_826:
        /*0004*/ 	.word	0x00000082


	//----- nvinfo : EIATTR_KPARAM_INFO
	.align		4
.L_827:
        /*0008*/ 	.byte	0x04, 0x17
        /*000a*/ 	.short	(.L_829 - .L_828)
.L_828:
        /*000c*/ 	.word	0x00000000
        /*0010*/ 	.short	0x0003
        /*0012*/ 	.short	0x0018
        /*0014*/ 	.byte	0x00, 0xf5, 0x21, 0x00


	//----- nvinfo : EIATTR_KPARAM_INFO
	.align		4
.L_829:
        /*0018*/ 	.byte	0x04, 0x17
        /*001a*/ 	.short	(.L_831 - .L_830)
.L_830:
        /*001c*/ 	.word	0x00000000
        /*0020*/ 	.short	0x0002
        /*0022*/ 	.short	0x0010
        /*0024*/ 	.byte	0x00, 0xf5, 0x21, 0x00


	//----- nvinfo : EIATTR_KPARAM_INFO
	.align		4
.L_831:
        /*0028*/ 	.byte	0x04, 0x17
        /*002a*/ 	.short	(.L_833 - .L_832)
.L_832:
        /*002c*/ 	.word	0x00000000
        /*0030*/ 	.short	0x0001
        /*0032*/ 	.short	0x0008
        /*0034*/ 	.byte	0x00, 0xf5, 0x21, 0x00


	//----- nvinfo : EIATTR_KPARAM_INFO
	.align		4
.L_833:
        /*0038*/ 	.byte	0x04, 0x17
        /*003a*/ 	.short	(.L_835 - .L_834)
.L_834:
        /*003c*/ 	.word	0x00000000
        /*0040*/ 	.short	0x0000
        /*0042*/ 	.short	0x0000
        /*0044*/ 	.byte	0x00, 0xf5, 0x21, 0x00


	//----- nvinfo : EIATTR_SPARSE_MMA_MASK
	.align		4
.L_835:
        /*0048*/ 	.byte	0x03, 0x50
        /*004a*/ 	.short	0x0000


	//----- nvinfo : EIATTR_WMMA_USED
	.align		4
        /*004c*/ 	.byte	0x01, 0x2b
	.zero		2


	//----- nvinfo : EIATTR_MAXREG_COUNT
	.align		4
        /*0050*/ 	.byte	0x03, 0x1b
        /*0052*/ 	.short	0x00ff


	//----- nvinfo : EIATTR_NUM_BARRIERS
	.align		4
        /*0054*/ 	.byte	0x02, 0x4c
        /*0056*/ 	.byte	0x01
	.zero		1


	//----- nvinfo : EIATTR_MERCURY_ISA_VERSION
	.align		4
        /*0058*/ 	.byte	0x03, 0x5f
        /*005a*/ 	.short	0x0101


	//----- nvinfo : EIATTR_VRC_CTA_INIT_COUNT
	.align		4
        /*005c*/ 	.byte	0x02, 0x4a
	.zero		1
	.zero		1


	//----- nvinfo : EIATTR_EXIT_INSTR_OFFSETS
	.align		4
        /*0060*/ 	.byte	0x04, 0x1c
        /*0062*/ 	.short	(.L_837 - .L_836)


	//   ....[0]....
.L_836:
        /*0064*/ 	.word	0x00010fa0


	//----- nvinfo : EIATTR_CRS_STACK_SIZE
	.align		4
.L_837:
        /*0068*/ 	.byte	0x04, 0x1e
        /*006a*/ 	.short	(.L_839 - .L_838)
.L_838:
        /*006c*/ 	.word	0x00000000


	//----- nvinfo : EIATTR_CBANK_PARAM_SIZE
	.align		4
.L_839:
        /*0070*/ 	.byte	0x03, 0x19
        /*0072*/ 	.short	0x0020


	//----- nvinfo : EIATTR_PARAM_CBANK
	.align		4
        /*0074*/ 	.byte	0x04, 0x0a
        /*0076*/ 	.short	(.L_841 - .L_840)
	.align		4
.L_840:
        /*0078*/ 	.word	index@(.nv.constant0.fused_nn_conv2d_add_nn_relu_cast_cast_left_shift_multiply_add_right_shift_cast_c_3441552496575213188__4_kernel0)
        /*007c*/ 	.short	0x0380
        /*007e*/ 	.short	0x0020


	//----- nvinfo : EIATTR_SW_WAR
	.align		4
.L_841:
        /*0080*/ 	.byte	0x04, 0x36
        /*0082*/ 	.short	(.L_843 - .L_842)
.L_842:
        /*0084*/ 	.word	0x00000008
.L_843:


//--------------------- .nv.info.fused_nn_conv2d_add_nn_relu_cast_cast_left_shift_multiply_add_right_shift_cast_c_3441552496575213188__7_kernel0 --------------------------
	.section	.nv.info.fused_nn_conv2d_add_nn_relu_cast_cast_left_shift_multiply_add_right_shift_cast_c_3441552496575213188__7_kernel0,"",@"SHT_CUDA_INFO"
	.sectionflags	@""
	.align	4


	//----- nvinfo : EIATTR_CUDA_API_VERSION
	.align		4
        /*0000*/ 	.byte	0x04, 0x37
        /*0002*/ 	.short	(.L_845 - .L_844)
.L_844:
        /*0004*/ 	.word	0x00000082


	//----- nvinfo : EIATTR_KPARAM_INFO
	.align		4
.L_845:
        /*0008*/ 	.byte	0x04, 0x17
        /*000a*/ 	.short	(.L_847 - .L_846)
.L_846:
        /*000c*/ 	.word	0x00000000
        /*0010*/ 	.short	0x0003
        /*0012*/ 	.short	0x0018
        /*0014*/ 	.byte	0x00, 0xf5, 0x21, 0x00


	//----- nvinfo : EIATTR_KPARAM_INFO
	.align		4
.L_847:
        /*0018*/ 	.byte	0x04, 0x17
        /*001a*/ 	.short	(.L_849 - .L_848)
.L_848:
        /*001c*/ 	.word	0x00000000
        /*0020*/ 	.short	0x0002
        /*0022*/ 	.short	0x0010
        /*0024*/ 	.byte	0x00, 0xf5, 0x21, 0x00


	//----- nvinfo : EIATTR_KPARAM_INFO
	.align		4
.L_849:
        /*0028*/ 	.byte	0x04, 0x17
        /*002a*/ 	.short	(.L_851 - .L_850)
.L_850:
        /*002c*/ 	.word	0x00000000
        /*0030*/ 	.short	0x0001
        /*0032*/ 	.short	0x0008
        /*0034*/ 	.byte	0x00, 0xf5, 0x21, 0x00


	//----- nvinfo : EIATTR_KPARAM_INFO
	.align		4
.L_851:
        /*0038*/ 	.byte	0x04, 0x17
        /*003a*/ 	.short	(.L_853 - .L_852)
.L_852:
        /*003c*/ 	.word	0x00000000
        /*0040*/ 	.short	0x0000
        /*0042*/ 	.short	0x0000
        /*0044*/ 	.byte	0x00, 0xf5, 0x21, 0x00


	//----- nvinfo : EIATTR_SPARSE_MMA_MASK
	.align		4
.L_853:
        /*0048*/ 	.byte	0x03, 0x50
        /*004a*/ 	.short	0x0000


	//----- nvinfo : EIATTR_WMMA_USED
	.align		4
        /*004c*/ 	.byte	0x01, 0x2b
	.zero		2


	//----- nvinfo : EIATTR_MAXREG_COUNT
	.align		4
        /*0050*/ 	.byte	0x03, 0x1b
        /*0052*/ 	.short	0x00ff


	//----- nvinfo : EIATTR_NUM_BARRIERS
	.align		4
        /*0054*/ 	.byte	0x02, 0x4c
        /*0056*/ 	.byte	0x01
	.zero		1


	//----- nvinfo : EIATTR_MERCURY_ISA_VERSION
	.align		4
        /*0058*/ 	.byte	0x03, 0x5f
        /*005a*/ 	.short	0x0101


	//----- nvinfo : EIATTR_VRC_CTA_INIT_COUNT
	.align		4
        /*005c*/ 	.byte	0x02, 0x4a
	.zero		1
	.zero		1


	//----- nvinfo : EIATTR_EXIT_INSTR_OFFSETS
	.align		4
        /*0060*/ 	.byte	0x04, 0x1c
        /*0062*/ 	.short	(.L_855 - .L_854)


	//   ....[0]....
.L_854:
        /*0064*/ 	.word	0x0000a740


	//----- nvinfo : EIATTR_CRS_STACK_SIZE
	.align		4
.L_855:
        /*0068*/ 	.byte	0x04, 0x1e
        /*006a*/ 	.short	(.L_857 - .L_856)
.L_856:
        /*006c*/ 	.word	0x00000000


	//----- nvinfo : EIATTR_CBANK_PARAM_SIZE
	.align		4
.L_857:
        /*0070*/ 	.byte	0x03, 0x19
        /*0072*/ 	.short	0x0020


	//----- nvinfo : EIATTR_PARAM_CBANK
	.align		4
        /*0074*/ 	.byte	0x04, 0x0a
        /*0076*/ 	.short	(.L_859 - .L_858)
	.align		4
.L_858:
        /*0078*/ 	.word	index@(.nv.constant0.fused_nn_conv2d_add_nn_relu_cast_cast_left_shift_multiply_add_right_shift_cast_c_3441552496575213188__7_kernel0)
        /*007c*/ 	.short	0x0380
        /*007e*/ 	.short	0x0020


	//----- nvinfo : EIATTR_SW_WAR
	.align		4
.L_859:
        /*0080*/ 	.byte	0x04, 0x36
        /*0082*/ 	.short	(.L_861 - .L_860)
.L_860:
        /*0084*/ 	.word	0x00000008
.L_861:


//--------------------- .nv.info.fused_nn_max_pool2d_kernel0 --------------------------
	.section	.nv.info.fused_nn_max_pool2d_kernel0,"",@"SHT_CUDA_INFO"
	.sectionflags	@""
	.align	4


	//----- nvinfo : EIATTR_CUDA_API_VERSION
	.align		4
        /*0000*/ 	.byte	0x04, 0x37
        /*0002*/ 	.short	(.L_863 - .L_862)
.L_862:
        /*0004*/ 	.word	0x00000082


	//----- nvinfo : EIATTR_KPARAM_INFO
	.align		4
.L_863:
        /*0008*/ 	.byte	0x04, 0x17
        /*000a*/ 	.short	(.L_865 - .L_864)
.L_864:
        /*000c*/ 	.word	0x00000000
        /*0010*/ 	.short	0x0001
        /*0012*/ 	.short	0x0008
        /*0014*/ 	.byte	0x00, 0xf5, 0x21, 0x00


	//----- nvinfo : EIATTR_KPARAM_INFO
	.align		4
.L_865:
        /*0018*/ 	.byte	0x04, 0x17
        /*001a*/ 	.short	(.L_867 - .L_866)
.L_866:
        /*001c*/ 	.word	0x00000000
        /*0020*/ 	.short	0x0000
        /*0022*/ 	.short	0x0000
        /*0024*/ 	.byte	0x00, 0xf5, 0x21, 0x00


	//----- nvinfo : EIATTR_SPARSE_MMA_MASK
	.align		4
.L_867:
        /*0028*/ 	.byte	0x03, 0x50
        /*002a*/ 	.short	0x0000


	//----- nvinfo : EIATTR_MAXREG_COUNT
	.align		4
        /*002c*/ 	.byte	0x03, 0x1b
        /*002e*/ 	.short	0x00ff


	//----- nvinfo : EIATTR_MERCURY_ISA_VERSION
	.align		4
        /*0030*/ 	.byte	0x03, 0x5f
        /*0032*/ 	.short	0x0101


	//----- nvinfo : EIATTR_VRC_CTA_INIT_COUNT
	.align		4
        /*0034*/ 	.byte	0x02, 0x4a
	.zero		1
	.zero		1


	//----- nvinfo : EIATTR_EXIT_INSTR_OFFSETS
	.align		4
        /*0038*/ 	.byte	0x04, 0x1c
        /*003a*/ 	.short	(.L_869 - .L_868)


	//   ....[0]....
.L_868:
        /*003c*/ 	.word	0x000005a0


	//----- nvinfo : EIATTR_CBANK_PARAM_SIZE
	.align		4
.L_869:
        /*0040*/ 	.byte	0x03, 0x19
        /*0042*/ 	.short	0x0010


	//----- nvinfo : EIATTR_PARAM_CBANK
	.align		4
        /*0044*/ 	.byte	0x04, 0x0a
        /*0046*/ 	.short	(.L_871 - .L_870)
	.align		4
.L_870:
        /*0048*/ 	.word	index@(.nv.constant0.fused_nn_max_pool2d_kernel0)
        /*004c*/ 	.short	0x0380
        /*004e*/ 	.short	0x0010


	//----- nvinfo : EIATTR_SW_WAR
	.align		4
.L_871:
        /*0050*/ 	.byte	0x04, 0x36
        /*0052*/ 	.short	(.L_873 - .L_872)
.L_872:
        /*0054*/ 	.word	0x00000008
.L_873:


//--------------------- .nv.info.fused_nn_conv2d_add_nn_relu_cast_cast_left_shift_multiply_add_right_shift_cast_c_3441552496575213188__10_kernel0 --------------------------
	.section	.nv.info.fused_nn_conv2d_add_nn_relu_cast_cast_left_shift_multiply_add_right_shift_cast_c_3441552496575213188__10_kernel0,"",@"SHT_CUDA_INFO"
	.sectionflags	@""
	.align	4


	//----- nvinfo : EIATTR_CUDA_API_VERSION
	.align		4
        /*0000*/ 	.byte	0x04, 0x37
        /*0002*/ 	.short	(.L_875 - .L_874)
.L_874:
        /*0004*/ 	.word	0x00000082


	//----- nvinfo : EIATTR_KPARAM_INFO
	.align		4
.L_875:
        /*0008*/ 	.byte	0x04, 0x17
        /*000a*/ 	.short	(.L_877 - .L_876)
.L_876:
        /*000c*/ 	.word	0x00000000
        /*0010*/ 	.short	0x0003
        /*0012*/ 	.short	0x0018
        /*0014*/ 	.byte	0x00, 0xf5, 0x21, 0x00


	//----- nvinfo : EIATTR_KPARAM_INFO
	.align		4
.L_877:
        /*0018*/ 	.byte	0x04, 0x17
        /*001a*/ 	.short	(.L_879 - .L_878)
.L_878:
        /*001c*/ 	.word	0x00000000
        /*0020*/ 	.short	0x0002
        /*0022*/ 	.short	0x0010
        /*0024*/ 	.byte	0x00, 0xf5, 0x21, 0x00


	//----- nvinfo : EIATTR_KPARAM_INFO
	.align		4
.L_879:
        /*0028*/ 	.byte	0x04, 0x17
        /*002a*/ 	.short	(.L_881 - .L_880)
.L_880:
        /*002c*/ 	.word	0x00000000
        /*0030*/ 	.short	0x0001
        /*0032*/ 	.short	0x0008
        /*0034*/ 	.byte	0x00, 0xf5, 0x21, 0x00


	//----- nvinfo : EIATTR_KPARAM_INFO
	.align		4
.L_881:
        /*0038*/ 	.byte	0x04, 0x17
        /*003a*/ 	.short	(.L_883 - .L_882)
.L_882:
        /*003c*/ 	.word	0x00000000
        /*0040*/ 	.short	0x0000
        /*0042*/ 	.short	0x0000
        /*0044*/ 	.byte	0x00, 0xf5, 0x21, 0x00


	//----- nvinfo : EIATTR_SPARSE_MMA_MASK
	.align		4
.L_883:
        /*0048*/ 	.byte	0x03, 0x50
        /*004a*/ 	.short	0x0000


	//----- nvinfo : EIATTR_WMMA_USED
	.align		4
        /*004c*/ 	.byte	0x01, 0x2b
	.zero		2


	//----- nvinfo : EIATTR_MAXREG_COUNT
	.align		4
        /*0050*/ 	.byte	0x03, 0x1b
        /*0052*/ 	.short	0x00ff


	//----- nvinfo : EIATTR_NUM_BARRIERS
	.align		4
        /*0054*/ 	.byte	0x02, 0x4c
        /*0056*/ 	.byte	0x01
	.zero		1


	//----- nvinfo : EIATTR_MERCURY_ISA_VERSION
	.align		4
        /*0058*/ 	.byte	0x03, 0x5f
        /*005a*/ 	.short	0x0101


	//----- nvinfo : EIATTR_VRC_CTA_INIT_COUNT
	.align		4
        /*005c*/ 	.byte	0x02, 0x4a
	.zero		1
	.zero		1


	//----- nvinfo : EIATTR_EXIT_INSTR_OFFSETS
	.align		4
        /*0060*/ 	.byte	0x04, 0x1c
        /*0062*/ 	.short	(.L_885 - .L_884)


	//   ....[0]....
.L_884:
        /*0064*/ 	.word	0x000074b0


	//----- nvinfo : EIATTR_CRS_STACK_SIZE
	.align		4
.L_885:
        /*0068*/ 	.byte	0x04, 0x1e
        /*006a*/ 	.short	(.L_887 - .L_886)
.L_886:
        /*006c*/ 	.word	0x00000000


	//----- nvinfo : EIATTR_CBANK_PARAM_SIZE
	.align		4
.L_887:
        /*0070*/ 	.byte	0x03, 0x19
        /*0072*/ 	.short	0x0020


	//----- nvinfo : EIATTR_PARAM_CBANK
	.align		4
        /*0074*/ 	.byte	0x04, 0x0a
        /*0076*/ 	.short	(.L_889 - .L_888)
	.align		4
.L_888:
        /*0078*/ 	.word	index@(.nv.constant0.fused_nn_conv2d_add_nn_relu_cast_cast_left_shift_multiply_add_right_shift_cast_c_3441552496575213188__10_kernel0)
        /*007c*/ 	.short	0x0380
        /*007e*/ 	.short	0x0020


	//----- nvinfo : EIATTR_SW_WAR
	.align		4
.L_889:
        /*0080*/ 	.byte	0x04, 0x36
        /*0082*/ 	.short	(.L_891 - .L_890)
.L_890:
        /*0084*/ 	.word	0x00000008
.L_891:


//--------------------- .nv.info.fused_nn_conv2d_add_cast_2_kernel0 --------------------------
	.section	.nv.info.fused_nn_conv2d_add_cast_2_kernel0,"",@"SHT_CUDA_INFO"
	.sectionflags	@""
	.align	4


	//----- nvinfo : EIATTR_CUDA_API_VERSION
	.align		4
        /*0000*/ 	.byte	0x04, 0x37
        /*0002*/ 	.short	(.L_893 - .L_892)
.L_892:
        /*0004*/ 	.word	0x00000082


	//----- nvinfo : EIATTR_KPARAM_INFO
	.align		4
.L_893:
        /*0008*/ 	.byte	0x04, 0x17
        /*000a*/ 	.short	(.L_895 - .L_894)
.L_894:
        /*000c*/ 	.word	0x00000000
        /*0010*/ 	.short	0x0003
        /*0012*/ 	.short	0x0018
        /*0014*/ 	.byte	0x00, 0xf5, 0x21, 0x00


	//----- nvinfo : EIATTR_KPARAM_INFO
	.align		4
.L_895:
        /*0018*/ 	.byte	0x04, 0x17
        /*001a*/ 	.short	(.L_897 - .L_896)
.L_896:
        /*001c*/ 	.word	0x00000000
        /*0020*/ 	.short	0x0002
        /*0022*/ 	.short	0x0010
        /*0024*/ 	.byte	0x00, 0xf5, 0x21, 0x00


	//----- nvinfo : EIATTR_KPARAM_INFO
	.align		4
.L_897:
        /*0028*/ 	.byte	0x04, 0x17
        /*002a*/ 	.short	(.L_899 - .L_898)
.L_898:
        /*002c*/ 	.word	0x00000000
        /*0030*/ 	.short	0x0001
        /*0032*/ 	.short	0x0008
        /*0034*/ 	.byte	0x00, 0xf5, 0x21, 0x00


	//----- nvinfo : EIATTR_KPARAM_INFO
	.align		4
.L_899:
        /*0038*/ 	.byte	0x04, 0x17
        /*003a*/ 	.short	(.L_901 - .L_900)
.L_900:
        /*003c*/ 	.word	0x00000000
        /*0040*/ 	.short	0x0000
        /*0042*/ 	.short	0x0000
        /*0044*/ 	.byte	0x00, 0xf5, 0x21, 0x00


	//----- nvinfo : EIATTR_SPARSE_MMA_MASK
	.align		4
.L_901:
        /*0048*/ 	.byte	0x03, 0x50
        /*004a*/ 	.short	0x0000


	//----- nvinfo : EIATTR_WMMA_USED
	.align		4
        /*004c*/ 	.byte	0x01, 0x2b
	.zero		2


	//----- nvinfo : EIATTR_MAXREG_COUNT
	.align		4
        /*0050*/ 	.byte	0x03, 0x1b
        /*0052*/ 	.short	0x00ff


	//----- nvinfo : EIATTR_NUM_BARRIERS
	.align		4
        /*0054*/ 	.byte	0x02, 0x4c
        /*0056*/ 	.byte	0x01
	.zero		1


	//----- nvinfo : EIATTR_MERCURY_ISA_VERSION
	.align		4
        /*0058*/ 	.byte	0x03, 0x5f
        /*005a*/ 	.short	0x0101


	//----- nvinfo : EIATTR_VRC_CTA_INIT_COUNT
	.align		4
        /*005c*/ 	.byte	0x02, 0x4a
	.zero		1
	.zero		1


	//----- nvinfo : EIATTR_EXIT_INSTR_OFFSETS
	.align		4
        /*0060*/ 	.byte	0x04, 0x1c
        /*0062*/ 	.short	(.L_903 - .L_902)


	//   ....[0]....
.L_902:
        /*0064*/ 	.word	0x000026a0


	//----- nvinfo : EIATTR_CRS_STACK_SIZE
	.align		4
.L_903:
        /*0068*/ 	.byte	0x04, 0x1e
        /*006a*/ 	.short	(.L_905 - .L_904)
.L_904:
        /*006c*/ 	.word	0x00000000


	//----- nvinfo : EIATTR_CBANK_PARAM_SIZE
	.align		4
.L_905:
        /*0070*/ 	.byte	0x03, 0x19
        /*0072*/ 	.short	0x0020


	//----- nvinfo : EIATTR_PARAM_CBANK
	.align		4
        /*0074*/ 	.byte	0x04, 0x0a
        /*0076*/ 	.short	(.L_907 - .L_906)
	.align		4
.L_906:
        /*0078*/ 	.word	index@(.nv.constant0.fused_nn_conv2d_add_cast_2_kernel0)
        /*007c*/ 	.short	0x0380
        /*007e*/ 	.short	0x0020


	//----- nvinfo : EIATTR_SW_WAR
	.align		4
.L_907:
        /*0080*/ 	.byte	0x04, 0x36
        /*0082*/ 	.short	(.L_909 - .L_908)
.L_908:
        /*0084*/ 	.word	0x00000008
.L_909:


//--------------------- .nv.info.fused_nn_conv2d_add_nn_relu_cast_cast_left_shift_multiply_add_right_shift_cast_c_3441552496575213188__5_kernel0 --------------------------
	.section	.nv.info.fused_nn_conv2d_add_nn_relu_cast_cast_left_shift_multiply_add_right_shift_cast_c_3441552496575213188__5_kernel0,"",@"SHT_CUDA_INFO"
	.sectionflags	@""
	.align	4


	//----- nvinfo : EIATTR_CUDA_API_VERSION
	.align		4
        /*0000*/ 	.byte	0x04, 0x37
        /*0002*/ 	.short	(.L_911 - .L_910)
.L_910:
        /*0004*/ 	.word	0x00000082


	//----- nvinfo : EIATTR_KPARAM_INFO
	.align		4
.L_911:
        /*0008*/ 	.byte	0x04, 0x17
        /*000a*/ 	.short	(.L_913 - .L_912)
.L_912:
        /*000c*/ 	.word	0x00000000
        /*0010*/ 	.short	0x0003
        /*0012*/ 	.short	0x0018
        /*0014*/ 	.byte	0x00, 0xf5, 0x21, 0x00


	//----- nvinfo : EIATTR_KPARAM_INFO
	.align		4
.L_913:
        /*0018*/ 	.byte	0x04, 0x17
        /*001a*/ 	.short	(.L_915 - .L_914)
.L_914:
        /*001c*/ 	.word	0x00000000
        /*0020*/ 	.short	0x0002
        /*0022*/ 	.short	0x0010
        /*0024*/ 	.byte	0x00, 0xf5, 0x21, 0x00


	//----- nvinfo : EIATTR_KPARAM_INFO
	.align		4
.L_915:
        /*0028*/ 	.byte	0x04, 0x17
        /*002a*/ 	.short	(.L_917 - .L_916)
.L_916:
        /*002c*/ 	.word	0x00000000
        /*0030*/ 	.short	0x0001
        /*0032*/ 	.short	0x0008
        /*0034*/ 	.byte	0x00, 0xf5, 0x21, 0x00


	//----- nvinfo : EIATTR_KPARAM_INFO
	.align		4
.L_917:
        /*0038*/ 	.byte	0x04, 0x17
        /*003a*/ 	.short	(.L_919 - .L_918)
.L_918:
        /*003c*/ 	.word	0x00000000
        /*0040*/ 	.short	0x0000
        /*0042*/ 	.short	0x0000
        /*0044*/ 	.byte	0x00, 0xf5, 0x21, 0x00


	//----- nvinfo : EIATTR_SPARSE_MMA_MASK
	.align		4
.L_919:
        /*0048*/ 	.byte	0x03, 0x50
        /*004a*/ 	.short	0x0000


	//----- nvinfo : EIATTR_WMMA_USED
	.align		4
        /*004c*/ 	.byte	0x01, 0x2b
	.zero		2


	//----- nvinfo : EIATTR_MAXREG_COUNT
	.align		4
        /*0050*/ 	.byte	0x03, 0x1b
        /*0052*/ 	.short	0x00ff


	//----- nvinfo : EIATTR_NUM_BARRIERS
	.align		4
        /*0054*/ 	.byte	0x02, 0x4c
        /*0056*/ 	.byte	0x01
	.zero		1


	//----- nvinfo : EIATTR_MERCURY_ISA_VERSION
	.align		4
        /*0058*/ 	.byte	0x03, 0x5f
        /*005a*/ 	.short	0x0101


	//----- nvinfo : EIATTR_VRC_CTA_INIT_COUNT
	.align		4
        /*005c*/ 	.byte	0x02, 0x4a
	.zero		1
	.zero		1


	//----- nvinfo : EIATTR_EXIT_INSTR_OFFSETS
	.align		4
        /*0060*/ 	.byte	0x04, 0x1c
        /*0062*/ 	.short	(.L_921 - .L_920)


	//   ....[0]....
.L_920:
        /*0064*/ 	.word	0x00002f00


	//----- nvinfo : EIATTR_CRS_STACK_SIZE
	.align		4
.L_921:
        /*0068*/ 	.byte	0x04, 0x1e
        /*006a*/ 	.short	(.L_923 - .L_922)
.L_922:
        /*006c*/ 	.word	0x00000000


	//----- nvinfo : EIATTR_CBANK_PARAM_SIZE
	.align		4
.L_923:
        /*0070*/ 	.byte	0x03, 0x19
        /*0072*/ 	.short	0x0020


	//----- nvinfo : EIATTR_PARAM_CBANK
	.align		4
        /*0074*/ 	.byte	0x04, 0x0a
        /*0076*/ 	.short	(.L_925 - .L_924)
	.align		4
.L_924:
        /*0078*/ 	.word	index@(.nv.constant0.fused_nn_conv2d_add_nn_relu_cast_cast_left_shift_multiply_add_right_shift_cast_c_3441552496575213188__5_kernel0)
        /*007c*/ 	.short	0x0380
        /*007e*/ 	.short	0x0020


	//----- nvinfo : EIATTR_SW_WAR
	.align		4
.L_925:
        /*0080*/ 	.byte	0x04, 0x36
        /*0082*/ 	.short	(.L_927 - .L_926)
.L_926:
        /*0084*/ 	.word	0x00000008
.L_927:


//--------------------- .nv.info.fused_nn_conv2d_add_cast_add_clip_cast_nn_relu_1_kernel0 --------------------------
	.section	.nv.info.fused_nn_conv2d_add_cast_add_clip_cast_nn_relu_1_kernel0,"",@"SHT_CUDA_INFO"
	.sectionflags	@""
	.align	4


	//----- nvinfo : EIATTR_CUDA_API_VERSION
	.align		4
        /*0000*/ 	.byte	0x04, 0x37
        /*0002*/ 	.short	(.L_929 - .L_928)
.L_928:
        /*0004*/ 	.word	0x00000082


	//----- nvinfo : EIATTR_KPARAM_INFO
	.align		4
.L_929:
        /*0008*/ 	.byte	0x04, 0x17
        /*000a*/ 	.short	(.L_931 - .L_930)
.L_930:
        /*000c*/ 	.word	0x00000000
        /*0010*/ 	.short	0x0004
        /*0012*/ 	.short	0x0020
        /*0014*/ 	.byte	0x00, 0xf5, 0x21, 0x00


	//----- nvinfo : EIATTR_KPARAM_INFO
	.align		4
.L_931:
        /*0018*/ 	.byte	0x04, 0x17
        /*001a*/ 	.short	(.L_933 - .L_932)
.L_932:
        /*001c*/ 	.word	0x00000000
        /*0020*/ 	.short	0x0003
        /*0022*/ 	.short	0x0018
        /*0024*/ 	.byte	0x00, 0xf5, 0x21, 0x00


	//----- nvinfo : EIATTR_KPARAM_INFO
	.align		4
.L_933:
        /*0028*/ 	.byte	0x04, 0x17
        /*002a*/ 	.short	(.L_935 - .L_934)
.L_934:
        /*002c*/ 	.word	0x00000000
        /*0030*/ 	.short	0x0002
        /*0032*/ 	.short	0x0010
        /*0034*/ 	.byte	0x00, 0xf5, 0x21, 0x00


	//----- nvinfo : EIATTR_KPARAM_INFO
	.align		4
.L_935:
        /*0038*/ 	.byte	0x04, 0x17
        /*003a*/ 	.short	(.L_937 - .L_936)
.L_936:
        /*003c*/ 	.word	0x00000000
        /*0040*/ 	.short	0x0001
        /*0042*/ 	.short	0x0008
        /*0044*/ 	.byte	0x00, 0xf5, 0x21, 0x00


	//----- nvinfo : EIATTR_KPARAM_INFO
	.align		4
.L_937:
        /*0048*/ 	.byte	0x04, 0x17
        /*004a*/ 	.short	(.L_939 - .L_938)
.L_938:
        /*004c*/ 	.word	0x00000000
        /*0050*/ 	.short	0x0000
        /*0052*/ 	.short	0x0000
        /*0054*/ 	.byte	0x00, 0xf5, 0x21, 0x00


	//----- nvinfo : EIATTR_SPARSE_MMA_MASK
	.align		4
.L_939:
        /*0058*/ 	.byte	0x03, 0x50
        /*005a*/ 	.short	0x0000


	//----- nvinfo : EIATTR_WMMA_USED
	.align		4
        /*005c*/ 	.byte	0x01, 0x2b
	.zero		2


	//----- nvinfo : EIATTR_MAXREG_COUNT
	.align		4
        /*0060*/ 	.byte	0x03, 0x1b
        /*0062*/ 	.short	0x00ff


	//----- nvinfo : EIATTR_NUM_BARRIERS
	.align		4
        /*0064*/ 	.byte	0x02, 0x4c
        /*0066*/ 	.byte	0x01
	.zero		1


	//----- nvinfo : EIATTR_MERCURY_ISA_VERSION
	.align		4
        /*0068*/ 	.byte	0x03, 0x5f
        /*006a*/ 	.short	0x0101


	//----- nvinfo : EIATTR_VRC_CTA_INIT_COUNT
	.align		4
        /*006c*/ 	.byte	0x02, 0x4a
	.zero		1
	.zero		1


	//----- nvinfo : EIATTR_EXIT_INSTR_OFFSETS
	.align		4
        /*0070*/ 	.byte	0x04, 0x1c
        /*0072*/ 	.short	(.L_941 - .L_940)


	//   ....[0]....
.L_940:
        /*0074*/ 	.word	0x0000db30


	//----- nvinfo : EIATTR_CRS_STACK_SIZE
	.align		4
.L_941:
        /*0078*/ 	.byte	0x04, 0x1e
        /*007a*/ 	.short	(.L_943 - .L_942)
.L_942:
        /*007c*/ 	.word	0x00000000


	//----- nvinfo : EIATTR_CBANK_PARAM_SIZE
	.align		4
.L_943:
        /*0080*/ 	.byte	0x03, 0x19
        /*0082*/ 	.short	0x0028


	//----- nvinfo : EIATTR_PARAM_CBANK
	.align		4
        /*0084*/ 	.byte	0x04, 0x0a
        /*0086*/ 	.short	(.L_945 - .L_944)
	.align		4
.L_944:
        /*0088*/ 	.word	index@(.nv.constant0.fused_nn_conv2d_add_cast_add_clip_cast_nn_relu_1_kernel0)
        /*008c*/ 	.short	0x0380
        /*008e*/ 	.short	0x0028


	//----- nvinfo : EIATTR_SW_WAR
	.align		4
.L_945:
        /*0090*/ 	.byte	0x04, 0x36
        /*0092*/ 	.short	(.L_947 - .L_946)
.L_946:
        /*0094*/ 	.word	0x00000008
.L_947:


//--------------------- .nv.info.fused_nn_conv2d_add_cast_cast_multiply_add_right_shift_cast_nn_relu_kernel0 --------------------------
	.section	.nv.info.fused_nn_conv2d_add_cast_cast_multiply_add_right_shift_cast_nn_relu_kernel0,"",@"SHT_CUDA_INFO"
	.sectionflags	@""
	.align	4


	//----- nvinfo : EIATTR_CUDA_API_VERSION
	.align		4
        /*0000*/ 	.byte	0x04, 0x37
        /*0002*/ 	.short	(.L_949 - .L_948)
.L_948:
        /*0004*/ 	.word	0x00000082


	//----- nvinfo : EIATTR_KPARAM_INFO
	.align		4
.L_949:
        /*0008*/ 	.byte	0x04, 0x17
        /*000a*/ 	.short	(.L_951 - .L_950)
.L_950:
        /*000c*/ 	.word	0x00000000
        /*0010*/ 	.short	0x0001
        /*0012*/ 	.short	0x0008
        /*0014*/ 	.byte	0x00, 0xf5, 0x21, 0x00


	//----- nvinfo : EIATTR_KPARAM_INFO
	.align		4
.L_951:
        /*0018*/ 	.byte	0x04, 0x17
        /*001a*/ 	.short	(.L_953 - .L_952)
.L_952:
        /*001c*/ 	.word	0x00000000
        /*0020*/ 	.short	0x0000
        /*0022*/ 	.short	0x0000
        /*0024*/ 	.byte	0x00, 0xf5, 0x21, 0x00


	//----- nvinfo : EIATTR_SPARSE_MMA_MASK
	.align		4
.L_953:
        /*0028*/ 	.byte	0x03, 0x50
        /*002a*/ 	.short	0x0000


	//----- nvinfo : EIATTR_MAXREG_COUNT
	.align		4
        /*002c*/ 	.byte	0x03, 0x1b
        /*002e*/ 	.short	0x00ff


	//----- nvinfo : EIATTR_MERCURY_ISA_VERSION
	.align		4
        /*0030*/ 	.byte	0x03, 0x5f
        /*0032*/ 	.short	0x0101


	//----- nvinfo : EIATTR_VRC_CTA_INIT_COUNT
	.align		4
        /*0034*/ 	.byte	0x02, 0x4a
	.zero		1
	.zero		1


	//----- nvinfo : EIATTR_EXIT_INSTR_OFFSETS
	.align		4
        /*0038*/ 	.byte	0x04, 0x1c
        /*003a*/ 	.short	(.L_955 - .L_954)


	//   ....[0]....
.L_954:
        /*003c*/ 	.word	0x00000280


	//----- nvinfo : EIATTR_CBANK_PARAM_SIZE
	.align		4
.L_955:
        /*0040*/ 	.byte	0x03, 0x19
        /*0042*/ 	.short	0x0010


	//----- nvinfo : EIATTR_PARAM_CBANK
	.align		4
        /*0044*/ 	.byte	0x04, 0x0a
        /*0046*/ 	.short	(.L_957 - .L_956)
	.align		4
.L_956:
        /*0048*/ 	.word	index@(.nv.constant0.fused_nn_conv2d_add_cast_cast_multiply_add_right_shift_cast_nn_relu_kernel0)
        /*004c*/ 	.short	0x0380
        /*004e*/ 	.short	0x0010


	//----- nvinfo : EIATTR_SW_WAR
	.align		4
.L_957:
        /*0050*/ 	.byte	0x04, 0x36
        /*0052*/ 	.short	(.L_959 - .L_958)
.L_958:
        /*0054*/ 	.word	0x00000008
.L_959:


//--------------------- .nv.info.fused_transpose_cast_cast_left_shift_multiply_add_right_shift_cast_clip_cast_kernel0 --------------------------
	.section	.nv.info.fused_transpose_cast_cast_left_shift_multiply_add_right_shift_cast_clip_cast_kernel0,"",@"SHT_CUDA_INFO"
	.sectionflags	@""
	.align	4


	//----- nvinfo : EIATTR_CUDA_API_VERSION
	.align		4
        /*0000*/ 	.byte	0x04, 0x37
        /*0002*/ 	.short	(.L_961 - .L_960)
.L_960:
        /*0004*/ 	.word	0x00000082


	//----- nvinfo : EIATTR_KPARAM_INFO
	.align		4
.L_961:
        /*0008*/ 	.byte	0x04, 0x17
        /*000a*/ 	.short	(.L_963 - .L_962)
.L_962:
        /*000c*/ 	.word	0x00000000
        /*0010*/ 	.short	0x0001
        /*0012*/ 	.short	0x0008
        /*0014*/ 	.byte	0x00, 0xf5, 0x21, 0x00


	//----- nvinfo : EIATTR_KPARAM_INFO
	.align		4
.L_963:
        /*0018*/ 	.byte	0x04, 0x17
        /*001a*/ 	.short	(.L_965 - .L_964)
.L_964:
        /*001c*/ 	.word	0x00000000
        /*0020*/ 	.short	0x0000
        /*0022*/ 	.short	0x0000
        /*0024*/ 	.byte	0x00, 0xf5, 0x21, 0x00


	//----- nvinfo : EIATTR_SPARSE_MMA_MASK
	.align		4
.L_965:
        /*0028*/ 	.byte	0x03, 0x50
        /*002a*/ 	.short	0x0000


	//----- nvinfo : EIATTR_MAXREG_COUNT
	.align		4
        /*002c*/ 	.byte	0x03, 0x1b
        /*002e*/ 	.short	0x00ff


	//----- nvinfo : EIATTR_MERCURY_ISA_VERSION
	.align		4
        /*0030*/ 	.byte	0x03, 0x5f
        /*0032*/ 	.short	0x0101


	//----- nvinfo : EIATTR_VRC_CTA_INIT_COUNT
	.align		4
        /*0034*/ 	.byte	0x02, 0x4a
	.zero		1
	.zero		1


	//----- nvinfo : EIATTR_EXIT_INSTR_OFFSETS
	.align		4
        /*0038*/ 	.byte	0x04, 0x1c
        /*003a*/ 	.short	(.L_967 - .L_966)


	//   ....[0]....
.L_966:
        /*003c*/ 	.word	0x000006a0


	//----- nvinfo : EIATTR_CBANK_PARAM_SIZE
	.align		4
.L_967:
        /*0040*/ 	.byte	0x03, 0x19
        /*0042*/ 	.short	0x0010


	//----- nvinfo : EIATTR_PARAM_CBANK
	.align		4
        /*0044*/ 	.byte	0x04, 0x0a
        /*0046*/ 	.short	(.L_969 - .L_968)
	.align		4
.L_968:
        /*0048*/ 	.word	index@(.nv.constant0.fused_transpose_cast_cast_left_shift_multiply_add_right_shift_cast_clip_cast_kernel0)
        /*004c*/ 	.short	0x0380
        /*004e*/ 	.short	0x0010


	//----- nvinfo : EIATTR_SW_WAR
	.align		4
.L_969:
        /*0050*/ 	.byte	0x04, 0x36
        /*0052*/ 	.short	(.L_971 - .L_970)
.L_970:
        /*0054*/ 	.word	0x00000008
.L_971:


//--------------------- .nv.info.fused_transpose_kernel0 --------------------------
	.section	.nv.info.fused_transpose_kernel0,"",@"SHT_CUDA_INFO"
	.sectionflags	@""
	.align	4


	//----- nvinfo : EIATTR_CUDA_API_VERSION
	.align		4
        /*0000*/ 	.byte	0x04, 0x37
        /*0002*/ 	.short	(.L_973 - .L_972)
.L_972:
        /*0004*/ 	.word	0x00000082


	//----- nvinfo : EIATTR_KPARAM_INFO
	.align		4
.L_973:
        /*0008*/ 	.byte	0x04, 0x17
        /*000a*/ 	.short	(.L_975 - .L_974)
.L_974:
        /*000c*/ 	.word	0x00000000
        /*0010*/ 	.short	0x0001
        /*0012*/ 	.short	0x0008
        /*0014*/ 	.byte	0x00, 0xf5, 0x21, 0x00


	//----- nvinfo : EIATTR_KPARAM_INFO
	.align		4
.L_975:
        /*0018*/ 	.byte	0x04, 0x17
        /*001a*/ 	.short	(.L_977 - .L_976)
.L_976:
        /*001c*/ 	.word	0x00000000
        /*0020*/ 	.short	0x0000
        /*0022*/ 	.short	0x0000
        /*0024*/ 	.byte	0x00, 0xf5, 0x21, 0x00


	//----- nvinfo : EIATTR_SPARSE_MMA_MASK
	.align		4
.L_977:
        /*0028*/ 	.byte	0x03, 0x50
        /*002a*/ 	.short	0x0000


	//----- nvinfo : EIATTR_MAXREG_COUNT
	.align		4
        /*002c*/ 	.byte	0x03, 0x1b
        /*002e*/ 	.short	0x00ff


	//----- nvinfo : EIATTR_MERCURY_ISA_VERSION
	.align		4
        /*0030*/ 	.byte	0x03, 0x5f
        /*0032*/ 	.short	0x0101


	//----- nvinfo : EIATTR_VRC_CTA_INIT_COUNT
	.align		4
        /*0034*/ 	.byte	0x02, 0x4a
	.zero		1
	.zero		1


	//----- nvinfo : EIATTR_EXIT_INSTR_OFFSETS
	.align		4
        /*0038*/ 	.byte	0x04, 0x1c
        /*003a*/ 	.short	(.L_979 - .L_978)


	//   ....[0]....
.L_978:
        /*003c*/ 	.word	0x000005e0


	//   ....[1]....
        /*0040*/ 	.word	0x00000770


	//----- nvinfo : EIATTR_CRS_STACK_SIZE
	.align		4
.L_979:
        /*0044*/ 	.byte	0x04, 0x1e
        /*0046*/ 	.short	(.L_981 - .L_980)
.L_980:
        /*0048*/ 	.word	0x00000000


	//----- nvinfo : EIATTR_CBANK_PARAM_SIZE
	.align		4
.L_981:
        /*004c*/ 	.byte	0x03, 0x19
        /*004e*/ 	.short	0x0010


	//----- nvinfo : EIATTR_PARAM_CBANK
	.align		4
        /*0050*/ 	.byte	0x04, 0x0a
        /*0052*/ 	.short	(.L_983 - .L_982)
	.align		4
.L_982:
        /*0054*/ 	.word	index@(.nv.constant0.fused_transpose_kernel0)
        /*0058*/ 	.short	0x0380
        /*005a*/ 	.short	0x0010


	//----- nvinfo : EIATTR_SW_WAR
	.align		4
.L_983:
        /*005c*/ 	.byte	0x04, 0x36
        /*005e*/ 	.short	(.L_985 - .L_984)
.L_984:
        /*0060*/ 	.word	0x00000008
.L_985:


//--------------------- .nv.info.fused_nn_conv2d_add_cast_cast_multiply_add_right_shift_cast_nn_relu_kernel1 --------------------------
	.section	.nv.info.fused_nn_conv2d_add_cast_cast_multiply_add_right_shift_cast_nn_relu_kernel1,"",@"SHT_CUDA_INFO"
	.sectionflags	@""
	.align	4


	//----- nvinfo : EIATTR_CUDA_API_VERSION
	.align		4
        /*0000*/ 	.byte	0x04, 0x37
        /*0002*/ 	.short	(.L_987 - .L_986)
.L_986:
        /*0004*/ 	.word	0x00000082


	//----- nvinfo : EIATTR_KPARAM_INFO
	.align		4
.L_987:
        /*0008*/ 	.byte	0x04, 0x17
        /*000a*/ 	.short	(.L_989 - .L_988)
.L_988:
        /*000c*/ 	.word	0x00000000
        /*0010*/ 	.short	0x0002
        /*0012*/ 	.short	0x0010
        /*0014*/ 	.byte	0x00, 0xf5, 0x21, 0x00


	//----- nvinfo : EIATTR_KPARAM_INFO
	.align		4
.L_989:
        /*0018*/ 	.byte	0x04, 0x17
        /*001a*/ 	.short	(.L_991 - .L_990)
.L_990:
        /*001c*/ 	.word	0x00000000
        /*0020*/ 	.short	0x0001
        /*0022*/ 	.short	0x0008
        /*0024*/ 	.byte	0x00, 0xf5, 0x21, 0x00


	//----- nvinfo : EIATTR_KPARAM_INFO
	.align		4
.L_991:
        /*0028*/ 	.byte	0x04, 0x17
        /*002a*/ 	.short	(.L_993 - .L_992)
.L_992:
        /*002c*/ 	.word	0x00000000
        /*0030*/ 	.short	0x0000
        /*0032*/ 	.short	0x0000
        /*0034*/ 	.byte	0x00, 0xf5, 0x21, 0x00


	//----- nvinfo : EIATTR_SPARSE_MMA_MASK
	.align		4
.L_993:
        /*0038*/ 	.byte	0x03, 0x50
        /*003a*/ 	.short	0x0000


	//----- nvinfo : EIATTR_WMMA_USED
	.align		4
        /*003c*/ 	.byte	0x01, 0x2b
	.zero		2


	//----- nvinfo : EIATTR_MAXREG_COUNT
	.align		4
        /*0040*/ 	.byte	0x03, 0x1b
        /*0042*/ 	.short	0x00ff


	//----- nvinfo : EIATTR_NUM_BARRIERS
	.align		4
        /*0044*/ 	.byte	0x02, 0x4c
        /*0046*/ 	.byte	0x01
	.zero		1


	//----- nvinfo : EIATTR_MERCURY_ISA_VERSION
	.align		4
        /*0048*/ 	.byte	0x03, 0x5f
        /*004a*/ 	.short	0x0101


	//----- nvinfo : EIATTR_VRC_CTA_INIT_COUNT
	.align		4
        /*004c*/ 	.byte	0x02, 0x4a
	.zero		1
	.zero		1


	//----- nvinfo : EIATTR_EXIT_INSTR_OFFSETS
	.align		4
        /*0050*/ 	.byte	0x04, 0x1c
        /*0052*/ 	.short	(.L_995 - .L_994)


	//   ....[0]....
.L_994:
        /*0054*/ 	.word	0x00001910


	//----- nvinfo : EIATTR_CRS_STACK_SIZE
	.align		4
.L_995:
        /*0058*/ 	.byte	0x04, 0x1e
        /*005a*/ 	.short	(.L_997 - .L_996)
.L_996:
        /*005c*/ 	.word	0x00000000


	//----- nvinfo : EIATTR_CBANK_PARAM_SIZE
	.align		4
.L_997:
        /*0060*/ 	.byte	0x03, 0x19
        /*0062*/ 	.short	0x0018


	//----- nvinfo : EIATTR_PARAM_CBANK
	.align		4
        /*0064*/ 	.byte	0x04, 0x0a
        /*0066*/ 	.short	(.L_999 - .L_998)
	.align		4
.L_998:
        /*0068*/ 	.word	index@(.nv.constant0.fused_nn_conv2d_add_cast_cast_multiply_add_right_shift_cast_nn_relu_kernel1)
        /*006c*/ 	.short	0x0380
        /*006e*/ 	.short	0x0018


	//----- nvinfo : EIATTR_SW_WAR
	.align		4
.L_999:
        /*0070*/ 	.byte	0x04, 0x36
        /*0072*/ 	.short	(.L_1001 - .L_1000)
.L_1000:
        /*0074*/ 	.word	0x00000008
.L_1001:


//--------------------- .nv.info.fused_nn_conv2d_add_cast_3_kernel0 --------------------------
	.section	.nv.info.fused_nn_conv2d_add_cast_3_kernel0,"",@"SHT_CUDA_INFO"
	.sectionflags	@""
	.align	4


	//----- nvinfo : EIATTR_CUDA_API_VERSION
	.align		4
        /*0000*/ 	.byte	0x04, 0x37
        /*0002*/ 	.short	(.L_1003 - .L_1002)
.L_1002:
        /*0004*/ 	.word	0x00000082


	//----- nvinfo : EIATTR_KPARAM_INFO
	.align		4
.L_1003:
        /*0008*/ 	.byte	0x04, 0x17
        /*000a*/ 	.short	(.L_1005 - .L_1004)
.L_1004:
        /*000c*/ 	.word	0x00000000
        /*0010*/ 	.short	0x0003
        /*0012*/ 	.short	0x0018
        /*0014*/ 	.byte	0x00, 0xf5, 0x21, 0x00


	//----- nvinfo : EIATTR_KPARAM_INFO
	.align		4
.L_1005:
        /*0018*/ 	.byte	0x04, 0x17
        /*001a*/ 	.short	(.L_1007 - .L_1006)
.L_1006:
        /*001c*/ 	.word	0x00000000
        /*0020*/ 	.short	0x0002
        /*0022*/ 	.short	0x0010
        /*0024*/ 	.byte	0x00, 0xf5, 0x21, 0x00


	//----- nvinfo : EIATTR_KPARAM_INFO
	.align		4
.L_1007:
        /*0028*/ 	.byte	0x04, 0x17
        /*002a*/ 	.short	(.L_1009 - .L_1008)
.L_1008:
        /*002c*/ 	.word	0x00000000
        /*0030*/ 	.short	0x0001
        /*0032*/ 	.short	0x0008
        /*0034*/ 	.byte	0x00, 0xf5, 0x21, 0x00


	//----- nvinfo : EIATTR_KPARAM_INFO
	.align		4
.L_1009:
        /*0038*/ 	.byte	0x04, 0x17
        /*003a*/ 	.short	(.L_1011 - .L_1010)
.L_1010:
        /*003c*/ 	.word	0x00000000
        /*0040*/ 	.short	0x0000
        /*0042*/ 	.short	0x0000
        /*0044*/ 	.byte	0x00, 0xf5, 0x21, 0x00


	//----- nvinfo : EIATTR_SPARSE_MMA_MASK
	.align		4
.L_1011:
        /*0048*/ 	.byte	0x03, 0x50
        /*004a*/ 	.short	0x0000


	//----- nvinfo : EIATTR_WMMA_USED
	.align		4
        /*004c*/ 	.byte	0x01, 0x2b
	.zero		2


	//----- nvinfo : EIATTR_MAXREG_COUNT
	.align		4
        /*0050*/ 	.byte	0x03, 0x1b
        /*0052*/ 	.short	0x00ff


	//----- nvinfo : EIATTR_NUM_BARRIERS
	.align		4
        /*0054*/ 	.byte	0x02, 0x4c
        /*0056*/ 	.byte	0x01
	.zero		1


	//----- nvinfo : EIATTR_MERCURY_ISA_VERSION
	.align		4
        /*0058*/ 	.byte	0x03, 0x5f
        /*005a*/ 	.short	0x0101


	//----- nvinfo : EIATTR_VRC_CTA_INIT_COUNT
	.align		4
        /*005c*/ 	.byte	0x02, 0x4a
	.zero		1
	.zero		1


	//----- nvinfo : EIATTR_EXIT_INSTR_OFFSETS
	.align		4
        /*0060*/ 	.byte	0x04, 0x1c
        /*0062*/ 	.short	(.L_1013 - .L_1012)


	//   ....[0]....
.L_1012:
        /*0064*/ 	.word	0x00002710


	//----- nvinfo : EIATTR_CRS_STACK_SIZE
	.align		4
.L_1013:
        /*0068*/ 	.byte	0x04, 0x1e
        /*006a*/ 	.short	(.L_1015 - .L_1014)
.L_1014:
        /*006c*/ 	.word	0x00000000


	//----- nvinfo : EIATTR_CBANK_PARAM_SIZE
	.align		4
.L_1015:
        /*0070*/ 	.byte	0x03, 0x19
        /*0072*/ 	.short	0x0020


	//----- nvinfo : EIATTR_PARAM_CBANK
	.align		4
        /*0074*/ 	.byte	0x04, 0x0a
        /*0076*/ 	.short	(.L_1017 - .L_1016)
	.align		4
.L_1016:
        /*0078*/ 	.word	index@(.nv.constant0.fused_nn_conv2d_add_cast_3_kernel0)
        /*007c*/ 	.short	0x0380
        /*007e*/ 	.short	0x0020


	//----- nvinfo : EIATTR_SW_WAR
	.align		4
.L_1017:
        /*0080*/ 	.byte	0x04, 0x36
        /*0082*/ 	.short	(.L_1019 - .L_1018)
.L_1018:
        /*0084*/ 	.word	0x00000008
.L_1019:


//--------------------- .nv.info.fused_nn_conv2d_add_nn_relu_cast_cast_left_shift_multiply_add_right_shift_cast_c_3441552496575213188__kernel1 --------------------------
	.section	.nv.info.fused_nn_conv2d_add_nn_relu_cast_cast_left_shift_multiply_add_right_shift_cast_c_3441552496575213188__kernel1,"",@"SHT_CUDA_INFO"
	.sectionflags	@""
	.align	4


	//----- nvinfo : EIATTR_CUDA_API_VERSION
	.align		4
        /*0000*/ 	.byte	0x04, 0x37
        /*0002*/ 	.short	(.L_1021 - .L_1020)
.L_1020:
        /*0004*/ 	.word	0x00000082


	//----- nvinfo : EIATTR_KPARAM_INFO
	.align		4
.L_1021:
        /*0008*/ 	.byte	0x04, 0x17
        /*000a*/ 	.short	(.L_1023 - .L_1022)
.L_1022:
        /*000c*/ 	.word	0x00000000
        /*0010*/ 	.short	0x0003
        /*0012*/ 	.short	0x0018
        /*0014*/ 	.byte	0x00, 0xf5, 0x21, 0x00


	//----- nvinfo : EIATTR_KPARAM_INFO
	.align		4
.L_1023:
        /*0018*/ 	.byte	0x04, 0x17
        /*001a*/ 	.short	(.L_1025 - .L_1024)
.L_1024:
        /*001c*/ 	.word	0x00000000
        /*0020*/ 	.short	0x0002
        /*0022*/ 	.short	0x0010
        /*0024*/ 	.byte	0x00, 0xf5, 0x21, 0x00


	//----- nvinfo : EIATTR_KPARAM_INFO
	.align		4
.L_1025:
        /*0028*/ 	.byte	0x04, 0x17
        /*002a*/ 	.short	(.L_1027 - .L_1026)
.L_1026:
        /*002c*/ 	.word	0x00000000
        /*0030*/ 	.short	0x0001
        /*0032*/ 	.short	0x0008
        /*0034*/ 	.byte	0x00, 0xf5, 0x21, 0x00


	//----- nvinfo : EIATTR_KPARAM_INFO
	.align		4
.L_1027:
        /*0038*/ 	.byte	0x04, 0x17
        /*003a*/ 	.short	(.L_1029 - .L_1028)
.L_1028:
        /*003c*/ 	.word	0x00000000
        /*0040*/ 	.short	0x0000
        /*0042*/ 	.short	0x0000
        /*0044*/ 	.byte	0x00, 0xf5, 0x21, 0x00


	//----- nvinfo : EIATTR_SPARSE_MMA_MASK
	.align		4
.L_1029:
        /*0048*/ 	.byte	0x03, 0x50
        /*004a*/ 	.short	0x0000


	//----- nvinfo : EIATTR_WMMA_USED
	.align		4
        /*004c*/ 	.byte	0x01, 0x2b
	.zero		2


	//----- nvinfo : EIATTR_MAXREG_COUNT
	.align		4
        /*0050*/ 	.byte	0x03, 0x1b
        /*0052*/ 	.short	0x00ff


	//----- nvinfo : EIATTR_NUM_BARRIERS
	.align		4
        /*0054*/ 	.byte	0x02, 0x4c
        /*0056*/ 	.byte	0x01
	.zero		1


	//----- nvinfo : EIATTR_MERCURY_ISA_VERSION
	.align		4
        /*0058*/ 	.byte	0x03, 0x5f
        /*005a*/ 	.short	0x0101


	//----- nvinfo : EIATTR_VRC_CTA_INIT_COUNT
	.align		4
        /*005c*/ 	.byte	0x02, 0x4a
	.zero		1
	.zero		1


	//----- nvinfo : EIATTR_EXIT_INSTR_OFFSETS
	.align		4
        /*0060*/ 	.byte	0x04, 0x1c
        /*0062*/ 	.short	(.L_1031 - .L_1030)


	//   ....[0]....
.L_1030:
        /*0064*/ 	.word	0x00002cf0


	//----- nvinfo : EIATTR_CRS_STACK_SIZE
	.align		4
.L_1031:
        /*0068*/ 	.byte	0x04, 0x1e
        /*006a*/ 	.short	(.L_1033 - .L_1032)
.L_1032:
        /*006c*/ 	.word	0x00000000


	//----- nvinfo : EIATTR_CBANK_PARAM_SIZE
	.align		4
.L_1033:
        /*0070*/ 	.byte	0x03, 0x19
        /*0072*/ 	.short	0x0020


	//----- nvinfo : EIATTR_PARAM_CBANK
	.align		4
        /*0074*/ 	.byte	0x04, 0x0a
        /*0076*/ 	.short	(.L_1035 - .L_1034)
	.align		4
.L_1034:
        /*0078*/ 	.word	index@(.nv.constant0.fused_nn_conv2d_add_nn_relu_cast_cast_left_shift_multiply_add_right_shift_cast_c_3441552496575213188__kernel1)
        /*007c*/ 	.short	0x0380
        /*007e*/ 	.short	0x0020


	//----- nvinfo : EIATTR_SW_WAR
	.align		4
.L_1035:
        /*0080*/ 	.byte	0x04, 0x36
        /*0082*/ 	.short	(.L_1037 - .L_1036)
.L_1036:
        /*0084*/ 	.word	0x00000008
.L_1037:


//--------------------- .nv.info.fused_nn_pad_kernel0 --------------------------
	.section	.nv.info.fused_nn_pad_kernel0,"",@"SHT_CUDA_INFO"
	.sectionflags	@""
	.align	4


	//----- nvinfo : EIATTR_CUDA_API_VERSION
	.align		4
        /*0000*/ 	.byte	0x04, 0x37
        /*0002*/ 	.short	(.L_1039 - .L_1038)
.L_1038:
        /*0004*/ 	.word	0x00000082


	//----- nvinfo : EIATTR_KPARAM_INFO
	.align		4
.L_1039:
        /*0008*/ 	.byte	0x04, 0x17
        /*000a*/ 	.short	(.L_1041 - .L_1040)
.L_1040:
        /*000c*/ 	.word	0x00000000
        /*0010*/ 	.short	0x0001
        /*0012*/ 	.short	0x0008
        /*0014*/ 	.byte	0x00, 0xf5, 0x21, 0x00


	//----- nvinfo : EIATTR_KPARAM_INFO
	.align		4
.L_1041:
        /*0018*/ 	.byte	0x04, 0x17
        /*001a*/ 	.short	(.L_1043 - .L_1042)
.L_1042:
        /*001c*/ 	.word	0x00000000
        /*0020*/ 	.short	0x0000
        /*0022*/ 	.short	0x0000
        /*0024*/ 	.byte	0x00, 0xf5, 0x21, 0x00


	//----- nvinfo : EIATTR_SPARSE_MMA_MASK
	.align		4
.L_1043:
        /*0028*/ 	.byte	0x03, 0x50
        /*002a*/ 	.short	0x0000


	//----- nvinfo : EIATTR_MAXREG_COUNT
	.align		4
        /*002c*/ 	.byte	0x03, 0x1b
        /*002e*/ 	.short	0x00ff


	//----- nvinfo : EIATTR_MERCURY_ISA_VERSION
	.align		4
        /*0030*/ 	.byte	0x03, 0x5f
        /*0032*/ 	.short	0x0101


	//----- nvinfo : EIATTR_VRC_CTA_INIT_COUNT
	.align		4
        /*0034*/ 	.byte	0x02, 0x4a
	.zero		1
	.zero		1


	//----- nvinfo : EIATTR_EXIT_INSTR_OFFSETS
	.align		4
        /*0038*/ 	.byte	0x04, 0x1c
        /*003a*/ 	.short	(.L_1045 - .L_1044)


	//   ....[0]....
.L_1044:
        /*003c*/ 	.word	0x00000070


	//   ....[1]....
        /*0040*/ 	.word	0x000000b0


	//   ....[2]....
        /*0044*/ 	.word	0x00000330


	//----- nvinfo : EIATTR_CRS_STACK_SIZE
	.align		4
.L_1045:
        /*0048*/ 	.byte	0x04, 0x1e
        /*004a*/ 	.short	(.L_1047 - .L_1046)
.L_1046:
        /*004c*/ 	.word	0x00000000


	//----- nvinfo : EIATTR_CBANK_PARAM_SIZE
	.align		4
.L_1047:
        /*0050*/ 	.byte	0x03, 0x19
        /*0052*/ 	.short	0x0010


	//----- nvinfo : EIATTR_PARAM_CBANK
	.align		4
        /*0054*/ 	.byte	0x04, 0x0a
        /*0056*/ 	.short	(.L_1049 - .L_1048)
	.align		4
.L_1048:
        /*0058*/ 	.word	index@(.nv.constant0.fused_nn_pad_kernel0)
        /*005c*/ 	.short	0x0380
        /*005e*/ 	.short	0x0010


	//----- nvinfo : EIATTR_SW_WAR
	.align		4
.L_1049:
        /*0060*/ 	.byte	0x04, 0x36
        /*0062*/ 	.short	(.L_1051 - .L_1050)
.L_1050:
        /*0064*/ 	.word	0x00000008
.L_1051:


//--------------------- .nv.info.fused_nn_global_avg_pool2d_cast_cast_left_shift_multiply_add_right_shift_cast_cl_10830175937736834516__kernel0 --------------------------
	.section	.nv.info.fused_nn_global_avg_pool2d_cast_cast_left_shift_multiply_add_right_shift_cast_cl_10830175937736834516__kernel0,"",@"SHT_CUDA_INFO"
	.sectionflags	@""
	.align	4


	//----- nvinfo : EIATTR_CUDA_API_VERSION
	.align		4
        /*0000*/ 	.byte	0x04, 0x37
        /*0002*/ 	.short	(.L_1053 - .L_1052)
.L_1052:
        /*0004*/ 	.word	0x00000082


	//----- nvinfo : EIATTR_KPARAM_INFO
	.align		4
.L_1053:
        /*0008*/ 	.byte	0x04, 0x17
        /*000a*/ 	.short	(.L_1055 - .L_1054)
.L_1054:
        /*000c*/ 	.word	0x00000000
        /*0010*/ 	.short	0x0001
        /*0012*/ 	.short	0x0008
        /*0014*/ 	.byte	0x00, 0xf5, 0x21, 0x00


	//----- nvinfo : EIATTR_KPARAM_INFO
	.align		4
.L_1055:
        /*0018*/ 	.byte	0x04, 0x17
        /*001a*/ 	.short	(.L_1057 - .L_1056)
.L_1056:
        /*001c*/ 	.word	0x00000000
        /*0020*/ 	.short	0x0000
        /*0022*/ 	.short	0x0000
        /*0024*/ 	.byte	0x00, 0xf5, 0x21, 0x00


	//----- nvinfo : EIATTR_SPARSE_MMA_MASK
	.align		4
.L_1057:
        /*0028*/ 	.byte	0x03, 0x50
        /*002a*/ 	.short	0x0000


	//----- nvinfo : EIATTR_MAXREG_COUNT
	.align		4
        /*002c*/ 	.byte	0x03, 0x1b
        /*002e*/ 	.short	0x00ff


	//----- nvinfo : EIATTR_MERCURY_ISA_VERSION
	.align		4
        /*0030*/ 	.byte	0x03, 0x5f
        /*0032*/ 	.short	0x0101


	//----- nvinfo : EIATTR_VRC_CTA_INIT_COUNT
	.align		4
        /*0034*/ 	.byte	0x02, 0x4a
	.zero		1
	.zero		1


	//----- nvinfo : EIATTR_EXIT_INSTR_OFFSETS
	.align		4
        /*0038*/ 	.byte	0x04, 0x1c
        /*003a*/ 	.short	(.L_1059 - .L_1058)


	//   ....[0]....
.L_1058:
        /*003c*/ 	.word	0x00000660


	//----- nvinfo : EIATTR_CBANK_PARAM_SIZE
	.align		4
.L_1059:
        /*0040*/ 	.byte	0x03, 0x19
        /*0042*/ 	.short	0x0010


	//----- nvinfo : EIATTR_PARAM_CBANK
	.align		4
        /*0044*/ 	.byte	0x04, 0x0a
        /*0046*/ 	.short	(.L_1061 - .L_1060)
	.align		4
.L_1060:
        /*0048*/ 	.word	index@(.nv.constant0.fused_nn_global_avg_pool2d_cast_cast_left_shift_multiply_add_right_shift_cast_cl_10830175937736834516__kernel0)
        /*004c*/ 	.short	0x0380
        /*004e*/ 	.short	0x0010


	//----- nvinfo : EIATTR_SW_WAR
	.align		4
.L_1061:
        /*0050*/ 	.byte	0x04, 0x36
        /*0052*/ 	.short	(.L_1063 - .L_1062)
.L_1062:
        /*0054*/ 	.word	0x00000008
.L_1063:


//--------------------- .nv.callgraph             --------------------------
	.section	.nv.callgraph,"",@"SHT_CUDA_CALLGRAPH"
	.align	4
	.sectionentsize	8
	.align		4
        /*0000*/ 	.word	0x00000000
	.align		4
        /*0004*/ 	.word	0xffffffff
	.align		4
        /*0008*/ 	.word	0x00000000
	.align		4
        /*000c*/ 	.word	0xfffffffe
	.align		4
        /*0010*/ 	.word	0x00000000
	.align		4
        /*0014*/ 	.word	0xfffffffd
	.align		4
        /*0018*/ 	.word	0x00000000
	.align		4
        /*001c*/ 	.word	0xfffffffc


//--------------------- .text.fused_nn_conv2d_add_nn_relu_cast_cast_left_shift_multiply_add_right_shift_cast_c_3441552496575213188__9_kernel0 --------------------------
	.section	.text.fused_nn_conv2d_add_nn_relu_cast_cast_left_shift_multiply_add_right_shift_cast_c_3441552496575213188__9_kernel0,"ax",@progbits
	.align	128
        .global         fused_nn_conv2d_add_nn_relu_cast_cast_left_shift_multiply_add_right_shift_cast_c_3441552496575213188__9_kernel0
        .type           fused_nn_conv2d_add_nn_relu_cast_cast_left_shift_multiply_add_right_shift_cast_c_3441552496575213188__9_kernel0,@function
        .size           fused_nn_conv2d_add_nn_relu_cast_cast_left_shift_multiply_add_right_shift_cast_c_3441552496575213188__9_kernel0,(.L_x_392 - fused_nn_conv2d_add_nn_relu_cast_cast_left_shift_multiply_add_right_shift_cast_c_3441552496575213188__9_kernel0)
        .other          fused_nn_conv2d_add_nn_relu_cast_cast_left_shift_multiply_add_right_shift_cast_c_3441552496575213188__9_kernel0,@"STO_CUDA_ENTRY STV_DEFAULT"
fused_nn_conv2d_add_nn_relu_cast_cast_left_shift_multiply_add_right_shift_cast_c_3441552496575213188__9_kernel0:
.text.fused_nn_conv2d_add_nn_relu_cast_cast_left_shift_multiply_add_right_shift_cast_c_3441552496575213188__9_kernel0:
[----:B------:R-:W-:Y:S01]  /*0000*/  LDC R1, c[0x0][0x37c] ;  /* 0x0000df00ff017b82 */ /* 0x000fe20000000800 */
[----:B------:R-:W0:Y:S07]  /*0010*/  S2R R15, SR_TID.X ;  /* 0x00000000000f7919 */ /* 0x000e2e0000002100 */
[----:B------:R-:W1:Y:S01]  /*0020*/  LDC.64 R2, c[0x0][0x390] ;  /* 0x0000e400ff027b82 */ /* 0x000e620000000a00 */
[----:B------:R-:W-:Y:S01]  /*0030*/  UMOV UR4, 0x400 ;  /* 0x0000040000047882 */ /* 0x000fe20000000000 */
[----:B------:R-:W2:Y:S01]  /*0040*/  LDCU.64 UR24, c[0x0][0x358] ;  /* 0x00006b00ff1877ac */ /* 0x000ea20008000a00 */
[----:B------:R-:W3:Y:S01]  /*0050*/  S2R R9, SR_CTAID.Z ;  /* 0x0000000000097919 */ /* 0x000ee20000002700 */
[----:B------:R-:W-:-:S04]  /*0060*/  UIADD3 UR5, UPT, UPT, UR4, 0x100, URZ ;  /* 0x0000010004057890 */ /* 0x000fc8000fffe0ff */
[----:B------:R-:W4:Y:S08]  /*0070*/  LDC.64 R4, c[0x0][0x380] ;  /* 0x0000e000ff047b82 */ /* 0x000f300000000a00 */
[----:B------:R-:W5:Y:S08]  /*0080*/  LDC.64 R46, c[0x0][0x388] ;  /* 0x0000e200ff2e7b82 */ /* 0x000f700000000a00 */
[----:B------:R-:W2:Y:S01]  /*0090*/  S2UR UR7, SR_CgaCtaId ;  /* 0x00000000000779c3 */ /* 0x000ea20000008800 */
[C---:B0-----:R-:W-:Y:S01]  /*00a0*/  LOP3.LUT R0, R15.reuse, 0x3f8, RZ, 0xc0, !PT ;  /* 0x000003f80f007812 */ /* 0x041fe200078ec0ff */
[----:B------:R-:W-:-:S04]  /*00b0*/  IMAD.SHL.U32 R6, R15, 0x2, RZ ;  /* 0x000000020f067824 */ /* 0x000fc800078e00ff */
[C---:B---3--:R-:W-:Y:S01]  /*00c0*/  IMAD R11, R9.reuse, 0x100, R0 ;  /* 0x00000100090b7824 */ /* 0x048fe200078e0200 */
[----:B------:R-:W-:Y:S01]  /*00d0*/  LOP3.LUT R8, R6, 0x7f8, RZ, 0xc0, !PT ;  /* 0x000007f806087812 */ /* 0x000fe200078ec0ff */
[----:B------:R-:W-:Y:S01]  /*00e0*/  IMAD.WIDE.U32 R6, R9, 0x4, RZ ;  /* 0x0000000409067825 */ /* 0x000fe200078e00ff */
[----:B------:R-:W-:-:S03]  /*00f0*/  LOP3.LUT R0, R15, 0x3, RZ, 0xc0, !PT ;  /* 0x000000030f007812 */ /* 0x000fc600078ec0ff */
[----:B-1----:R-:W-:-:S04]  /*0100*/  IMAD.WIDE.U32 R2, R11, 0x4, R2 ;  /* 0x000000040b027825 */ /* 0x002fc800078e0002 */
[----:B------:R-:W-:Y:S01]  /*0110*/  IMAD R9, R9, 0x100, R8 ;  /* 0x0000010009097824 */ /* 0x000fe200078e0208 */
[----:B------:R-:W-:Y:S01]  /*0120*/  IADD3 R10, P0, PT, R2, 0x80, RZ ;  /* 0x00000080020a7810 */ /* 0x000fe20007f1e0ff */
[----:B------:R-:W-:Y:S01]  /*0130*/  IMAD.MOV.U32 R8, RZ, RZ, R6 ;  /* 0x000000ffff087224 */ /* 0x000fe200078e0006 */
[----:B--2---:R-:W-:Y:S01]  /*0140*/  ULEA UR6, UR7, UR4, 0x18 ;  /* 0x0000000407067291 */ /* 0x004fe2000f8ec0ff */
[C---:B------:R-:W-:Y:S01]  /*0150*/  IMAD.SHL.U32 R6, R15.reuse, 0x4, RZ ;  /* 0x000000040f067824 */ /* 0x040fe200078e00ff */
[----:B------:R-:W-:Y:S01]  /*0160*/  IADD3.X R13, PT, PT, RZ, R3, RZ, P0, !PT ;  /* 0x00000003ff0d7210 */ /* 0x000fe200007fe4ff */
[----:B------:R-:W-:Y:S01]  /*0170*/  IMAD.IADD R9, R0, 0x1, R9 ;  /* 0x0000000100097824 */ /* 0x000fe200078e0209 */
[----:B------:R-:W-:Y:S01]  /*0180*/  ULEA UR5, UR7, UR5, 0x18 ;  /* 0x0000000507057291 */ /* 0x000fe2000f8ec0ff */
[----:B-----5:R-:W-:Y:S01]  /*0190*/  IMAD.WIDE.U32 R46, R15, 0x4, R46 ;  /* 0x000000040f2e7825 */ /* 0x020fe200078e002e */
[----:B------:R-:W-:Y:S01]  /*01a0*/  LOP3.LUT R3, R6, 0xfe0, RZ, 0xc0, !PT ;  /* 0x00000fe006037812 */ /* 0x000fe200078ec0ff */
[----:B------:R-:W-:-:S02]  /*01b0*/  UMOV UR4, URZ ;  /* 0x000000ff00047c82 */ /* 0x000fc40008000000 */
[----:B----4-:R-:W-:-:S07]  /*01c0*/  IMAD.WIDE.U32 R4, R9, 0x4, R4 ;  /* 0x0000000409047825 */ /* 0x010fce00078e0004 */
.L_x_0:
[--C-:B------:R-:W-:Y:S01]  /*01d0*/  SHF.R.U32.HI R11, RZ, 0x3, R7.reuse ;  /* 0x00000003ff0b7819 */ /* 0x100fe20000011607 */
[----:B------:R-:W2:Y:S01]  /*01e0*/  LDG.E.CONSTANT R21, desc[UR24][R46.64+0x100] ;  /* 0x000100182e157981 */ /* 0x000ea2000c1e9900 */
[----:B------:R-:W-:-:S03]  /*01f0*/  SHF.R.U64 R9, R8, 0x3, R7 ;  /* 0x0000000308097819 */ /* 0x000fc60000001207 */
[----:B------:R-:W-:Y:S01]  /*0200*/  IMAD.WIDE.U32 R14, R11, -0x6db6db6d, RZ ;  /* 0x924924930b0e7825 */ /* 0x000fe200078e00ff */
[----:B------:R-:W3:Y:S04]  /*0210*/  LDG.E.CONSTANT R23, desc[UR24][R46.64+0x180] ;  /* 0x000180182e177981 */ /* 0x000ee8000c1e9900 */
[----:B------:R-:W4:Y:S01]  /*0220*/  LDG.E.CONSTANT R25, desc[UR24][R46.64+0x200] ;  /* 0x000200182e197981 */ /* 0x000f22000c1e9900 */
[----:B------:R-:W-:-:S03]  /*0230*/  IMAD.WIDE.U32 R16, P0, R9, 0x24924924, R14 ;  /* 0x2492492409107825 */ /* 0x000fc6000780000e */
[----:B------:R-:W5:Y:S01]  /*0240*/  LDG.E.CONSTANT R27, desc[UR24][R46.64+0x280] ;  /* 0x000280182e1b7981 */ /* 0x000f62000c1e9900 */
[----:B------:R-:W-:-:S03]  /*0250*/  IMAD.WIDE.U32 R14, R9, -0x6db6db6d, RZ ;  /* 0x92492493090e7825 */ /* 0x000fc600078e00ff */
[----:B------:R-:W5:Y:S01]  /*0260*/  LDG.E.CONSTANT R29, desc[UR24][R46.64+0x300] ;  /* 0x000300182e1d7981 */ /* 0x000f62000c1e9900 */
[----:B------:R-:W-:Y:S01]  /*0270*/  IMAD.X R19, RZ, RZ, RZ, P0 ;  /* 0x000000ffff137224 */ /* 0x000fe200000e06ff */
[----:B------:R-:W-:Y:S01]  /*0280*/  IADD3 RZ, P0, PT, R15, R16, RZ ;  /* 0x000000100fff7210 */ /* 0x000fe20007f1e0ff */
[----:B------:R-:W-:Y:S01]  /*0290*/  IMAD.MOV.U32 R18, RZ, RZ, R17 ;  /* 0x000000ffff127224 */ /* 0x000fe200078e0011 */
[----:B------:R-:W5:Y:S03]  /*02a0*/  LDG.E.CONSTANT R31, desc[UR24][R46.64+0x380] ;  /* 0x000380182e1f7981 */ /* 0x000f66000c1e9900 */
[----:B------:R-:W-:Y:S01]  /*02b0*/  IMAD.WIDE.U32.X R14, R11, 0x24924924, R18, P0 ;  /* 0x249249240b0e7825 */ /* 0x000fe200000e0412 */
[----:B------:R-:W2:Y:S02]  /*02c0*/  LDG.E.CONSTANT R17, desc[UR24][R46.64] ;  /* 0x000000182e117981 */ /* 0x000ea4000c1e9900 */
[----:B------:R-:W-:-:S02]  /*02d0*/  LEA R56, P0, R14, R4, 0x9 ;  /* 0x000000040e387211 */ /* 0x000fc400078048ff */
[----:B------:R-:W3:Y:S02]  /*02e0*/  LDG.E.CONSTANT R19, desc[UR24][R46.64+0x80] ;  /* 0x000080182e137981 */ /* 0x000ee4000c1e9900 */
[----:B------:R-:W-:Y:S02]  /*02f0*/  LEA.HI.X R57, R14, R5, R15, 0x9, P0 ;  /* 0x000000050e397211 */ /* 0x000fe400000f4c0f */
[----:B------:R-:W5:Y:S04]  /*0300*/  LDG.E.CONSTANT R33, desc[UR24][R46.64+0x400] ;  /* 0x000400182e217981 */ /* 0x000f68000c1e9900 */
[----:B------:R-:W4:Y:S04]  /*0310*/  LDG.E.CONSTANT R9, desc[UR24][R56.64] ;  /* 0x0000001838097981 */ /* 0x000f28000c1e9900 */
[----:B------:R-:W2:Y:S04]  /*0320*/  LDG.E.CONSTANT R15, desc[UR24][R56.64+0x10] ;  /* 0x00001018380f7981 */ /* 0x000ea8000c1e9900 */
[----:B------:R-:W5:Y:S04]  /*0330*/  LDG.E.CONSTANT R35, desc[UR24][R46.64+0x480] ;  /* 0x000480182e237981 */ /* 0x000f68000c1e9900 */
[----:B------:R-:W5:Y:S04]  /*0340*/  LDG.E.CONSTANT R37, desc[UR24][R46.64+0x500] ;  /* 0x000500182e257981 */ /* 0x000f68000c1e9900 */
[----:B------:R-:W5:Y:S04]  /*0350*/  LDG.E.CONSTANT R39, desc[UR24][R46.64+0x580] ;  /* 0x000580182e277981 */ /* 0x000f68000c1e9900 */
[----:B------:R-:W5:Y:S04]  /*0360*/  LDG.E.CONSTANT R41, desc[UR24][R46.64+0x600] ;  /* 0x000600182e297981 */ /* 0x000f68000c1e9900 */
[----:B------:R-:W5:Y:S04]  /*0370*/  LDG.E.CONSTANT R43, desc[UR24][R46.64+0x680] ;  /* 0x000680182e2b7981 */ /* 0x000f68000c1e9900 */
[----:B------:R-:W5:Y:S04]  /*0380*/  LDG.E.CONSTANT R45, desc[UR24][R46.64+0x700] ;  /* 0x000700182e2d7981 */ /* 0x000f68000c1e9900 */
[----:B------:R-:W5:Y:S01]  /*0390*/  LDG.E.CONSTANT R49, desc[UR24][R46.64+0x780] ;  /* 0x000780182e317981 */ /* 0x000f62000c1e9900 */
[----:B------:R-:W0:Y:S01]  /*03a0*/  S2UR UR8, SR_CgaCtaId ;  /* 0x00000000000879c3 */ /* 0x000e220000008800 */
[----:B------:R-:W1:Y:S01]  /*03b0*/  S2R R0, SR_LANEID ;  /* 0x0000000000007919 */ /* 0x000e620000000000 */
[----:B------:R-:W-:-:S02]  /*03c0*/  UMOV UR7, 0x400 ;  /* 0x0000040000077882 */ /* 0x000fc40000000000 */
[----:B0-----:R-:W-:-:S04]  /*03d0*/  ULEA UR26, UR8, UR7, 0x18 ;  /* 0x00000007081a7291 */ /* 0x001fc8000f8ec0ff */
[----:B------:R-:W-:Y:S01]  /*03e0*/  UIADD3 UR9, UPT, UPT, UR26, 0x80, URZ ;  /* 0x000000801a097890 */ /* 0x000fe2000fffe0ff */
[----:B-1----:R-:W-:-:S04]  /*03f0*/  LOP3.LUT R0, R0, 0x7, RZ, 0xc0, !PT ;  /* 0x0000000700007812 */ /* 0x002fc800078ec0ff */
[C---:B------:R-:W-:Y:S02]  /*0400*/  LEA R2, R0.reuse, UR26, 0x4 ;  /* 0x0000001a00027c11 */ /* 0x040fe4000f8e20ff */
[----:B------:R-:W-:Y:S01]  /*0410*/  LEA R11, R0, UR9, 0x4 ;  /* 0x00000009000b7c11 */ /* 0x000fe2000f8e20ff */
[----:B------:R-:W-:-:S04]  /*0420*/  UIADD3 UR7, UPT, UPT, UR7, 0x100, URZ ;  /* 0x0000010007077890 */ /* 0x000fc8000fffe0ff */
[----:B------:R-:W-:-:S04]  /*0430*/  ULEA UR7, UR8, UR7, 0x18 ;  /* 0x0000000708077291 */ /* 0x000fc8000f8ec0ff */
[----:B------:R-:W-:Y:S02]  /*0440*/  UIADD3 UR8, UPT, UPT, UR7, 0x80, URZ ;  /* 0x0000008007087890 */ /* 0x000fe4000fffe0ff */
[----:B------:R-:W-:Y:S02]  /*0450*/  UIADD3 UR10, UPT, UPT, UR7, 0x100, URZ ;  /* 0x00000100070a7890 */ /* 0x000fe4000fffe0ff */
[----:B------:R-:W-:Y:S02]  /*0460*/  UIADD3 UR11, UPT, UPT, UR7, 0x180, URZ ;  /* 0x00000180070b7890 */ /* 0x000fe4000fffe0ff */
[----:B------:R-:W-:Y:S02]  /*0470*/  UIADD3 UR12, UPT, UPT, UR7, 0x200, URZ ;  /* 0x00000200070c7890 */ /* 0x000fe4000fffe0ff */
[----:B------:R-:W-:Y:S02]  /*0480*/  UIADD3 UR13, UPT, UPT, UR7, 0x280, URZ ;  /* 0x00000280070d7890 */ /* 0x000fe4000fffe0ff */
[----:B------:R-:W-:-:S02]  /*0490*/  UIADD3 UR14, UPT, UPT, UR7, 0x300, URZ ;  /* 0x00000300070e7890 */ /* 0x000fc4000fffe0ff */
        /* <DEDUP_REMOVED lines=9> */
[C---:B------:R-:W-:Y:S02]  /*0530*/  LEA R14, R0.reuse, UR7, 0x4 ;  /* 0x00000007000e7c11 */ /* 0x040fe4000f8e20ff */
[C---:B------:R-:W-:Y:S02]  /*0540*/  LEA R42, R0.reuse, UR8, 0x4 ;  /* 0x00000008002a7c11 */ /* 0x040fe4000f8e20ff */
[----:B------:R-:W-:-:S02]  /*0550*/  LEA R30, R0, UR10, 0x4 ;  /* 0x0000000a001e7c11 */ /* 0x000fc4000f8e20ff */
[C---:B------:R-:W-:Y:S02]  /*0560*/  LEA R40, R0.reuse, UR11, 0x4 ;  /* 0x0000000b00287c11 */ /* 0x040fe4000f8e20ff */
[C---:B------:R-:W-:Y:S02]  /*0570*/  LEA R26, R0.reuse, UR14, 0x4 ;  /* 0x0000000e001a7c11 */ /* 0x040fe4000f8e20ff */
[C---:B------:R-:W-:Y:S02]  /*0580*/  LEA R34, R0.reuse, UR15, 0x4 ;  /* 0x0000000f00227c11 */ /* 0x040fe4000f8e20ff */
[C---:B------:R-:W-:Y:S02]  /*0590*/  LEA R28, R0.reuse, UR19, 0x4 ;  /* 0x00000013001c7c11 */ /* 0x040fe4000f8e20ff */
[C---:B------:R-:W-:Y:S02]  /*05a0*/  LEA R22, R0.reuse, UR20, 0x4 ;  /* 0x0000001400167c11 */ /* 0x040fe4000f8e20ff */
[----:B------:R-:W-:-:S02]  /*05b0*/  LEA R24, R0, UR21, 0x4 ;  /* 0x0000001500187c11 */ /* 0x000fc4000f8e20ff */
[C---:B------:R-:W-:Y:S01]  /*05c0*/  LEA R12, R0.reuse, UR22, 0x4 ;  /* 0x00000016000c7c11 */ /* 0x040fe2000f8e20ff */
[----:B------:R-:W-:Y:S01]  /*05d0*/  IMAD.MOV.U32 R44, RZ, RZ, R10 ;  /* 0x000000ffff2c7224 */ /* 0x000fe200078e000a */
[----:B----4-:R0:W-:Y:S04]  /*05e0*/  STS [R6+UR6], R9 ;  /* 0x0000000906007988 */ /* 0x0101e80008000806 */
[----:B--2---:R-:W-:Y:S01]  /*05f0*/  STS [R6+UR6+0x80], R15 ;  /* 0x0000800f06007988 */ /* 0x004fe20008000806 */
[----:B------:R-:W-:Y:S01]  /*0600*/  BAR.SYNC.DEFER_BLOCKING 0x0 ;  /* 0x0000000000007b1d */ /* 0x000fe20000010000 */
[----:B0-----:R-:W-:-:S05]  /*0610*/  LEA R9, R0, UR23, 0x4 ;  /* 0x0000001700097c11 */ /* 0x001fca000f8e20ff */
[----:B------:R-:W0:Y:S04]  /*0620*/  LDSM.16.M88 R2, [R2] ;  /* 0x000000000202783b */ /* 0x000e280000000000 */
[----:B------:R-:W1:Y:S04]  /*0630*/  LDSM.16.M88 R11, [R11] ;  /* 0x000000000b0b783b */ /* 0x000e680000000000 */
[----:B------:R-:W-:Y:S04]  /*0640*/  STS [R6+UR5], R17 ;  /* 0x0000001106007988 */ /* 0x000fe80008000805 */
[----:B---3--:R-:W-:Y:S04]  /*0650*/  STS [R6+UR5+0x80], R19 ;  /* 0x0000801306007988 */ /* 0x008fe80008000805 */
[----:B------:R-:W-:Y:S04]  /*0660*/  STS [R6+UR5+0x100], R21 ;  /* 0x0001001506007988 */ /* 0x000fe80008000805 */
[----:B------:R-:W-:Y:S04]  /*0670*/  STS [R6+UR5+0x180], R23 ;  /* 0x0001801706007988 */ /* 0x000fe80008000805 */
[----:B------:R-:W-:Y:S04]  /*0680*/  STS [R6+UR5+0x200], R25 ;  /* 0x0002001906007988 */ /* 0x000fe80008000805 */
[----:B-----5:R-:W-:Y:S04]  /*0690*/  STS [R6+UR5+0x280], R27 ;  /* 0x0002801b06007988 */ /* 0x020fe80008000805 */
[----:B------:R2:W-:Y:S04]  /*06a0*/  STS [R6+UR5+0x300], R29 ;  /* 0x0003001d06007988 */ /* 0x0005e80008000805 */
[----:B------:R-:W-:Y:S04]  /*06b0*/  STS [R6+UR5+0x380], R31 ;  /* 0x0003801f06007988 */ /* 0x000fe80008000805 */
[----:B------:R-:W-:Y:S04]  /*06c0*/  STS [R6+UR5+0x400], R33 ;  /* 0x0004002106007988 */ /* 0x000fe80008000805 */
[----:B------:R-:W-:Y:S04]  /*06d0*/  STS [R6+UR5+0x480], R35 ;  /* 0x0004802306007988 */ /* 0x000fe80008000805 */
[----:B------:R3:W-:Y:S04]  /*06e0*/  STS [R6+UR5+0x500], R37 ;  /* 0x0005002506007988 */ /* 0x0007e80008000805 */
[----:B------:R-:W-:Y:S04]  /*06f0*/  STS [R6+UR5+0x580], R39 ;  /* 0x0005802706007988 */ /* 0x000fe80008000805 */
[----:B------:R-:W-:Y:S04]  /*0700*/  STS [R6+UR5+0x600], R41 ;  /* 0x0006002906007988 */ /* 0x000fe80008000805 */
[----:B------:R-:W-:Y:S04]  /*0710*/  STS [R6+UR5+0x680], R43 ;  /* 0x0006802b06007988 */ /* 0x000fe80008000805 */
[----:B------:R4:W-:Y:S04]  /*0720*/  STS [R6+UR5+0x700], R45 ;  /* 0x0007002d06007988 */ /* 0x0009e80008000805 */
[----:B------:R0:W-:Y:S01]  /*0730*/  STS [R6+UR5+0x780], R49 ;  /* 0x0007803106007988 */ /* 0x0001e20008000805 */
[----:B------:R-:W-:Y:S01]  /*0740*/  BAR.SYNC.DEFER_BLOCKING 0x0 ;  /* 0x0000000000007b1d */ /* 0x000fe20000010000 */
[----:B--2---:R-:W-:-:S02]  /*0750*/  LEA R29, R0, UR12, 0x4 ;  /* 0x0000000c001d7c11 */ /* 0x004fc4000f8e20ff */
[C---:B---3--:R-:W-:Y:S02]  /*0760*/  LEA R37, R0.reuse, UR13, 0x4 ;  /* 0x0000000d00257c11 */ /* 0x048fe4000f8e20ff */
[C---:B------:R-:W-:Y:S02]  /*0770*/  LEA R25, R0.reuse, UR16, 0x4 ;  /* 0x0000001000197c11 */ /* 0x040fe4000f8e20ff */
[C---:B------:R-:W-:Y:S02]  /*0780*/  LEA R31, R0.reuse, UR17, 0x4 ;  /* 0x00000011001f7c11 */ /* 0x040fe4000f8e20ff */
[----:B------:R-:W-:Y:S01]  /*0790*/  LEA R23, R0, UR18, 0x4 ;  /* 0x0000001200177c11 */ /* 0x000fe2000f8e20ff */
[----:B------:R-:W2:Y:S04]  /*07a0*/  LDSM.16.M88 R14, [R14] ;  /* 0x000000000e0e783b */ /* 0x000ea80000000000 */
[----:B------:R-:W3:Y:S04]  /*07b0*/  LDSM.16.M88 R42, [R42] ;  /* 0x000000002a2a783b */ /* 0x000ee80000000000 */
[----:B------:R-:W0:Y:S04]  /*07c0*/  LDSM.16.M88 R30, [R30] ;  /* 0x000000001e1e783b */ /* 0x000e280000000000 */
[----:B------:R-:W0:Y:S04]  /*07d0*/  LDSM.16.M88 R40, [R40] ;  /* 0x000000002828783b */ /* 0x000e280000000000 */
[----:B------:R-:W0:Y:S04]  /*07e0*/  LDSM.16.M88 R29, [R29] ;  /* 0x000000001d1d783b */ /* 0x000e280000000000 */
[----:B------:R-:W0:Y:S04]  /*07f0*/  LDSM.16.M88 R37, [R37] ;  /* 0x000000002525783b */ /* 0x000e280000000000 */
[----:B------:R-:W1:Y:S04]  /*0800*/  LDSM.16.M88 R26, [R26] ;  /* 0x000000001a1a783b */ /* 0x000e680000000000 */
[----:B------:R-:W1:Y:S04]  /*0810*/  LDSM.16.M88 R34, [R34] ;  /* 0x000000002222783b */ /* 0x000e680000000000 */
[----:B------:R-:W1:Y:S04]  /*0820*/  LDSM.16.M88 R25, [R25] ;  /* 0x000000001919783b */ /* 0x000e680000000000 */
[----:B------:R-:W1:Y:S04]  /*0830*/  LDSM.16.M88 R31, [R31] ;  /* 0x000000001f1f783b */ /* 0x000e680000000000 */
[----:B------:R-:W1:Y:S04]  /*0840*/  LDSM.16.M88 R23, [R23] ;  /* 0x000000001717783b */ /* 0x000e680000000000 */
[----:B------:R-:W1:Y:S04]  /*0850*/  LDSM.16.M88 R28, [R28] ;  /* 0x000000001c1c783b */ /* 0x000e680000000000 */
[----:B------:R-:W1:Y:S04]  /*0860*/  LDSM.16.M88 R22, [R22] ;  /* 0x000000001616783b */ /* 0x000e680000000000 */
[----:B------:R-:W1:Y:S04]  /*0870*/  LDSM.16.M88 R24, [R24] ;  /* 0x000000001818783b */ /* 0x000e680000000000 */
[----:B------:R1:W1:Y:S04]  /*0880*/  LDSM.16.M88 R0, [R12] ;  /* 0x000000000c00783b */ /* 0x0002680000000000 */
[----:B------:R-:W1:Y:S01]  /*0890*/  LDSM.16.M88 R9, [R9] ;  /* 0x000000000909783b */ /* 0x000e620000000000 */
[----:B------:R-:W-:Y:S01]  /*08a0*/  CS2R R20, SRZ ;  /* 0x0000000000147805 */ /* 0x000fe2000001ff00 */
[----:B0-----:R-:W-:Y:S01]  /*08b0*/  IMAD.MOV.U32 R16, RZ, RZ, R2 ;  /* 0x000000ffff107224 */ /* 0x001fe200078e0002 */
[----:B----4-:R-:W-:-:S02]  /*08c0*/  MOV R45, R13 ;  /* 0x0000000d002d7202 */ /* 0x010fc40000000f00 */
[----:B--23--:R-:W-:-:S07]  /*08d0*/  MOV R10, 0x8f0 ;  /* 0x000008f0000a7802 */ /* 0x00cfce0000000f00 */
[----:B-1----:R-:W-:Y:S05]  /*08e0*/  CALL.REL.NOINC `($__internal_0_$__cuda_sm_9x_mma_sub_byte_internal_m8n8k32_u4_s4) ;  /* 0x000000a800307944 */ /* 0x002fea0003c00000 */
[----:B------:R-:W-:Y:S01]  /*08f0*/  IMAD.MOV.U32 R41, RZ, RZ, R12 ;  /* 0x000000ffff297224 */ /* 0x000fe200078e000c */
[----:B------:R-:W-:Y:S01]  /*0900*/  CS2R R20, SRZ ;  /* 0x0000000000147805 */ /* 0x000fe2000001ff00 */
[----:B------:R-:W-:Y:S02]  /*0910*/  IMAD.MOV.U32 R27, RZ, RZ, R13 ;  /* 0x000000ffff1b7224 */ /* 0x000fe400078e000d */
[----:B------:R-:W-:Y:S02]  /*0920*/  IMAD.MOV.U32 R14, RZ, RZ, R30 ;  /* 0x000000ffff0e7224 */ /* 0x000fe400078e001e */
[----:B------:R-:W-:Y:S01]  /*0930*/  IMAD.MOV.U32 R16, RZ, RZ, R2 ;  /* 0x000000ffff107224 */ /* 0x000fe200078e0002 */
[----:B------:R-:W-:-:S07]  /*0940*/  MOV R10, 0x960 ;  /* 0x00000960000a7802 */ /* 0x000fce0000000f00 */
[----:B------:R-:W-:Y:S05]  /*0950*/  CALL.REL.NOINC `($__internal_0_$__cuda_sm_9x_mma_sub_byte_internal_m8n8k32_u4_s4) ;  /* 0x000000a800147944 */ /* 0x000fea0003c00000 */
[----:B------:R-:W-:Y:S01]  /*0960*/  IMAD.MOV.U32 R39, RZ, RZ, R12 ;  /* 0x000000ffff277224 */ /* 0x000fe200078e000c */
[----:B------:R-:W-:Y:S01]  /*0970*/  MOV R38, R13 ;  /* 0x0000000d00267202 */ /* 0x000fe20000000f00 */
[----:B------:R-:W-:Y:S01]  /*0980*/  IMAD.MOV.U32 R14, RZ, RZ, R29 ;  /* 0x000000ffff0e7224 */ /* 0x000fe200078e001d */
[----:B------:R-:W-:Y:S01]  /*0990*/  CS2R R20, SRZ ;  /* 0x0000000000147805 */ /* 0x000fe2000001ff00 */
        /* <DEDUP_REMOVED lines=40> */
[----:B------:R-:W-:Y:S02]  /*0c20*/  IMAD.MOV.U32 R14, RZ, RZ, R42 ;  /* 0x000000ffff0e7224 */ /* 0x000fe400078e002a */
        /* <DEDUP_REMOVED lines=61> */
[----:B------:R-:W2:Y:S04]  /*1000*/  LDG.E.CONSTANT R15, desc[UR24][R56.64+0x100] ;  /* 0x00010018380f7981 */ /* 0x000ea8000c1e9900 */
[----:B------:R-:W3:Y:S04]  /*1010*/  LDG.E.CONSTANT R17, desc[UR24][R56.64+0x110] ;  /* 0x0001101838117981 */ /* 0x000ee8000c1e9900 */
[----:B------:R-:W4:Y:S04]  /*1020*/  LDG.E.CONSTANT R19, desc[UR24][R46.64+0x800] ;  /* 0x000800182e137981 */ /* 0x000f28000c1e9900 */
[----:B------:R-:W5:Y:S04]  /*1030*/  LDG.E.CONSTANT R21, desc[UR24][R46.64+0x880] ;  /* 0x000880182e157981 */ /* 0x000f68000c1e9900 */
        /* <DEDUP_REMOVED lines=13> */
[----:B------:R-:W5:Y:S01]  /*1110*/  LDG.E.CONSTANT R16, desc[UR24][R46.64+0xf80] ;  /* 0x000f80182e107981 */ /* 0x000f62000c1e9900 */
[----:B------:R-:W-:Y:S01]  /*1120*/  IMAD.MOV.U32 R20, RZ, RZ, R27 ;  /* 0x000000ffff147224 */ /* 0x000fe200078e001b */
[----:B------:R-:W0:Y:S02]  /*1130*/  S2R R9, SR_LANEID ;  /* 0x0000000000097919 */ /* 0x000e240000000000 */
[----:B0-----:R-:W-:-:S04]  /*1140*/  LOP3.LUT R9, R9, 0x7, RZ, 0xc0, !PT ;  /* 0x0000000709097812 */ /* 0x001fc800078ec0ff */
[C---:B------:R-:W-:Y:S02]  /*1150*/  LEA R48, R9.reuse, UR26, 0x4 ;  /* 0x0000001a09307c11 */ /* 0x040fe4000f8e20ff */
[C---:B------:R-:W-:Y:S02]  /*1160*/  LEA R11, R9.reuse, UR9, 0x4 ;  /* 0x00000009090b7c11 */ /* 0x040fe4000f8e20ff */
[C---:B------:R-:W-:Y:S02]  /*1170*/  LEA R42, R9.reuse, UR8, 0x4 ;  /* 0x00000008092a7c11 */ /* 0x040fe4000f8e20ff */
[C---:B------:R-:W-:Y:S02]  /*1180*/  LEA R38, R9.reuse, UR10, 0x4 ;  /* 0x0000000a09267c11 */ /* 0x040fe4000f8e20ff */
[C---:B------:R-:W-:Y:S02]  /*1190*/  LEA R40, R9.reuse, UR11, 0x4 ;  /* 0x0000000b09287c11 */ /* 0x040fe4000f8e20ff */
[----:B------:R-:W-:-:S02]  /*11a0*/  LEA R32, R9, UR14, 0x4 ;  /* 0x0000000e09207c11 */ /* 0x000fc4000f8e20ff */
[C---:B------:R-:W-:Y:S02]  /*11b0*/  LEA R34, R9.reuse, UR15, 0x4 ;  /* 0x0000000f09227c11 */ /* 0x040fe4000f8e20ff */
[C---:B------:R-:W-:Y:S02]  /*11c0*/  LEA R28, R9.reuse, UR19, 0x4 ;  /* 0x00000013091c7c11 */ /* 0x040fe4000f8e20ff */
[C---:B------:R-:W-:Y:S02]  /*11d0*/  LEA R22, R9.reuse, UR20, 0x4 ;  /* 0x0000001409167c11 */ /* 0x040fe4000f8e20ff */
[C---:B------:R-:W-:Y:S01]  /*11e0*/  LEA R24, R9.reuse, UR21, 0x4 ;  /* 0x0000001509187c11 */ /* 0x040fe2000f8e20ff */
[----:B--2---:R0:W-:Y:S04]  /*11f0*/  STS [R6+UR6], R15 ;  /* 0x0000000f06007988 */ /* 0x0041e80008000806 */
[----:B---3--:R-:W-:Y:S01]  /*1200*/  STS [R6+UR6+0x80], R17 ;  /* 0x0000801106007988 */ /* 0x008fe20008000806 */
[----:B------:R-:W-:Y:S01]  /*1210*/  BAR.SYNC.DEFER_BLOCKING 0x0 ;  /* 0x0000000000007b1d */ /* 0x000fe20000010000 */
[----:B0-----:R-:W-:-:S05]  /*1220*/  LEA R15, R9, UR7, 0x4 ;  /* 0x00000007090f7c11 */ /* 0x001fca000f8e20ff */
[----:B------:R-:W0:Y:S04]  /*1230*/  LDSM.16.M88 R48, [R48] ;  /* 0x000000003030783b */ /* 0x000e280000000000 */
[----:B------:R-:W1:Y:S04]  /*1240*/  LDSM.16.M88 R11, [R11] ;  /* 0x000000000b0b783b */ /* 0x000e680000000000 */
[----:B----4-:R-:W-:Y:S04]  /*1250*/  STS [R6+UR5], R19 ;  /* 0x0000001306007988 */ /* 0x010fe80008000805 */
[----:B-----5:R2:W-:Y:S04]  /*1260*/  STS [R6+UR5+0x80], R21 ;  /* 0x0000801506007988 */ /* 0x0205e80008000805 */
[----:B------:R3:W-:Y:S04]  /*1270*/  STS [R6+UR5+0x100], R25 ;  /* 0x0001001906007988 */ /* 0x0007e80008000805 */
[----:B------:R4:W-:Y:S01]  /*1280*/  STS [R6+UR5+0x180], R29 ;  /* 0x0001801d06007988 */ /* 0x0009e20008000805 */
[----:B--2---:R-:W-:-:S03]  /*1290*/  IMAD.MOV.U32 R21, RZ, RZ, R41 ;  /* 0x000000ffff157224 */ /* 0x004fc600078e0029 */
[----:B------:R2:W-:Y:S01]  /*12a0*/  STS [R6+UR5+0x200], R31 ;  /* 0x0002001f06007988 */ /* 0x0005e20008000805 */
[----:B---3--:R-:W-:-:S03]  /*12b0*/  LEA R25, R9, UR18, 0x4 ;  /* 0x0000001209197c11 */ /* 0x008fc6000f8e20ff */
[----:B------:R3:W-:Y:S01]  /*12c0*/  STS [R6+UR5+0x280], R35 ;  /* 0x0002802306007988 */ /* 0x0007e20008000805 */
[----:B----4-:R-:W-:-:S03]  /*12d0*/  LEA R29, R9, UR16, 0x4 ;  /* 0x00000010091d7c11 */ /* 0x010fc6000f8e20ff */
[----:B------:R4:W-:Y:S01]  /*12e0*/  STS [R6+UR5+0x300], R37 ;  /* 0x0003002506007988 */ /* 0x0009e20008000805 */
[----:B--2---:R-:W-:-:S03]  /*12f0*/  LEA R31, R9, UR17, 0x4 ;  /* 0x00000011091f7c11 */ /* 0x004fc6000f8e20ff */
[----:B------:R2:W-:Y:S01]  /*1300*/  STS [R6+UR5+0x380], R43 ;  /* 0x0003802b06007988 */ /* 0x0005e20008000805 */
[----:B---3--:R-:W-:-:S03]  /*1310*/  LEA R35, R9, UR12, 0x4 ;  /* 0x0000000c09237c11 */ /* 0x008fc6000f8e20ff */
[----:B------:R-:W-:Y:S01]  /*1320*/  STS [R6+UR5+0x400], R55 ;  /* 0x0004003706007988 */ /* 0x000fe20008000805 */
[----:B----4-:R-:W-:-:S03]  /*1330*/  LEA R37, R9, UR13, 0x4 ;  /* 0x0000000d09257c11 */ /* 0x010fc6000f8e20ff */
[----:B------:R-:W-:Y:S01]  /*1340*/  STS [R6+UR5+0x480], R59 ;  /* 0x0004803b06007988 */ /* 0x000fe20008000805 */
[----:B--2---:R-:W-:-:S03]  /*1350*/  IMAD.MOV.U32 R43, RZ, RZ, R12 ;  /* 0x000000ffff2b7224 */ /* 0x004fc600078e000c */
[----:B------:R-:W-:Y:S04]  /*1360*/  STS [R6+UR5+0x500], R61 ;  /* 0x0005003d06007988 */ /* 0x000fe80008000805 */
[----:B------:R2:W-:Y:S04]  /*1370*/  STS [R6+UR5+0x580], R0 ;  /* 0x0005800006007988 */ /* 0x0005e80008000805 */
[----:B------:R3:W-:Y:S04]  /*1380*/  STS [R6+UR5+0x600], R2 ;  /* 0x0006000206007988 */ /* 0x0007e80008000805 */
[----:B------:R-:W-:Y:S01]  /*1390*/  STS [R6+UR5+0x680], R10 ;  /* 0x0006800a06007988 */ /* 0x000fe20008000805 */
[----:B--2---:R-:W-:-:S03]  /*13a0*/  LEA R0, R9, UR22, 0x4 ;  /* 0x0000001609007c11 */ /* 0x004fc6000f8e20ff */
[----:B------:R-:W-:Y:S01]  /*13b0*/  STS [R6+UR5+0x700], R14 ;  /* 0x0007000e06007988 */ /* 0x000fe20008000805 */
[----:B------:R-:W-:Y:S02]  /*13c0*/  LEA R9, R9, UR23, 0x4 ;  /* 0x0000001709097c11 */ /* 0x000fe4000f8e20ff */
[----:B---3--:R-:W-:Y:S01]  /*13d0*/  MOV R2, R13 ;  /* 0x0000000d00027202 */ /* 0x008fe20000000f00 */
[----:B------:R0:W-:Y:S01]  /*13e0*/  STS [R6+UR5+0x780], R16 ;  /* 0x0007801006007988 */ /* 0x0001e20008000805 */
[----:B------:R-:W-:Y:S01]  /*13f0*/  BAR.SYNC.DEFER_BLOCKING 0x0 ;  /* 0x0000000000007b1d */ /* 0x000fe20000010000 */
[----:B0-----:R-:W-:-:S05]  /*1400*/  IMAD.MOV.U32 R16, RZ, RZ, R48 ;  /* 0x000000ffff107224 */ /* 0x001fca00078e0030 */
[----:B------:R0:W2:Y:S04]  /*1410*/  LDSM.16.M88 R14, [R15] ;  /* 0x000000000f0e783b */ /* 0x0000a80000000000 */
[----:B------:R-:W3:Y:S04]  /*1420*/  LDSM.16.M88 R42, [R42] ;  /* 0x000000002a2a783b */ /* 0x000ee80000000000 */
[----:B------:R-:W4:Y:S04]  /*1430*/  LDSM.16.M88 R38, [R38] ;  /* 0x000000002626783b */ /* 0x000f280000000000 */
[----:B------:R-:W0:Y:S04]  /*1440*/  LDSM.16.M88 R40, [R40] ;  /* 0x000000002828783b */ /* 0x000e280000000000 */
        /* <DEDUP_REMOVED lines=11> */
[----:B------:R-:W0:Y:S01]  /*1500*/  LDSM.16.M88 R9, [R9] ;  /* 0x000000000909783b */ /* 0x000e220000000000 */
[----:B-1234-:R-:W-:-:S07]  /*1510*/  MOV R10, 0x1530 ;  /* 0x00001530000a7802 */ /* 0x01efce0000000f00 */
[----:B0-----:R-:W-:Y:S05]  /*1520*/  CALL.REL.NOINC `($__internal_0_$__cuda_sm_9x_mma_sub_byte_internal_m8n8k32_u4_s4) ;  /* 0x0000009c00207944 */ /* 0x001fea0003c00000 */
        /* <DEDUP_REMOVED lines=161> */
[----:B--2---:R-:W-:-:S03]  /*1f40*/  MOV R21, R41 ;  /* 0x0000002900157202 */ /* 0x004fc60000000f00 */
        /* <DEDUP_REMOVED lines=18> */
[----:B------:R-:W-:Y:S01]  /*2070*/  LEA R9, R9, UR23, 0x4 ;  /* 0x0000001709097c11 */ /* 0x000fe2000f8e20ff */
[----:B---3--:R-:W-:Y:S02]  /*2080*/  IMAD.MOV.U32 R2, RZ, RZ, R13 ;  /* 0x000000ffff027224 */ /* 0x008fe400078e000d */
        /* <DEDUP_REMOVED lines=159> */
[----:B------:R-:W-:Y:S01]  /*2a80*/  MOV R20, R27 ;  /* 0x0000001b00147202 */ /* 0x000fe20000000f00 */
        /* <DEDUP_REMOVED lines=88> */
[----:B------:R-:W-:Y:S01]  /*3010*/  MOV R33, R12 ;  /* 0x0000000c00217202 */ /* 0x000fe20000000f00 */
[----:B------:R-:W-:Y:S01]  /*3020*/  IMAD.MOV.U32 R32, RZ, RZ, R13 ;  /* 0x000000ffff207224 */ /* 0x000fe200078e000d */
[----:B------:R-:W-:Y:S01]  /*3030*/  MOV R16, R48 ;  /* 0x0000003000107202 */ /* 0x000fe20000000f00 */
        /* <DEDUP_REMOVED lines=937> */
[----:B---3--:R1:W-:Y:S01]  /*6ad0*/  STS [R6+UR6+0x80], R11 ;  /* 0x0000800b06007988 */ /* 0x0083e20008000806 */
[----:B------:R-:W-:Y:S01]  /*6ae0*/  BAR.SYNC.DEFER_BLOCKING 0x0 ;  /* 0x0000000000007b1d */ /* 0x000fe20000010000 */
[----:B0-----:R-:W-:Y:S01]  /*6af0*/  LEA R9, R0, UR22, 0x4 ;  /* 0x0000001600097c11 */ /* 0x001fe2000f8e20ff */
[----:B-1----:R-:W-:-:S04]  /*6b00*/  IMAD.MOV.U32 R11, RZ, RZ, R13 ;  /* 0x000000ffff0b7224 */ /* 0x002fc800078e000d */
[----:B------:R-:W0:Y:S04]  /*6b10*/  LDSM.16.M88 R48, [R48] ;  /* 0x000000003030783b */ /* 0x000e280000000000 */
[----:B------:R-:W1:Y:S04]  /*6b20*/  LDSM.16.M88 R2, [R2] ;  /* 0x000000000202783b */ /* 0x000e680000000000 */
[----:B----4-:R-:W-:Y:S04]  /*6b30*/  STS [R6+UR5], R15 ;  /* 0x0000000f06007988 */ /* 0x010fe80008000805 */
[----:B-----5:R-:W-:Y:S04]  /*6b40*/  STS [R6+UR5+0x80], R17 ;  /* 0x0000801106007988 */ /* 0x020fe80008000805 */
[----:B------:R-:W-:Y:S04]  /*6b50*/  STS [R6+UR5+0x100], R19 ;  /* 0x0001001306007988 */ /* 0x000fe80008000805 */
[----:B------:R2:W-:Y:S04]  /*6b60*/  STS [R6+UR5+0x180], R21 ;  /* 0x0001801506007988 */ /* 0x0005e80008000805 */
        /* <DEDUP_REMOVED lines=8> */
[----:B0-----:R-:W-:Y:S01]  /*6bf0*/  IMAD.MOV.U32 R16, RZ, RZ, R48 ;  /* 0x000000ffff107224 */ /* 0x001fe200078e0030 */
[C---:B--2---:R-:W-:Y:S02]  /*6c00*/  LEA R29, R0.reuse, UR10, 0x4 ;  /* 0x0000000a001d7c11 */ /* 0x044fe4000f8e20ff */
[----:B------:R0:W-:Y:S01]  /*6c10*/  STS [R6+UR5+0x480], R35 ;  /* 0x0004802306007988 */ /* 0x0001e20008000805 */
[----:B---3--:R-:W-:-:S03]  /*6c20*/  LEA R31, R0, UR12, 0x4 ;  /* 0x0000000c001f7c11 */ /* 0x008fc6000f8e20ff */
[----:B------:R2:W-:Y:S01]  /*6c30*/  STS [R6+UR5+0x500], R43 ;  /* 0x0005002b06007988 */ /* 0x0005e20008000805 */
[----:B----4-:R-:W-:-:S03]  /*6c40*/  LEA R33, R0, UR14, 0x4 ;  /* 0x0000000e00217c11 */ /* 0x010fc6000f8e20ff */
[----:B------:R-:W-:Y:S01]  /*6c50*/  STS [R6+UR5+0x580], R55 ;  /* 0x0005803706007988 */ /* 0x000fe20008000805 */
[----:B0-----:R-:W-:-:S03]  /*6c60*/  LEA R35, R0, UR16, 0x4 ;  /* 0x0000001000237c11 */ /* 0x001fc6000f8e20ff */
[----:B------:R-:W-:Y:S01]  /*6c70*/  STS [R6+UR5+0x600], R57 ;  /* 0x0006003906007988 */ /* 0x000fe20008000805 */
[----:B------:R-:W-:Y:S01]  /*6c80*/  LEA R0, R0, UR23, 0x4 ;  /* 0x0000001700007c11 */ /* 0x000fe2000f8e20ff */
[----:B--2---:R-:W-:Y:S02]  /*6c90*/  IMAD.MOV.U32 R43, RZ, RZ, R12 ;  /* 0x000000ffff2b7224 */ /* 0x004fe400078e000c */
[----:B------:R-:W-:Y:S04]  /*6ca0*/  STS [R6+UR5+0x680], R59 ;  /* 0x0006803b06007988 */ /* 0x000fe80008000805 */
[----:B------:R-:W-:Y:S04]  /*6cb0*/  STS [R6+UR5+0x700], R61 ;  /* 0x0007003d06007988 */ /* 0x000fe80008000805 */
[----:B------:R0:W-:Y:S01]  /*6cc0*/  STS [R6+UR5+0x780], R10 ;  /* 0x0007800a06007988 */ /* 0x0001e20008000805 */
[----:B------:R-:W-:Y:S06]  /*6cd0*/  BAR.SYNC.DEFER_BLOCKING 0x0 ;  /* 0x0000000000007b1d */ /* 0x000fec0000010000 */
[----:B------:R-:W2:Y:S04]  /*6ce0*/  LDSM.16.M88 R14, [R14] ;  /* 0x000000000e0e783b */ /* 0x000ea80000000000 */
[----:B------:R-:W3:Y:S04]  /*6cf0*/  LDSM.16.M88 R26, [R26] ;  /* 0x000000001a1a783b */ /* 0x000ee80000000000 */
[----:B------:R-:W4:Y:S04]  /*6d00*/  LDSM.16.M88 R29, [R29] ;  /* 0x000000001d1d783b */ /* 0x000f280000000000 */
        /* <DEDUP_REMOVED lines=12> */
[----:B------:R-:W1:Y:S01]  /*6dd0*/  LDSM.16.M88 R0, [R0] ;  /* 0x000000000000783b */ /* 0x000e620000000000 */
[----:B0-234-:R-:W-:-:S07]  /*6de0*/  MOV R10, 0x6e00 ;  /* 0x00006e00000a7802 */ /* 0x01dfce0000000f00 */
[----:B-1----:R-:W-:Y:S05]  /*6df0*/  CALL.REL.NOINC `($__internal_0_$__cuda_sm_9x_mma_sub_byte_internal_m8n8k32_u4_s4) ;  /* 0x0000004000ec7944 */ /* 0x002fea0003c00000 */
        /* <DEDUP_REMOVED lines=120> */
[----:B------:R-:W0:Y:S01]  /*7580*/  LDC.64 R38, c[0x0][0x398] ;  /* 0x0000e600ff267b82 */ /* 0x000e220000000a00 */
[----:B------:R-:W1:Y:S07]  /*7590*/  S2R R15, SR_LANEID ;  /* 0x00000000000f7919 */ /* 0x000e6e0000000000 */
[----:B------:R-:W-:Y:S06]  /*75a0*/  BAR.SYNC.DEFER_BLOCKING 0x0 ;  /* 0x0000000000007b1d */ /* 0x000fec0000010000 */
[----:B0-----:R-:W2:Y:S04]  /*75b0*/  LDG.E.CONSTANT R53, desc[UR24][R38.64] ;  /* 0x0000001826357981 */ /* 0x001ea8000c1e9900 */
        /* <DEDUP_REMOVED lines=14> */
[----:B-1----:R-:W-:-:S02]  /*76a0*/  SHF.R.U32.HI R0, RZ, 0x2, R15 ;  /* 0x00000002ff007819 */ /* 0x002fc4000001160f */
[----:B------:R-:W-:Y:S01]  /*76b0*/  LOP3.LUT R15, R15, 0x3, RZ, 0xc0, !PT ;  /* 0x000000030f0f7812 */ /* 0x000fe200078ec0ff */
[----:B------:R-:W5:Y:S04]  /*76c0*/  LDG.E.CONSTANT R42, desc[UR24][R38.64+0x3c] ;  /* 0x00003c18262a7981 */ /* 0x000f68000c1e9900 */
[----:B------:R-:W-:-:S05]  /*76d0*/  IMAD R0, R0, 0x4, R15 ;  /* 0x0000000400007824 */ /* 0x000fca00078e020f */
[C---:B------:R-:W-:Y:S02]  /*76e0*/  LEA R18, R0.reuse, UR7, 0x3 ;  /* 0x0000000700127c11 */ /* 0x040fe4000f8e18ff */
[C---:B------:R-:W-:Y:S02]  /*76f0*/  LEA R17, R0.reuse, UR10, 0x3 ;  /* 0x0000000a00117c11 */ /* 0x040fe4000f8e18ff */
[C---:B------:R-:W-:Y:S02]  /*7700*/  LEA R16, R0.reuse, UR12, 0x3 ;  /* 0x0000000c00107c11 */ /* 0x040fe4000f8e18ff */
[C---:B------:R-:W-:Y:S01]  /*7710*/  LEA R56, R0.reuse, UR14, 0x3 ;  /* 0x0000000e00387c11 */ /* 0x040fe2000f8e18ff */
[----:B------:R-:W-:Y:S01]  /*7720*/  STS.64 [R18], R26 ;  /* 0x0000001a12007388 */ /* 0x000fe20000000a00 */
[C---:B------:R-:W-:Y:S02]  /*7730*/  LEA R54, R0.reuse, UR16, 0x3 ;  /* 0x0000001000367c11 */ /* 0x040fe4000f8e18ff */
[C---:B------:R-:W-:Y:S01]  /*7740*/  LEA R15, R0.reuse, UR18, 0x3 ;  /* 0x00000012000f7c11 */ /* 0x040fe2000f8e18ff */
[----:B------:R0:W-:Y:S01]  /*7750*/  STS.64 [R17], R28 ;  /* 0x0000001c11007388 */ /* 0x0001e20000000a00 */
[----:B------:R-:W-:-:S02]  /*7760*/  LEA R14, R0, UR20, 0x3 ;  /* 0x00000014000e7c11 */ /* 0x000fc4000f8e18ff */
[----:B------:R-:W-:Y:S01]  /*7770*/  LEA R0, R0, UR22, 0x3 ;  /* 0x0000001600007c11 */ /* 0x000fe2000f8e18ff */
[----:B------:R-:W-:Y:S04]  /*7780*/  STS.64 [R16], R30 ;  /* 0x0000001e10007388 */ /* 0x000fe80000000a00 */
[----:B------:R1:W-:Y:S04]  /*7790*/  STS.64 [R56], R32 ;  /* 0x0000002038007388 */ /* 0x0003e80000000a00 */
[----:B------:R-:W-:Y:S04]  /*77a0*/  STS.64 [R54], R34 ;  /* 0x0000002236007388 */ /* 0x000fe80000000a00 */
[----:B------:R1:W-:Y:S04]  /*77b0*/  STS.64 [R15], R36 ;  /* 0x000000240f007388 */ /* 0x0003e80000000a00 */
[----:B------:R-:W-:Y:S04]  /*77c0*/  STS.64 [R14], R22 ;  /* 0x000000160e007388 */ /* 0x000fe80000000a00 */
[----:B------:R-:W-:Y:S01]  /*77d0*/  STS.64 [R0], R12 ;  /* 0x0000000c00007388 */ /* 0x000fe20000000a00 */
[----:B------:R-:W-:Y:S01]  /*77e0*/  BAR.SYNC.DEFER_BLOCKING 0x0 ;  /* 0x0000000000007b1d */ /* 0x000fe20000010000 */
[----:B0-----:R-:W-:-:S02]  /*77f0*/  IMAD.MOV.U32 R28, RZ, RZ, 0x40000000 ;  /* 0x40000000ff1c7424 */ /* 0x001fc400078e00ff */
[----:B------:R-:W-:-:S03]  /*7800*/  IMAD.MOV.U32 R29, RZ, RZ, 0x0 ;  /* 0x00000000ff1d7424 */ /* 0x000fc600078e00ff */
[----:B-1----:R-:W5:Y:S04]  /*7810*/  LDG.E.CONSTANT R32, desc[UR24][R38.64+0x54] ;  /* 0x0000541826207981 */ /* 0x002f68000c1e9900 */
[----:B------:R-:W5:Y:S04]  /*7820*/  LDG.E.CONSTANT R37, desc[UR24][R38.64+0x58] ;  /* 0x0000581826257981 */ /* 0x000f68000c1e9900 */
[----:B------:R-:W5:Y:S04]  /*7830*/  LDG.E.CONSTANT R36, desc[UR24][R38.64+0x5c] ;  /* 0x00005c1826247981 */ /* 0x000f68000c1e9900 */
[----:B------:R-:W5:Y:S04]  /*7840*/  LDG.E.CONSTANT R54, desc[UR24][R38.64+0x9c] ;  /* 0x00009c1826367981 */ /* 0x000f68000c1e9900 */
[----:B------:R-:W2:Y:S04]  /*7850*/  LDS.128 R16, [R3+UR5] ;  /* 0x0000000503107984 */ /* 0x000ea80008000c00 */
[----:B------:R-:W0:Y:S01]  /*7860*/  LDS.128 R24, [R3+UR5+0x10] ;  /* 0x0000100503187984 */ /* 0x000e220008000c00 */
[----:B--2---:R-:W-:-:S02]  /*7870*/  VIADDMNMX R55, R53, R16, RZ, !PT ;  /* 0x0000001035377246 */ /* 0x004fc400078001ff */
[----:B---3--:R-:W-:-:S03]  /*7880*/  VIADDMNMX R33, R51, R18, RZ, !PT ;  /* 0x0000001233217246 */ /* 0x008fc600078001ff */
[----:B------:R-:W-:Y:S01]  /*7890*/  IMAD.WIDE.U32 R30, R55, -0x60000000, R28 ;  /* 0xa0000000371e7825 */ /* 0x000fe200078e001c */
[----:B----4-:R-:W-:-:S03]  /*78a0*/  VIADDMNMX R57, R2, R17, RZ, !PT ;  /* 0x0000001102397246 */ /* 0x010fc600078001ff */
[----:B------:R-:W-:Y:S01]  /*78b0*/  IMAD.WIDE.U32 R14, R33, -0x60000000, R28 ;  /* 0xa0000000210e7825 */ /* 0x000fe200078e001c */
[----:B------:R-:W-:-:S03]  /*78c0*/  LEA R55, R55, R31, 0x2 ;  /* 0x0000001f37377211 */ /* 0x000fc600078e10ff */
[----:B------:R-:W-:-:S04]  /*78d0*/  IMAD.WIDE.U32 R16, R57, -0x60000000, R28 ;  /* 0xa000000039107825 */ /* 0x000fc800078e001c */
[----:B------:R-:W-:Y:S02]  /*78e0*/  IMAD.U32 R33, R33, 0x4, R15 ;  /* 0x0000000421217824 */ /* 0x000fe400078e000f */
[----:B------:R-:W-:Y:S01]  /*78f0*/  IMAD.U32 R57, R57, 0x4, R17 ;  /* 0x0000000439397824 */ /* 0x000fe200078e0011 */
[----:B------:R-:W-:Y:S02]  /*7900*/  SHF.R.U64 R0, R30, 0x1f, R55 ;  /* 0x0000001f1e007819 */ /* 0x000fe40000001237 */
[----:B------:R-:W-:Y:S01]  /*7910*/  SHF.R.U64 R14, R14, 0x1f, R33 ;  /* 0x0000001f0e0e7819 */ /* 0x000fe20000001221 */
[----:B------:R-:W2:Y:S01]  /*7920*/  LDG.E.CONSTANT R30, desc[UR24][R38.64+0x44] ;  /* 0x00004418261e7981 */ /* 0x000ea2000c1e9900 */
[----:B------:R-:W-:-:S03]  /*7930*/  SHF.R.U64 R12, R16, 0x1f, R57 ;  /* 0x0000001f100c7819 */ /* 0x000fc60000001239 */
[----:B------:R-:W3:Y:S01]  /*7940*/  LDG.E.CONSTANT R33, desc[UR24][R38.64+0x40] ;  /* 0x0000401826217981 */ /* 0x000ee2000c1e9900 */
[----:B------:R-:W-:Y:S02]  /*7950*/  VIMNMX.RELU R0, PT, PT, R0, 0xf, PT ;  /* 0x0000000f00007848 */ /* 0x000fe40003fe1100 */
[----:B------:R-:W-:Y:S02]  /*7960*/  VIMNMX.RELU R12, PT, PT, R12, 0xf, PT ;  /* 0x0000000f0c0c7848 */ /* 0x000fe40003fe1100 */
[----:B------:R-:W-:Y:S01]  /*7970*/  VIMNMX.RELU R14, PT, PT, R14, 0xf, PT ;  /* 0x0000000f0e0e7848 */ /* 0x000fe20003fe1100 */
[----:B------:R-:W-:Y:S01]  /*7980*/  IMAD.SHL.U32 R0, R0, 0x10000000, RZ ;  /* 0x1000000000007824 */ /* 0x000fe200078e00ff */
[----:B-----5:R-:W-:Y:S01]  /*7990*/  VIADDMNMX R23, R52, R19, RZ, !PT ;  /* 0x0000001334177246 */ /* 0x020fe200078001ff */
[----:B------:R-:W-:Y:S01]  /*79a0*/  IMAD.SHL.U32 R13, R12, 0x1000000, RZ ;  /* 0x010000000c0d7824 */ /* 0x000fe200078e00ff */
[----:B------:R-:W-:Y:S01]  /*79b0*/  SHF.L.U32 R14, R14, 0x14, RZ ;  /* 0x000000140e0e7819 */ /* 0x000fe200000006ff */
[----:B------:R-:W1:Y:S01]  /*79c0*/  LDS.128 R16, [R3+UR5+0x80] ;  /* 0x0000800503107984 */ /* 0x000e620008000c00 */
[----:B0-----:R-:W-:-:S02]  /*79d0*/  VIADDMNMX R35, R11, R24, RZ, !PT ;  /* 0x000000180b237246 */ /* 0x001fc400078001ff */
[----:B------:R-:W-:Y:S01]  /*79e0*/  LOP3.LUT R0, R14, R13, R0, 0xfe, !PT ;  /* 0x0000000d0e007212 */ /* 0x000fe200078efe00 */
[--C-:B------:R-:W-:Y:S01]  /*79f0*/  IMAD.WIDE.U32 R14, R23, -0x60000000, R28.reuse ;  /* 0xa0000000170e7825 */ /* 0x100fe200078e001c */
[----:B------:R-:W-:Y:S02]  /*7a00*/  VIADDMNMX R31, R10, R25, RZ, !PT ;  /* 0x000000190a1f7246 */ /* 0x000fe400078001ff */
[----:B------:R-:W4:Y:S01]  /*7a10*/  LDG.E.CONSTANT R25, desc[UR24][R38.64+0x48] ;  /* 0x0000481826197981 */ /* 0x000f22000c1e9900 */
[----:B------:R-:W-:-:S04]  /*7a20*/  IMAD.WIDE.U32 R12, R35, -0x60000000, R28 ;  /* 0xa0000000230c7825 */ /* 0x000fc800078e001c */
[----:B------:R-:W-:Y:S01]  /*7a30*/  IMAD.U32 R15, R23, 0x4, R15 ;  /* 0x00000004170f7824 */ /* 0x000fe200078e000f */
[----:B------:R-:W-:Y:S01]  /*7a40*/  VIADDMNMX R23, R9, R26, RZ, !PT ;  /* 0x0000001a09177246 */ /* 0x000fe200078001ff */
[----:B------:R-:W-:Y:S01]  /*7a50*/  IMAD.U32 R35, R35, 0x4, R13 ;  /* 0x0000000423237824 */ /* 0x000fe200078e000d */
[----:B------:R-:W5:Y:S02]  /*7a60*/  LDG.E.CONSTANT R26, desc[UR24][R38.64+0x4c] ;  /* 0x00004c18261a7981 */ /* 0x000f64000c1e9900 */
[----:B------:R-:W-:Y:S01]  /*7a70*/  SHF.R.U64 R22, R14, 0x1f, R15 ;  /* 0x0000001f0e167819 */ /* 0x000fe2000000120f */
[----:B------:R-:W-:Y:S01]  /*7a80*/  IMAD.WIDE.U32 R14, R31, -0x60000000, R28 ;  /* 0xa00000001f0e7825 */ /* 0x000fe200078e001c */
[----:B------:R-:W-:-:S03]  /*7a90*/  SHF.R.U64 R24, R12, 0x1f, R35 ;  /* 0x0000001f0c187819 */ /* 0x000fc60000001223 */
[----:B------:R-:W-:Y:S01]  /*7aa0*/  IMAD.WIDE.U32 R12, R23, -0x60000000, R28 ;  /* 0xa0000000170c7825 */ /* 0x000fe200078e001c */
[----:B------:R-:W-:-:S03]  /*7ab0*/  VIMNMX.RELU R22, PT, PT, R22, 0xf, PT ;  /* 0x0000000f16167848 */ /* 0x000fc60003fe1100 */
[----:B------:R-:W-:Y:S02]  /*7ac0*/  IMAD.U32 R31, R31, 0x4, R15 ;  /* 0x000000041f1f7824 */ /* 0x000fe400078e000f */
[----:B------:R-:W-:Y:S01]  /*7ad0*/  IMAD.U32 R23, R23, 0x4, R13 ;  /* 0x0000000417177824 */ /* 0x000fe200078e000d */
[----:B------:R-:W-:Y:S02]  /*7ae0*/  VIMNMX.RELU R24, PT, PT, R24, 0xf, PT ;  /* 0x0000000f18187848 */ /* 0x000fe40003fe1100 */
[----:B------:R-:W-:Y:S02]  /*7af0*/  SHF.L.U32 R13, R22, 0x10, RZ ;  /* 0x00000010160d7819 */ /* 0x000fe400000006ff */
[----:B------:R-:W-:Y:S02]  /*7b00*/  SHF.R.U64 R22, R14, 0x1f, R31 ;  /* 0x0000001f0e167819 */ /* 0x000fe4000000121f */
[----:B------:R-:W-:Y:S01]  /*7b10*/  SHF.R.U64 R23, R12, 0x1f, R23 ;  /* 0x0000001f0c177819 */ /* 0x000fe20000001217 */
[----:B------:R-:W-:Y:S01]  /*7b20*/  IMAD.SHL.U32 R24, R24, 0x1000, RZ ;  /* 0x0000100018187824 */ /* 0x000fe200078e00ff */
[----:B------:R-:W-:-:S02]  /*7b30*/  VIMNMX.RELU R22, PT, PT, R22, 0xf, PT ;  /* 0x0000000f16167848 */ /* 0x000fc40003fe1100 */
[----:B------:R-:W-:Y:S02]  /*7b40*/  VIMNMX.RELU R23, PT, PT, R23, 0xf, PT ;  /* 0x0000000f17177848 */ /* 0x000fe40003fe1100 */
[----:B------:R-:W-:Y:S02]  /*7b50*/  VIADDMNMX R31, R20, R27, RZ, !PT ;  /* 0x0000001b141f7246 */ /* 0x000fe400078001ff */
[----:B------:R-:W-:Y:S01]  /*7b60*/  LOP3.LUT R0, R24, R13, R0, 0xfe, !PT ;  /* 0x0000000d18007212 */ /* 0x000fe200078efe00 */
[----:B------:R-:W-:Y:S01]  /*7b70*/  IMAD.SHL.U32 R27, R22, 0x100, RZ ;  /* 0x00000100161b7824 */ /* 0x000fe200078e00ff */
[----:B------:R-:W0:Y:S01]  /*7b80*/  LDS.128 R12, [R3+UR5+0x90] ;  /* 0x00009005030c7984 */ /* 0x000e220008000c00 */
[----:B------:R-:W-:Y:S02]  /*7b90*/  IMAD.SHL.U32 R24, R23, 0x10, RZ ;  /* 0x0000001017187824 */ /* 0x000fe400078e00ff */
[----:B------:R-:W-:-:S04]  /*7ba0*/  IMAD.WIDE.U32 R22, R31, -0x60000000, R28 ;  /* 0xa00000001f167825 */ /* 0x000fc800078e001c */
[----:B------:R-:W-:Y:S01]  /*7bb0*/  IMAD.U32 R31, R31, 0x4, R23 ;  /* 0x000000041f1f7824 */ /* 0x000fe200078e0017 */
[----:B------:R-:W-:Y:S02]  /*7bc0*/  LOP3.LUT R0, R24, R27, R0, 0xfe, !PT ;  /* 0x0000001b18007212 */ /* 0x000fe400078efe00 */
[----:B-1----:R-:W-:Y:S02]  /*7bd0*/  VIADDMNMX R27, R2, R17, RZ, !PT ;  /* 0x00000011021b7246 */ /* 0x002fe400078001ff */
[----:B------:R-:W-:Y:S02]  /*7be0*/  SHF.R.U64 R2, R22, 0x1f, R31 ;  /* 0x0000001f16027819 */ /* 0x000fe4000000121f */
[----:B------:R-:W5:Y:S01]  /*7bf0*/  LDG.E.CONSTANT R31, desc[UR24][R38.64+0x50] ;  /* 0x00005018261f7981 */ /* 0x000f62000c1e9900 */
[----:B------:R-:W-:Y:S01]  /*7c00*/  VIADDMNMX R51, R51, R18, RZ, !PT ;  /* 0x0000001233337246 */ /* 0x000fe200078001ff */
[----:B------:R-:W-:Y:S01]  /*7c10*/  IMAD.WIDE.U32 R22, R27, -0x60000000, R28 ;  /* 0xa00000001b167825 */ /* 0x000fe200078e001c */
[----:B------:R-:W-:-:S03]  /*7c20*/  VIADDMNMX R53, R53, R16, RZ, !PT ;  /* 0x0000001035357246 */ /* 0x000fc600078001ff */
[----:B------:R-:W-:-:S04]  /*7c30*/  IMAD.WIDE.U32 R16, R51, -0x60000000, R28 ;  /* 0xa000000033107825 */ /* 0x000fc800078e001c */
[----:B------:R-:W-:-:S04]  /*7c40*/  IMAD.WIDE.U32 R34, R53, -0x60000000, R28 ;  /* 0xa000000035227825 */ /* 0x000fc800078e001c */
[----:B------:R-:W-:Y:S02]  /*7c50*/  IMAD.U32 R23, R27, 0x4, R23 ;  /* 0x000000041b177824 */ /* 0x000fe400078e0017 */
[----:B------:R-:W-:Y:S01]  /*7c60*/  IMAD.U32 R27, R51, 0x4, R17 ;  /* 0x00000004331b7824 */ /* 0x000fe200078e0011 */
[----:B------:R-:W-:Y:S02]  /*7c70*/  LEA R53, R53, R35, 0x2 ;  /* 0x0000002335357211 */ /* 0x000fe400078e10ff */
[----:B------:R-:W-:Y:S02]  /*7c80*/  VIADDMNMX R35, R52, R19, RZ, !PT ;  /* 0x0000001334237246 */ /* 0x000fe400078001ff */
[----:B------:R-:W-:Y:S01]  /*7c90*/  SHF.R.U64 R27, R16, 0x1f, R27 ;  /* 0x0000001f101b7819 */ /* 0x000fe2000000121b */
[----:B------:R-:W5:Y:S04]  /*7ca0*/  LDG.E.CONSTANT R52, desc[UR24][R38.64+0x8c] ;  /* 0x00008c1826347981 */ /* 0x000f68000c1e9900 */
[----:B------:R-:W1:Y:S01]  /*7cb0*/  LDS.128 R16, [R3+UR5+0x100] ;  /* 0x0001000503107984 */ /* 0x000e620008000c00 */
[----:B------:R-:W-:Y:S01]  /*7cc0*/  SHF.R.U64 R24, R22, 0x1f, R23 ;  /* 0x0000001f16187819 */ /* 0x000fe20000001217 */
[----:B------:R-:W-:Y:S01]  /*7cd0*/  IMAD.WIDE.U32 R22, R35, -0x60000000, R28 ;  /* 0xa000000023167825 */ /* 0x000fe200078e001c */
[----:B------:R-:W-:-:S02]  /*7ce0*/  SHF.R.U64 R34, R34, 0x1f, R53 ;  /* 0x0000001f22227819 */ /* 0x000fc40000001235 */
[----:B0-----:R-:W-:Y:S01]  /*7cf0*/  VIADDMNMX R9, R9, R14, RZ, !PT ;  /* 0x0000000e09097246 */ /* 0x001fe200078001ff */
[----:B------:R-:W-:Y:S01]  /*7d00*/  IMAD.U32 R35, R35, 0x4, R23 ;  /* 0x0000000423237824 */ /* 0x000fe200078e0017 */
[----:B------:R-:W-:Y:S01]  /*7d10*/  VIADDMNMX R23, R11, R12, RZ, !PT ;  /* 0x0000000c0b177246 */ /* 0x000fe200078001ff */
[----:B------:R-:W5:Y:S01]  /*7d20*/  LDG.E.CONSTANT R53, desc[UR24][R38.64+0x88] ;  /* 0x0000881826357981 */ /* 0x000f62000c1e9900 */
[----:B------:R-:W-:Y:S02]  /*7d30*/  VIMNMX.RELU R34, PT, PT, R34, 0xf, PT ;  /* 0x0000000f22227848 */ /* 0x000fe40003fe1100 */
[----:B------:R-:W-:Y:S02]  /*7d40*/  VIMNMX.RELU R12, PT, PT, R27, 0xf, PT ;  /* 0x0000000f1b0c7848 */ /* 0x000fe40003fe1100 */
[----:B------:R-:W-:Y:S01]  /*7d50*/  VIMNMX.RELU R11, PT, PT, R24, 0xf, PT ;  /* 0x0000000f180b7848 */ /* 0x000fe20003fe1100 */
[----:B------:R-:W-:Y:S01]  /*7d60*/  IMAD.SHL.U32 R24, R34, 0x10000000, RZ ;  /* 0x1000000022187824 */ /* 0x000fe200078e00ff */
[----:B------:R-:W-:Y:S01]  /*7d70*/  VIADDMNMX R27, R10, R13, RZ, !PT ;  /* 0x0000000d0a1b7246 */ /* 0x000fe200078001ff */
[----:B------:R-:W-:Y:S01]  /*7d80*/  IMAD.SHL.U32 R12, R12, 0x100000, RZ ;  /* 0x001000000c0c7824 */ /* 0x000fe200078e00ff */
[----:B------:R-:W-:-:S02]  /*7d90*/  SHF.L.U32 R11, R11, 0x18, RZ ;  /* 0x000000180b0b7819 */ /* 0x000fc400000006ff */
[----:B------:R-:W-:Y:S01]  /*7da0*/  SHF.R.U64 R22, R22, 0x1f, R35 ;  /* 0x0000001f16167819 */ /* 0x000fe20000001223 */
[----:B------:R-:W-:Y:S01]  /*7db0*/  IMAD.WIDE.U32 R34, R23, -0x60000000, R28 ;  /* 0xa000000017227825 */ /* 0x000fe200078e001c */
[----:B------:R-:W-:-:S03]  /*7dc0*/  LOP3.LUT R24, R12, R11, R24, 0xfe, !PT ;  /* 0x0000000b0c187212 */ /* 0x000fc600078efe18 */
[----:B------:R-:W-:Y:S01]  /*7dd0*/  IMAD.WIDE.U32 R10, R27, -0x60000000, R28 ;  /* 0xa00000001b0a7825 */ /* 0x000fe200078e001c */
[----:B------:R-:W-:-:S03]  /*7de0*/  VIADDMNMX R15, R20, R15, RZ, !PT ;  /* 0x0000000f140f7246 */ /* 0x000fc600078001ff */
[----:B------:R-:W-:Y:S02]  /*7df0*/  IMAD.U32 R35, R23, 0x4, R35 ;  /* 0x0000000417237824 */ /* 0x000fe400078e0023 */
[----:B------:R-:W-:Y:S02]  /*7e00*/  IMAD.U32 R23, R27, 0x4, R11 ;  /* 0x000000041b177824 */ /* 0x000fe400078e000b */
[----:B------:R-:W-:-:S03]  /*7e10*/  IMAD.WIDE.U32 R12, R9, -0x60000000, R28 ;  /* 0xa0000000090c7825 */ /* 0x000fc600078e001c */
[----:B------:R-:W-:Y:S01]  /*7e20*/  SHF.R.U64 R23, R10, 0x1f, R23 ;  /* 0x0000001f0a177819 */ /* 0x000fe20000001217 */
[----:B------:R-:W-:Y:S02]  /*7e30*/  IMAD.U32 R9, R9, 0x4, R13 ;  /* 0x0000000409097824 */ /* 0x000fe400078e000d */
[C---:B------:R-:W-:Y:S01]  /*7e40*/  IMAD.WIDE.U32 R10, R15.reuse, -0x60000000, R28 ;  /* 0xa00000000f0a7825 */ /* 0x040fe200078e001c */
[----:B------:R-:W-:Y:S02]  /*7e50*/  SHF.R.U64 R27, R34, 0x1f, R35 ;  /* 0x0000001f221b7819 */ /* 0x000fe40000001223 */
[----:B------:R-:W-:Y:S01]  /*7e60*/  SHF.R.U64 R20, R12, 0x1f, R9 ;  /* 0x0000001f0c147819 */ /* 0x000fe20000001209 */
[----:B------:R-:W5:Y:S01]  /*7e70*/  LDG.E.CONSTANT R34, desc[UR24][R38.64+0x64] ;  /* 0x0000641826227981 */ /* 0x000f62000c1e9900 */
[----:B------:R-:W-:Y:S02]  /*7e80*/  LEA R9, R15, R11, 0x2 ;  /* 0x0000000b0f097211 */ /* 0x000fe400078e10ff */
[----:B-1----:R-:W-:Y:S01]  /*7e90*/  VIADDMNMX R35, R41, R16, RZ, !PT ;  /* 0x0000001029237246 */ /* 0x002fe200078001ff */
[----:B------:R-:W0:Y:S01]  /*7ea0*/  LDS.128 R12, [R3+UR5+0x110] ;  /* 0x00011005030c7984 */ /* 0x000e220008000c00 */
[----:B------:R-:W-:-:S03]  /*7eb0*/  SHF.R.U64 R9, R10, 0x1f, R9 ;  /* 0x0000001f0a097819 */ /* 0x000fc60000001209 */
[----:B------:R-:W-:Y:S01]  /*7ec0*/  IMAD.WIDE.U32 R10, R35, -0x60000000, R28 ;  /* 0xa0000000230a7825 */ /* 0x000fe200078e001c */
[----:B------:R-:W-:-:S03]  /*7ed0*/  VIADDMNMX R17, R48, R17, RZ, !PT ;  /* 0x0000001130117246 */ /* 0x000fc600078001ff */
[----:B------:R-:W-:-:S05]  /*7ee0*/  IMAD.U32 R35, R35, 0x4, R11 ;  /* 0x0000000423237824 */ /* 0x000fca00078e000b */
[----:B------:R-:W-:Y:S01]  /*7ef0*/  SHF.R.U64 R16, R10, 0x1f, R35 ;  /* 0x0000001f0a107819 */ /* 0x000fe20000001223 */
        /* <DEDUP_REMOVED lines=8> */
[----:B------:R-:W-:-:S04]  /*7f80*/  IMAD.WIDE.U32 R10, R19, -0x60000000, R28 ;  /* 0xa0000000130a7825 */ /* 0x000fc800078e001c */
[----:B------:R-:W-:Y:S01]  /*7f90*/  IMAD.U32 R19, R19, 0x4, R11 ;  /* 0x0000000413137824 */ /* 0x000fe200078e000b */
[----:B0-----:R-:W-:-:S04]  /*7fa0*/  VIADDMNMX R35, R49, R12, RZ, !PT ;  /* 0x0000000c31237246 */ /* 0x001fc800078001ff */
[----:B------:R-:W-:Y:S01]  /*7fb0*/  SHF.R.U64 R12, R10, 0x1f, R19 ;  /* 0x0000001f0a0c7819 */ /* 0x000fe20000001213 */
[----:B------:R-:W-:Y:S01]  /*7fc0*/  IMAD.WIDE.U32 R10, R35, -0x60000000, R28 ;  /* 0xa0000000230a7825 */ /* 0x000fe200078e001c */
[----:B------:R-:W-:Y:S02]  /*7fd0*/  VIMNMX.RELU R16, PT, PT, R16, 0xf, PT ;  /* 0x0000000f10107848 */ /* 0x000fe40003fe1100 */
[----:B------:R-:W-:Y:S02]  /*7fe0*/  VIMNMX.RELU R17, PT, PT, R17, 0xf, PT ;  /* 0x0000000f11117848 */ /* 0x000fe40003fe1100 */
[----:B------:R-:W-:Y:S02]  /*7ff0*/  LEA R35, R35, R11, 0x2 ;  /* 0x0000000b23237211 */ /* 0x000fe400078e10ff */
[----:B------:R-:W-:Y:S02]  /*8000*/  VIMNMX.RELU R18, PT, PT, R18, 0xf, PT ;  /* 0x0000000f12127848 */ /* 0x000fe40003fe1100 */
[----:B------:R-:W-:Y:S01]  /*8010*/  SHF.R.U64 R10, R10, 0x1f, R35 ;  /* 0x0000001f0a0a7819 */ /* 0x000fe20000001223 */
[----:B------:R-:W-:Y:S01]  /*8020*/  IMAD.SHL.U32 R16, R16, 0x10000000, RZ ;  /* 0x1000000010107824 */ /* 0x000fe200078e00ff */
[----:B------:R-:W-:Y:S01]  /*8030*/  VIMNMX.RELU R22, PT, PT, R22, 0xf, PT ;  /* 0x0000000f16167848 */ /* 0x000fe20003fe1100 */
[----:B------:R-:W-:Y:S01]  /*8040*/  IMAD.SHL.U32 R17, R17, 0x1000000, RZ ;  /* 0x0100000011117824 */ /* 0x000fe200078e00ff */
[----:B------:R-:W-:Y:S01]  /*8050*/  VIMNMX.RELU R27, PT, PT, R27, 0xf, PT ;  /* 0x0000000f1b1b7848 */ /* 0x000fe20003fe1100 */
[----:B------:R-:W-:Y:S01]  /*8060*/  IMAD.SHL.U32 R18, R18, 0x100000, RZ ;  /* 0x0010000012127824 */ /* 0x000fe200078e00ff */
[----:B------:R-:W-:Y:S01]  /*8070*/  VIMNMX.RELU R12, PT, PT, R12, 0xf, PT ;  /* 0x0000000f0c0c7848 */ /* 0x000fe20003fe1100 */
[----:B------:R-:W5:Y:S01]  /*8080*/  LDG.E.CONSTANT R35, desc[UR24][R38.64+0x60] ;  /* 0x0000601826237981 */ /* 0x000f62000c1e9900 */
[----:B------:R-:W-:-:S02]  /*8090*/  VIMNMX.RELU R10, PT, PT, R10, 0xf, PT ;  /* 0x0000000f0a0a7848 */ /* 0x000fc40003fe1100 */
[----:B------:R-:W-:Y:S01]  /*80a0*/  VIADDMNMX R11, R40, R13, RZ, !PT ;  /* 0x0000000d280b7246 */ /* 0x000fe200078001ff */
[----:B------:R-:W-:Y:S01]  /*80b0*/  IMAD.U32 R13, R22, 0x10000, RZ ;  /* 0x00010000160d7824 */ /* 0x000fe200078e00ff */
[----:B------:R-:W-:Y:S01]  /*80c0*/  SHF.L.U32 R27, R27, 0xc, RZ ;  /* 0x0000000c1b1b7819 */ /* 0x000fe200000006ff */
[----:B------:R-:W-:Y:S01]  /*80d0*/  IMAD.SHL.U32 R10, R10, 0x1000, RZ ;  /* 0x000010000a0a7824 */ /* 0x000fe200078e00ff */
[----:B------:R-:W-:Y:S01]  /*80e0*/  LOP3.LUT R16, R18, R17, R16, 0xfe, !PT ;  /* 0x0000001112107212 */ /* 0x000fe200078efe10 */
[----:B------:R-:W-:Y:S01]  /*80f0*/  IMAD.U32 R17, R12, 0x10000, RZ ;  /* 0x000100000c117824 */ /* 0x000fe200078e00ff */
[----:B------:R-:W-:Y:S01]  /*8100*/  LOP3.LUT R24, R27, R13, R24, 0xfe, !PT ;  /* 0x0000000d1b187212 */ /* 0x000fe200078efe18 */
[----:B------:R-:W-:Y:S01]  /*8110*/  IMAD.WIDE.U32 R12, R11, -0x60000000, R28 ;  /* 0xa00000000b0c7825 */ /* 0x000fe200078e001c */
[----:B------:R-:W-:Y:S02]  /*8120*/  VIADDMNMX R27, R21, R14, RZ, !PT ;  /* 0x0000000e151b7246 */ /* 0x000fe400078001ff */
[----:B------:R-:W-:-:S02]  /*8130*/  LOP3.LUT R14, R10, R17, R16, 0xfe, !PT ;  /* 0x000000110a0e7212 */ /* 0x000fc400078efe10 */
[----:B------:R-:W0:Y:S01]  /*8140*/  LDS.128 R16, [R3+UR5+0x180] ;  /* 0x0001800503107984 */ /* 0x000e220008000c00 */
[----:B------:R-:W-:Y:S02]  /*8150*/  IMAD.U32 R13, R11, 0x4, R13 ;  /* 0x000000040b0d7824 */ /* 0x000fe400078e000d */
[----:B------:R-:W-:-:S04]  /*8160*/  IMAD.WIDE.U32 R10, R27, -0x60000000, R28 ;  /* 0xa00000001b0a7825 */ /* 0x000fc800078e001c */
[----:B------:R-:W-:Y:S01]  /*8170*/  IMAD.U32 R27, R27, 0x4, R11 ;  /* 0x000000041b1b7824 */ /* 0x000fe200078e000b */
[----:B------:R-:W-:-:S04]  /*8180*/  SHF.R.U64 R13, R12, 0x1f, R13 ;  /* 0x0000001f0c0d7819 */ /* 0x000fc8000000120d */
[----:B------:R-:W-:Y:S02]  /*8190*/  SHF.R.U64 R12, R10, 0x1f, R27 ;  /* 0x0000001f0a0c7819 */ /* 0x000fe4000000121b */
[----:B------:R-:W-:Y:S01]  /*81a0*/  VIMNMX.RELU R11, PT, PT, R13, 0xf, PT ;  /* 0x0000000f0d0b7848 */ /* 0x000fe20003fe1100 */
[----:B------:R-:W5:Y:S01]  /*81b0*/  LDG.E.CONSTANT R27, desc[UR24][R38.64+0x68] ;  /* 0x00006818261b7981 */ /* 0x000f62000c1e9900 */
[----:B------:R-:W-:Y:S02]  /*81c0*/  VIMNMX.RELU R12, PT, PT, R12, 0xf, PT ;  /* 0x0000000f0c0c7848 */ /* 0x000fe40003fe1100 */
[----:B------:R-:W-:Y:S01]  /*81d0*/  VIMNMX.RELU R20, PT, PT, R20, 0xf, PT ;  /* 0x0000000f14147848 */ /* 0x000fe20003fe1100 */
[----:B------:R-:W-:Y:S02]  /*81e0*/  IMAD.SHL.U32 R11, R11, 0x100, RZ ;  /* 0x000001000b0b7824 */ /* 0x000fe400078e00ff */
[----:B------:R-:W-:Y:S01]  /*81f0*/  IMAD.SHL.U32 R12, R12, 0x10, RZ ;  /* 0x000000100c0c7824 */ /* 0x000fe200078e00ff */
[----:B------:R-:W-:Y:S01]  /*8200*/  VIMNMX.RELU R23, PT, PT, R23, 0xf, PT ;  /* 0x0000000f17177848 */ /* 0x000fe20003fe1100 */
[----:B------:R-:W-:Y:S01]  /*8210*/  IMAD.SHL.U32 R10, R20, 0x10, RZ ;  /* 0x00000010140a7824 */ /* 0x000fe200078e00ff */
[----:B------:R-:W-:-:S02]  /*8220*/  VIADDMNMX R51, R42, R15, RZ, !PT ;  /* 0x0000000f2a337246 */ /* 0x000fc400078001ff */
[----:B------:R-:W-:Y:S02]  /*8230*/  LOP3.LUT R20, R12, R11, R14, 0xfe, !PT ;  /* 0x0000000b0c147212 */ /* 0x000fe400078efe0e */
[----:B------:R-:W1:Y:S01]  /*8240*/  LDS.128 R12, [R3+UR5+0x190] ;  /* 0x00019005030c7984 */ /* 0x000e620008000c00 */
[----:B------:R-:W-:-:S04]  /*8250*/  SHF.L.U32 R23, R23, 0x8, RZ ;  /* 0x0000000817177819 */ /* 0x000fc800000006ff */
[----:B------:R-:W-:Y:S01]  /*8260*/  LOP3.LUT R10, R10, R23, R24, 0xfe, !PT ;  /* 0x000000170a0a7212 */ /* 0x000fe200078efe18 */
[----:B------:R-:W-:-:S04]  /*8270*/  IMAD.WIDE.U32 R22, R51, -0x60000000, R28 ;  /* 0xa000000033167825 */ /* 0x000fc800078e001c */
[----:B------:R-:W-:Y:S01]  /*8280*/  IMAD.U32 R11, R51, 0x4, R23 ;  /* 0x00000004330b7824 */ /* 0x000fe200078e0017 */
[----:B0-----:R-:W-:Y:S02]  /*8290*/  VIADDMNMX R23, R41, R16, RZ, !PT ;  /* 0x0000001029177246 */ /* 0x001fe400078001ff */
[----:B------:R-:W-:Y:S02]  /*82a0*/  VIADDMNMX R51, R48, R17, RZ, !PT ;  /* 0x0000001130337246 */ /* 0x000fe400078001ff */
[----:B------:R-:W-:Y:S01]  /*82b0*/  VIADDMNMX R43, R43, R18, RZ, !PT ;  /* 0x000000122b2b7246 */ /* 0x000fe200078001ff */
[----:B------:R-:W5:Y:S01]  /*82c0*/  LDG.E.CONSTANT R48, desc[UR24][R38.64+0x6c] ;  /* 0x00006c1826307981 */ /* 0x000f62000c1e9900 */
[----:B------:R-:W-:Y:S01]  /*82d0*/  VIADDMNMX R41, R50, R19, RZ, !PT ;  /* 0x0000001332297246 */ /* 0x000fe200078001ff */
[----:B------:R-:W-:-:S04]  /*82e0*/  IMAD.WIDE.U32 R18, R23, -0x60000000, R28 ;  /* 0xa000000017127825 */ /* 0x000fc800078e001c */
[----:B------:R-:W-:Y:S01]  /*82f0*/  IMAD.WIDE.U32 R16, R51, -0x60000000, R28 ;  /* 0xa000000033107825 */ /* 0x000fe200078e001c */
[----:B------:R-:W-:-:S03]  /*8300*/  LEA R19, R23, R19, 0x2 ;  /* 0x0000001317137211 */ /* 0x000fc600078e10ff */
[----:B------:R-:W-:Y:S01]  /*8310*/  IMAD.U32 R23, R51, 0x4, R17 ;  /* 0x0000000433177824 */ /* 0x000fe200078e0011 */
[----:B------:R-:W-:Y:S02]  /*8320*/  SHF.R.U64 R11, R22, 0x1f, R11 ;  /* 0x0000001f160b7819 */ /* 0x000fe4000000120b */
[----:B------:R-:W-:Y:S01]  /*8330*/  SHF.R.U64 R22, R18, 0x1f, R19 ;  /* 0x0000001f12167819 */ /* 0x000fe20000001213 */
[----:B------:R-:W-:Y:S01]  /*8340*/  IMAD.WIDE.U32 R18, R43, -0x60000000, R28 ;  /* 0xa00000002b127825 */ /* 0x000fe200078e001c */
[----:B------:R-:W-:-:S03]  /*8350*/  SHF.R.U64 R23, R16, 0x1f, R23 ;  /* 0x0000001f10177819 */ /* 0x000fc60000001217 */
[----:B------:R-:W-:-:S04]  /*8360*/  IMAD.WIDE.U32 R16, R41, -0x60000000, R28 ;  /* 0xa000000029107825 */ /* 0x000fc800078e001c */
[----:B------:R-:W-:Y:S02]  /*8370*/  IMAD.U32 R43, R43, 0x4, R19 ;  /* 0x000000042b2b7824 */ /* 0x000fe400078e0013 */
[----:B------:R-:W-:-:S03]  /*8380*/  IMAD.U32 R41, R41, 0x4, R17 ;  /* 0x0000000429297824 */ /* 0x000fc600078e0011 */
[----:B------:R-:W-:Y:S02]  /*8390*/  SHF.R.U64 R18, R18, 0x1f, R43 ;  /* 0x0000001f12127819 */ /* 0x000fe4000000122b */
[----:B------:R-:W-:Y:S02]  /*83a0*/  SHF.R.U64 R24, R16, 0x1f, R41 ;  /* 0x0000001f10187819 */ /* 0x000fe40000001229 */
[----:B-1----:R-:W-:Y:S02]  /*83b0*/  VIADDMNMX R41, R49, R12, RZ, !PT ;  /* 0x0000000c31297246 */ /* 0x002fe400078001ff */
[----:B------:R-:W-:Y:S02]  /*83c0*/  VIMNMX.RELU R22, PT, PT, R22, 0xf, PT ;  /* 0x0000000f16167848 */ /* 0x000fe40003fe1100 */
[----:B------:R-:W-:Y:S02]  /*83d0*/  VIMNMX.RELU R12, PT, PT, R18, 0xf, PT ;  /* 0x0000000f120c7848 */ /* 0x000fe40003fe1100 */
[----:B------:R-:W-:Y:S01]  /*83e0*/  VIMNMX.RELU R23, PT, PT, R23, 0xf, PT ;  /* 0x0000000f17177848 */ /* 0x000fe20003fe1100 */
[----:B------:R-:W-:Y:S01]  /*83f0*/  IMAD.SHL.U32 R22, R22, 0x10000000, RZ ;  /* 0x1000000016167824 */ /* 0x000fe200078e00ff */
[----:B------:R-:W3:Y:S01]  /*8400*/  LDS.128 R16, [R3+UR5+0x200] ;  /* 0x0002000503107984 */ /* 0x000ee20008000c00 */
[----:B------:R-:W-:Y:S01]  /*8410*/  IMAD.SHL.U32 R12, R12, 0x100000, RZ ;  /* 0x001000000c0c7824 */ /* 0x000fe200078e00ff */
[----:B------:R-:W-:-:S04]  /*8420*/  SHF.L.U32 R23, R23, 0x18, RZ ;  /* 0x0000001817177819 */ /* 0x000fc800000006ff */
[----:B------:R-:W-:Y:S01]  /*8430*/  LOP3.LUT R49, R12, R23, R22, 0xfe, !PT ;  /* 0x000000170c317212 */ /* 0x000fe200078efe16 */
[----:B------:R-:W-:-:S04]  /*8440*/  IMAD.WIDE.U32 R22, R41, -0x60000000, R28 ;  /* 0xa000000029167825 */ /* 0x000fc800078e001c */
[----:B------:R-:W-:Y:S02]  /*8450*/  IMAD.U32 R43, R41, 0x4, R23 ;  /* 0x00000004292b7824 */ /* 0x000fe400078e0017 */
[----:B------:R-:W5:Y:S01]  /*8460*/  LDG.E.CONSTANT R41, desc[UR24][R38.64+0x70] ;  /* 0x0000701826297981 */ /* 0x000f62000c1e9900 */
[----:B------:R-:W-:Y:S02]  /*8470*/  VIADDMNMX R13, R40, R13, RZ, !PT ;  /* 0x0000000d280d7246 */ /* 0x000fe400078001ff */
[----:B------:R-:W-:Y:S01]  /*8480*/  SHF.R.U64 R43, R22, 0x1f, R43 ;  /* 0x0000001f162b7819 */ /* 0x000fe2000000122b */
[----:B------:R-:W5:Y:S02]  /*8490*/  LDG.E.CONSTANT R40, desc[UR24][R38.64+0x74] ;  /* 0x0000741826287981 */ /* 0x000f64000c1e9900 */
[----:B------:R-:W-:Y:S01]  /*84a0*/  IMAD.WIDE.U32 R22, R13, -0x60000000, R28 ;  /* 0xa00000000d167825 */ /* 0x000fe200078e001c */
[----:B------:R-:W-:-:S03]  /*84b0*/  VIADDMNMX R21, R21, R14, RZ, !PT ;  /* 0x0000000e15157246 */ /* 0x000fc600078001ff */
[----:B------:R-:W-:-:S05]  /*84c0*/  IMAD.U32 R13, R13, 0x4, R23 ;  /* 0x000000040d0d7824 */ /* 0x000fca00078e0017 */
[----:B------:R-:W-:Y:S01]  /*84d0*/  SHF.R.U64 R22, R22, 0x1f, R13 ;  /* 0x0000001f16167819 */ /* 0x000fe2000000120d */
[----:B------:R-:W-:Y:S01]  /*84e0*/  IMAD.WIDE.U32 R12, R21, -0x60000000, R28 ;  /* 0xa0000000150c7825 */ /* 0x000fe200078e001c */
[----:B------:R-:W-:-:S03]  /*84f0*/  VIADDMNMX R15, R42, R15, RZ, !PT ;  /* 0x0000000f2a0f7246 */ /* 0x000fc600078001ff */
[----:B------:R-:W-:Y:S01]  /*8500*/  IMAD.U32 R23, R21, 0x4, R13 ;  /* 0x0000000415177824 */ /* 0x000fe200078e000d */
[----:B------:R-:W-:Y:S02]  /*8510*/  VIMNMX.RELU R24, PT, PT, R24, 0xf, PT ;  /* 0x0000000f18187848 */ /* 0x000fe40003fe1100 */
[----:B------:R-:W-:Y:S02]  /*8520*/  VIMNMX.RELU R14, PT, PT, R43, 0xf, PT ;  /* 0x0000000f2b0e7848 */ /* 0x000fe40003fe1100 */
[----:B------:R-:W-:Y:S01]  /*8530*/  SHF.R.U64 R23, R12, 0x1f, R23 ;  /* 0x0000001f0c177819 */ /* 0x000fe20000001217 */
[----:B------:R-:W-:Y:S01]  /*8540*/  IMAD.WIDE.U32 R12, R15, -0x60000000, R28 ;  /* 0xa00000000f0c7825 */ /* 0x000fe200078e001c */
[----:B------:R-:W5:Y:S01]  /*8550*/  LDG.E.CONSTANT R43, desc[UR24][R38.64+0x78] ;  /* 0x00007818262b7981 */ /* 0x000f62000c1e9900 */
[----:B---3--:R-:W-:Y:S02]  /*8560*/  VIADDMNMX R51, R33, R16, RZ, !PT ;  /* 0x0000001021337246 */ /* 0x008fe400078001ff */
[----:B------:R-:W-:Y:S01]  /*8570*/  IMAD.U32 R24, R24, 0x10000, RZ ;  /* 0x0001000018187824 */ /* 0x000fe200078e00ff */
[----:B------:R-:W-:Y:S01]  /*8580*/  LEA R21, R15, R13, 0x2 ;  /* 0x0000000d0f157211 */ /* 0x000fe200078e10ff */
[----:B------:R-:W-:Y:S01]  /*8590*/  IMAD.SHL.U32 R14, R14, 0x1000, RZ ;  /* 0x000010000e0e7824 */ /* 0x000fe200078e00ff */
[----:B--2---:R-:W-:-:S02]  /*85a0*/  VIADDMNMX R17, R30, R17, RZ, !PT ;  /* 0x000000111e117246 */ /* 0x004fc400078001ff */
[----:B------:R-:W-:Y:S02]  /*85b0*/  SHF.R.U64 R21, R12, 0x1f, R21 ;  /* 0x0000001f0c157819 */ /* 0x000fe40000001215 */
[----:B------:R-:W-:Y:S01]  /*85c0*/  LOP3.LUT R49, R14, R24, R49, 0xfe, !PT ;  /* 0x000000180e317212 */ /* 0x000fe200078efe31 */
[----:B------:R-:W-:-:S04]  /*85d0*/  IMAD.WIDE.U32 R14, R51, -0x60000000, R28 ;  /* 0xa0000000330e7825 */ /* 0x000fc800078e001c */
[----:B------:R-:W-:-:S04]  /*85e0*/  IMAD.WIDE.U32 R12, R17, -0x60000000, R28 ;  /* 0xa0000000110c7825 */ /* 0x000fc800078e001c */
[----:B------:R-:W-:Y:S02]  /*85f0*/  IMAD.U32 R51, R51, 0x4, R15 ;  /* 0x0000000433337824 */ /* 0x000fe400078e000f */
[----:B------:R-:W-:-:S03]  /*8600*/  IMAD.U32 R17, R17, 0x4, R13 ;  /* 0x0000000411117824 */ /* 0x000fc600078e000d */
[----:B------:R-:W-:Y:S02]  /*8610*/  SHF.R.U64 R24, R14, 0x1f, R51 ;  /* 0x0000001f0e187819 */ /* 0x000fe40000001233 */
[----:B------:R-:W-:Y:S02]  /*8620*/  SHF.R.U64 R42, R12, 0x1f, R17 ;  /* 0x0000001f0c2a7819 */ /* 0x000fe40000001211 */
[----:B------:R-:W0:Y:S01]  /*8630*/  LDS.128 R12, [R3+UR5+0x210] ;  /* 0x00021005030c7984 */ /* 0x000e220008000c00 */
[----:B----4-:R-:W-:-:S05]  /*8640*/  VIADDMNMX R51, R25, R18, RZ, !PT ;  /* 0x0000001219337246 */ /* 0x010fca00078001ff */
[----:B------:R-:W-:-:S05]  /*8650*/  IMAD.WIDE.U32 R16, R51, -0x60000000, R28 ;  /* 0xa000000033107825 */ /* 0x000fca00078e001c */
[----:B------:R-:W-:Y:S02]  /*8660*/  LEA R51, R51, R17, 0x2 ;  /* 0x0000001133337211 */ /* 0x000fe400078e10ff */
[----:B------:R-:W-:Y:S02]  /*8670*/  VIMNMX.RELU R22, PT, PT, R22, 0xf, PT ;  /* 0x0000000f16167848 */ /* 0x000fe40003fe1100 */
[----:B------:R-:W-:Y:S02]  /*8680*/  SHF.R.U64 R16, R16, 0x1f, R51 ;  /* 0x0000001f10107819 */ /* 0x000fe40000001233 */
[----:B------:R-:W-:Y:S02]  /*8690*/  VIMNMX.RELU R23, PT, PT, R23, 0xf, PT ;  /* 0x0000000f17177848 */ /* 0x000fe40003fe1100 */
[----:B------:R-:W-:Y:S02]  /*86a0*/  VIMNMX.RELU R24, PT, PT, R24, 0xf, PT ;  /* 0x0000000f18187848 */ /* 0x000fe40003fe1100 */
[----:B------:R-:W-:-:S02]  /*86b0*/  VIMNMX.RELU R42, PT, PT, R42, 0xf, PT ;  /* 0x0000000f2a2a7848 */ /* 0x000fc40003fe1100 */
[----:B------:R-:W-:Y:S01]  /*86c0*/  VIMNMX.RELU R16, PT, PT, R16, 0xf, PT ;  /* 0x0000000f10107848 */ /* 0x000fe20003fe1100 */
[----:B------:R-:W-:Y:S02]  /*86d0*/  IMAD.SHL.U32 R22, R22, 0x100, RZ ;  /* 0x0000010016167824 */ /* 0x000fe400078e00ff */
[----:B------:R-:W-:Y:S01]  /*86e0*/  IMAD.SHL.U32 R23, R23, 0x10, RZ ;  /* 0x0000001017177824 */ /* 0x000fe200078e00ff */
[----:B-----5:R-:W-:Y:S01]  /*86f0*/  VIADDMNMX R19, R26, R19, RZ, !PT ;  /* 0x000000131a137246 */ /* 0x020fe200078001ff */
[----:B------:R-:W-:Y:S01]  /*8700*/  IMAD.SHL.U32 R24, R24, 0x10000000, RZ ;  /* 0x1000000018187824 */ /* 0x000fe200078e00ff */
[----:B------:R-:W-:Y:S01]  /*8710*/  SHF.L.U32 R16, R16, 0x14, RZ ;  /* 0x0000001410107819 */ /* 0x000fe200000006ff */
[----:B------:R-:W-:Y:S01]  /*8720*/  IMAD.SHL.U32 R17, R42, 0x1000000, RZ ;  /* 0x010000002a117824 */ /* 0x000fe200078e00ff */
[----:B------:R-:W-:Y:S01]  /*8730*/  LOP3.LUT R22, R23, R22, R49, 0xfe, !PT ;  /* 0x0000001617167212 */ /* 0x000fe200078efe31 */
[----:B------:R-:W2:Y:S03]  /*8740*/  LDG.E.CONSTANT R42, desc[UR24][R38.64+0x7c] ;  /* 0x00007c18262a7981 */ /* 0x000ea6000c1e9900 */
[----:B------:R-:W-:Y:S01]  /*8750*/  LOP3.LUT R23, R16, R17, R24, 0xfe, !PT ;  /* 0x0000001110177212 */ /* 0x000fe200078efe18 */
[----:B------:R-:W-:-:S04]  /*8760*/  IMAD.WIDE.U32 R16, R19, -0x60000000, R28 ;  /* 0xa000000013107825 */ /* 0x000fc800078e001c */
[----:B------:R-:W-:Y:S01]  /*8770*/  IMAD.U32 R19, R19, 0x4, R17 ;  /* 0x0000000413137824 */ /* 0x000fe200078e0011 */
[----:B0-----:R-:W-:-:S04]  /*8780*/  VIADDMNMX R49, R31, R12, RZ, !PT ;  /* 0x0000000c1f317246 */ /* 0x001fc800078001ff */
[----:B------:R-:W-:Y:S02]  /*8790*/  SHF.R.U64 R24, R16, 0x1f, R19 ;  /* 0x0000001f10187819 */ /* 0x000fe40000001213 */
[----:B------:R-:W-:Y:S01]  /*87a0*/  VIADDMNMX R19, R32, R13, RZ, !PT ;  /* 0x0000000d20137246 */ /* 0x000fe200078001ff */
[----:B------:R-:W-:-:S04]  /*87b0*/  IMAD.WIDE.U32 R16, R49, -0x60000000, R28 ;  /* 0xa000000031107825 */ /* 0x000fc800078e001c */
[----:B------:R-:W-:-:S04]  /*87c0*/  IMAD.WIDE.U32 R12, R19, -0x60000000, R28 ;  /* 0xa0000000130c7825 */ /* 0x000fc800078e001c */
[----:B------:R-:W-:Y:S02]  /*87d0*/  IMAD.U32 R49, R49, 0x4, R17 ;  /* 0x0000000431317824 */ /* 0x000fe400078e0011 */
[----:B------:R-:W-:-:S03]  /*87e0*/  IMAD.U32 R19, R19, 0x4, R13 ;  /* 0x0000000413137824 */ /* 0x000fc600078e000d */
[----:B------:R-:W-:Y:S02]  /*87f0*/  SHF.R.U64 R49, R16, 0x1f, R49 ;  /* 0x0000001f10317819 */ /* 0x000fe40000001231 */
[----:B------:R-:W-:Y:S02]  /*8800*/  SHF.R.U64 R50, R12, 0x1f, R19 ;  /* 0x0000001f0c327819 */ /* 0x000fe40000001213 */
[----:B------:R-:W0:Y:S01]  /*8810*/  LDS.128 R16, [R3+UR5+0x280] ;  /* 0x0002800503107984 */ /* 0x000e220008000c00 */
[----:B------:R-:W-:-:S05]  /*8820*/  VIADDMNMX R51, R37, R14, RZ, !PT ;  /* 0x0000000e25337246 */ /* 0x000fca00078001ff */
[----:B------:R-:W-:-:S04]  /*8830*/  IMAD.WIDE.U32 R12, R51, -0x60000000, R28 ;  /* 0xa0000000330c7825 */ /* 0x000fc800078e001c */
[----:B------:R-:W-:-:S05]  /*8840*/  IMAD.U32 R51, R51, 0x4, R13 ;  /* 0x0000000433337824 */ /* 0x000fca00078e000d */
[----:B------:R-:W-:Y:S02]  /*8850*/  SHF.R.U64 R12, R12, 0x1f, R51 ;  /* 0x0000001f0c0c7819 */ /* 0x000fe40000001233 */
[----:B------:R-:W-:Y:S02]  /*8860*/  VIMNMX.RELU R49, PT, PT, R49, 0xf, PT ;  /* 0x0000000f31317848 */ /* 0x000fe40003fe1100 */
[----:B------:R-:W-:Y:S02]  /*8870*/  VIMNMX.RELU R12, PT, PT, R12, 0xf, PT ;  /* 0x0000000f0c0c7848 */ /* 0x000fe40003fe1100 */
[----:B------:R-:W-:Y:S02]  /*8880*/  VIADDMNMX R15, R36, R15, RZ, !PT ;  /* 0x0000000f240f7246 */ /* 0x000fe400078001ff */
[----:B------:R-:W-:Y:S01]  /*8890*/  VIMNMX.RELU R24, PT, PT, R24, 0xf, PT ;  /* 0x0000000f18187848 */ /* 0x000fe20003fe1100 */
[----:B------:R-:W-:Y:S01]  /*88a0*/  IMAD.SHL.U32 R14, R12, 0x10, RZ ;  /* 0x000000100c0e7824 */ /* 0x000fe200078e00ff */
[----:B------:R-:W-:Y:S01]  /*88b0*/  VIMNMX.RELU R50, PT, PT, R50, 0xf, PT ;  /* 0x0000000f32327848 */ /* 0x000fe20003fe1100 */
[----:B------:R-:W-:Y:S01]  /*88c0*/  IMAD.SHL.U32 R49, R49, 0x1000, RZ ;  /* 0x0000100031317824 */ /* 0x000fe200078e00ff */
[----:B------:R-:W-:Y:S01]  /*88d0*/  SHF.L.U32 R24, R24, 0x10, RZ ;  /* 0x0000001018187819 */ /* 0x000fe200000006ff */
[----:B------:R-:W-:-:S03]  /*88e0*/  IMAD.WIDE.U32 R12, R15, -0x60000000, R28 ;  /* 0xa00000000f0c7825 */ /* 0x000fc600078e001c */
[----:B------:R-:W-:Y:S01]  /*88f0*/  LOP3.LUT R23, R49, R24, R23, 0xfe, !PT ;  /* 0x0000001831177212 */ /* 0x000fe200078efe17 */
[----:B------:R-:W-:Y:S02]  /*8900*/  IMAD.SHL.U32 R50, R50, 0x100, RZ ;  /* 0x0000010032327824 */ /* 0x000fe400078e00ff */
[----:B------:R-:W-:-:S03]  /*8910*/  IMAD.U32 R15, R15, 0x4, R13 ;  /* 0x000000040f0f7824 */ /* 0x000fc600078e000d */
[----:B------:R-:W-:Y:S02]  /*8920*/  LOP3.LUT R23, R14, R50, R23, 0xfe, !PT ;  /* 0x000000320e177212 */ /* 0x000fe400078efe17 */
[----:B------:R-:W-:Y:S01]  /*8930*/  SHF.R.U64 R24, R12, 0x1f, R15 ;  /* 0x0000001f0c187819 */ /* 0x000fe2000000120f */
[----:B------:R-:W3:Y:S01]  /*8940*/  LDG.E.CONSTANT R50, desc[UR24][R38.64+0x94] ;  /* 0x0000941826327981 */ /* 0x000ee2000c1e9900 */
[----:B0-----:R-:W-:-:S03]  /*8950*/  VIADDMNMX R49, R33, R16, RZ, !PT ;  /* 0x0000001021317246 */ /* 0x001fc600078001ff */
[----:B------:R-:W0:Y:S01]  /*8960*/  LDS.128 R12, [R3+UR5+0x290] ;  /* 0x00029005030c7984 */ /* 0x000e220008000c00 */
[----:B------:R-:W-:Y:S01]  /*8970*/  VIADDMNMX R33, R30, R17, RZ, !PT ;  /* 0x000000111e217246 */ /* 0x000fe200078001ff */
[----:B------:R-:W-:-:S05]  /*8980*/  IMAD.WIDE.U32 R16, R49, -0x60000000, R28 ;  /* 0xa000000031107825 */ /* 0x000fca00078e001c */
[----:B------:R-:W-:-:S04]  /*8990*/  LEA R49, R49, R17, 0x2 ;  /* 0x0000001131317211 */ /* 0x000fc800078e10ff */
[----:B------:R-:W-:Y:S01]  /*89a0*/  SHF.R.U64 R30, R16, 0x1f, R49 ;  /* 0x0000001f101e7819 */ /* 0x000fe20000001231 */
[----:B------:R-:W-:Y:S01]  /*89b0*/  IMAD.WIDE.U32 R16, R33, -0x60000000, R28 ;  /* 0xa000000021107825 */ /* 0x000fe200078e001c */
[----:B------:R-:W-:Y:S02]  /*89c0*/  VIADDMNMX R49, R25, R18, RZ, !PT ;  /* 0x0000001219317246 */ /* 0x000fe400078001ff */
[----:B------:R-:W-:Y:S01]  /*89d0*/  VIADDMNMX R25, R26, R19, RZ, !PT ;  /* 0x000000131a197246 */ /* 0x000fe200078001ff */
[----:B------:R-:W-:Y:S02]  /*89e0*/  IMAD.U32 R33, R33, 0x4, R17 ;  /* 0x0000000421217824 */ /* 0x000fe400078e0011 */
[----:B------:R-:W-:-:S03]  /*89f0*/  IMAD.WIDE.U32 R18, R49, -0x60000000, R28 ;  /* 0xa000000031127825 */ /* 0x000fc600078e001c */
[----:B------:R-:W-:Y:S01]  /*8a00*/  SHF.R.U64 R26, R16, 0x1f, R33 ;  /* 0x0000001f101a7819 */ /* 0x000fe20000001221 */
[----:B------:R-:W-:Y:S01]  /*8a10*/  IMAD.U32 R33, R49, 0x4, R19 ;  /* 0x0000000431217824 */ /* 0x000fe200078e0013 */
[----:B------:R-:W-:-:S04]  /*8a20*/  VIMNMX.RELU R30, PT, PT, R30, 0xf, PT ;  /* 0x0000000f1e1e7848 */ /* 0x000fc80003fe1100 */
[----:B------:R-:W-:Y:S02]  /*8a30*/  SHF.R.U64 R33, R18, 0x1f, R33 ;  /* 0x0000001f12217819 */ /* 0x000fe40000001221 */
[----:B------:R-:W-:Y:S02]  /*8a40*/  VIMNMX.RELU R26, PT, PT, R26, 0xf, PT ;  /* 0x0000000f1a1a7848 */ /* 0x000fe40003fe1100 */
[----:B------:R-:W-:Y:S01]  /*8a50*/  VIMNMX.RELU R33, PT, PT, R33, 0xf, PT ;  /* 0x0000000f21217848 */ /* 0x000fe20003fe1100 */
[----:B------:R-:W-:-:S04]  /*8a60*/  IMAD.WIDE.U32 R16, R25, -0x60000000, R28 ;  /* 0xa000000019107825 */ /* 0x000fc800078e001c */
[----:B------:R-:W-:Y:S02]  /*8a70*/  IMAD.SHL.U32 R30, R30, 0x10000000, RZ ;  /* 0x100000001e1e7824 */ /* 0x000fe400078e00ff */
[----:B------:R-:W-:Y:S01]  /*8a80*/  IMAD.SHL.U32 R33, R33, 0x100000, RZ ;  /* 0x0010000021217824 */ /* 0x000fe200078e00ff */
[----:B0-----:R-:W-:Y:S02]  /*8a90*/  VIADDMNMX R49, R31, R12, RZ, !PT ;  /* 0x0000000c1f317246 */ /* 0x001fe400078001ff */
[----:B------:R-:W-:Y:S01]  /*8aa0*/  SHF.L.U32 R31, R26, 0x18, RZ ;  /* 0x000000181a1f7819 */ /* 0x000fe200000006ff */
[----:B------:R-:W-:Y:S01]  /*8ab0*/  IMAD.U32 R25, R25, 0x4, R17 ;  /* 0x0000000419197824 */ /* 0x000fe200078e0011 */
[----:B------:R-:W-:Y:S02]  /*8ac0*/  VIADDMNMX R51, R32, R13, RZ, !PT ;  /* 0x0000000d20337246 */ /* 0x000fe400078001ff */
[----:B------:R-:W-:Y:S01]  /*8ad0*/  LOP3.LUT R31, R33, R31, R30, 0xfe, !PT ;  /* 0x0000001f211f7212 */ /* 0x000fe200078efe1e */
[----:B------:R-:W-:Y:S01]  /*8ae0*/  IMAD.WIDE.U32 R32, R49, -0x60000000, R28 ;  /* 0xa000000031207825 */ /* 0x000fe200078e001c */
[----:B------:R-:W-:-:S02]  /*8af0*/  SHF.R.U64 R25, R16, 0x1f, R25 ;  /* 0x0000001f10197819 */ /* 0x000fc40000001219 */
[----:B------:R-:W0:Y:S01]  /*8b00*/  LDS.128 R16, [R3+UR5+0x300] ;  /* 0x0003000503107984 */ /* 0x000e220008000c00 */
[----:B------:R-:W-:-:S05]  /*8b10*/  IMAD.U32 R49, R49, 0x4, R33 ;  /* 0x0000000431317824 */ /* 0x000fca00078e0021 */
[----:B------:R-:W-:Y:S02]  /*8b20*/  SHF.R.U64 R32, R32, 0x1f, R49 ;  /* 0x0000001f20207819 */ /* 0x000fe40000001231 */
[----:B------:R-:W4:Y:S01]  /*8b30*/  LDG.E.CONSTANT R49, desc[UR24][R38.64+0x80] ;  /* 0x0000801826317981 */ /* 0x000f22000c1e9900 */
[----:B------:R-:W-:-:S03]  /*8b40*/  VIADDMNMX R33, R36, R15, RZ, !PT ;  /* 0x0000000f24217246 */ /* 0x000fc600078001ff */
[----:B------:R-:W5:Y:S01]  /*8b50*/  LDG.E.CONSTANT R36, desc[UR24][R38.64+0x84] ;  /* 0x0000841826247981 */ /* 0x000f62000c1e9900 */
[----:B------:R-:W-:Y:S01]  /*8b60*/  IMAD.WIDE.U32 R12, R51, -0x60000000, R28 ;  /* 0xa0000000330c7825 */ /* 0x000fe200078e001c */
[----:B------:R-:W-:-:S03]  /*8b70*/  VIADDMNMX R37, R37, R14, RZ, !PT ;  /* 0x0000000e25257246 */ /* 0x000fc600078001ff */
[----:B------:R-:W-:Y:S02]  /*8b80*/  IMAD.U32 R51, R51, 0x4, R13 ;  /* 0x0000000433337824 */ /* 0x000fe400078e000d */
[----:B------:R-:W-:-:S03]  /*8b90*/  IMAD.WIDE.U32 R14, R37, -0x60000000, R28 ;  /* 0xa0000000250e7825 */ /* 0x000fc600078e001c */
[----:B------:R-:W-:Y:S01]  /*8ba0*/  SHF.R.U64 R30, R12, 0x1f, R51 ;  /* 0x0000001f0c1e7819 */ /* 0x000fe20000001233 */
[----:B------:R-:W-:Y:S01]  /*8bb0*/  IMAD.U32 R37, R37, 0x4, R15 ;  /* 0x0000000425257824 */ /* 0x000fe200078e000f */
[----:B------:R-:W-:Y:S01]  /*8bc0*/  VIMNMX.RELU R32, PT, PT, R32, 0xf, PT ;  /* 0x0000000f20207848 */ /* 0x000fe20003fe1100 */
[C---:B------:R-:W-:Y:S01]  /*8bd0*/  IMAD.WIDE.U32 R12, R33.reuse, -0x60000000, R28 ;  /* 0xa0000000210c7825 */ /* 0x040fe200078e001c */
[----:B------:R-:W3:Y:S02]  /*8be0*/  LDG.E.CONSTANT R51, desc[UR24][R38.64+0x98] ;  /* 0x0000981826337981 */ /* 0x000ee4000c1e9900 */
[----:B------:R-:W-:Y:S02]  /*8bf0*/  SHF.R.U64 R26, R14, 0x1f, R37 ;  /* 0x0000001f0e1a7819 */ /* 0x000fe40000001225 */
[----:B------:R-:W-:Y:S01]  /*8c00*/  LEA R33, R33, R13, 0x2 ;  /* 0x0000000d21217211 */ /* 0x000fe200078e10ff */
[----:B------:R-:W3:Y:S01]  /*8c10*/  LDG.E.CONSTANT R37, desc[UR24][R38.64+0x90] ;  /* 0x0000901826257981 */ /* 0x000ee2000c1e9900 */
[----:B------:R-:W-:-:S02]  /*8c20*/  VIMNMX.RELU R14, PT, PT, R25, 0xf, PT ;  /* 0x0000000f190e7848 */ /* 0x000fc40003fe1100 */
[----:B------:R-:W-:Y:S02]  /*8c30*/  SHF.R.U64 R25, R12, 0x1f, R33 ;  /* 0x0000001f0c197819 */ /* 0x000fe40000001221 */
[----:B0-----:R-:W-:Y:S01]  /*8c40*/  VIADDMNMX R15, R35, R16, RZ, !PT ;  /* 0x00000010230f7246 */ /* 0x001fe200078001ff */
[----:B------:R-:W-:-:S04]  /*8c50*/  IMAD.U32 R14, R14, 0x10000, RZ ;  /* 0x000100000e0e7824 */ /* 0x000fc800078e00ff */
[----:B------:R-:W-:Y:S01]  /*8c60*/  IMAD.WIDE.U32 R12, R15, -0x60000000, R28 ;  /* 0xa00000000f0c7825 */ /* 0x000fe200078e001c */
[----:B------:R-:W-:Y:S02]  /*8c70*/  VIADDMNMX R17, R34, R17, RZ, !PT ;  /* 0x0000001122117246 */ /* 0x000fe400078001ff */
[----:B------:R-:W-:Y:S01]  /*8c80*/  VIADDMNMX R33, R27, R18, RZ, !PT ;  /* 0x000000121b217246 */ /* 0x000fe200078001ff */
[----:B------:R-:W-:Y:S02]  /*8c90*/  IMAD.SHL.U32 R32, R32, 0x1000, RZ ;  /* 0x0000100020207824 */ /* 0x000fe400078e00ff */
[----:B------:R-:W-:-:S03]  /*8ca0*/  IMAD.U32 R13, R15, 0x4, R13 ;  /* 0x000000040f0d7824 */ /* 0x000fc600078e000d */
[----:B------:R-:W-:Y:S01]  /*8cb0*/  LOP3.LUT R31, R32, R14, R31, 0xfe, !PT ;  /* 0x0000000e201f7212 */ /* 0x000fe200078efe1f */
[----:B------:R-:W-:Y:S01]  /*8cc0*/  IMAD.WIDE.U32 R14, R17, -0x60000000, R28 ;  /* 0xa0000000110e7825 */ /* 0x000fe200078e001c */
[----:B------:R-:W-:-:S03]  /*8cd0*/  SHF.R.U64 R16, R12, 0x1f, R13 ;  /* 0x0000001f0c107819 */ /* 0x000fc6000000120d */
[----:B------:R-:W-:-:S04]  /*8ce0*/  IMAD.WIDE.U32 R12, R33, -0x60000000, R28 ;  /* 0xa0000000210c7825 */ /* 0x000fc800078e001c */
[----:B------:R-:W-:Y:S01]  /*8cf0*/  IMAD.U32 R17, R17, 0x4, R15 ;  /* 0x0000000411117824 */ /* 0x000fe200078e000f */
[----:B------:R-:W-:-:S04]  /*8d00*/  LEA R33, R33, R13, 0x2 ;  /* 0x0000000d21217211 */ /* 0x000fc800078e10ff */
[----:B------:R-:W-:Y:S02]  /*8d10*/  SHF.R.U64 R17, R14, 0x1f, R17 ;  /* 0x0000001f0e117819 */ /* 0x000fe40000001211 */
[----:B------:R-:W-:Y:S02]  /*8d20*/  SHF.R.U64 R18, R12, 0x1f, R33 ;  /* 0x0000001f0c127819 */ /* 0x000fe40000001221 */
[----:B------:R-:W0:Y:S01]  /*8d30*/  LDS.128 R12, [R3+UR5+0x310] ;  /* 0x00031005030c7984 */ /* 0x000e220008000c00 */
[----:B------:R-:W-:Y:S02]  /*8d40*/  VIMNMX.RELU R16, PT, PT, R16, 0xf, PT ;  /* 0x0000000f10107848 */ /* 0x000fe40003fe1100 */
[----:B------:R-:W-:Y:S02]  /*8d50*/  VIMNMX.RELU R17, PT, PT, R17, 0xf, PT ;  /* 0x0000000f11117848 */ /* 0x000fe40003fe1100 */
[----:B------:R-:W-:Y:S01]  /*8d60*/  VIMNMX.RELU R18, PT, PT, R18, 0xf, PT ;  /* 0x0000000f12127848 */ /* 0x000fe20003fe1100 */
[----:B------:R-:W-:Y:S01]  /*8d70*/  IMAD.SHL.U32 R16, R16, 0x10000000, RZ ;  /* 0x1000000010107824 */ /* 0x000fe200078e00ff */
[----:B------:R-:W-:Y:S01]  /*8d80*/  VIMNMX.RELU R30, PT, PT, R30, 0xf, PT ;  /* 0x0000000f1e1e7848 */ /* 0x000fe20003fe1100 */
[----:B------:R-:W-:Y:S01]  /*8d90*/  IMAD.SHL.U32 R17, R17, 0x1000000, RZ ;  /* 0x0100000011117824 */ /* 0x000fe200078e00ff */
[----:B------:R-:W-:-:S02]  /*8da0*/  VIADDMNMX R19, R48, R19, RZ, !PT ;  /* 0x0000001330137246 */ /* 0x000fc400078001ff */
[----:B------:R-:W-:Y:S02]  /*8db0*/  SHF.L.U32 R18, R18, 0x14, RZ ;  /* 0x0000001412127819 */ /* 0x000fe400000006ff */
[----:B------:R-:W-:Y:S01]  /*8dc0*/  VIMNMX.RELU R32, PT, PT, R26, 0xf, PT ;  /* 0x0000000f1a207848 */ /* 0x000fe20003fe1100 */
[----:B------:R-:W-:Y:S01]  /*8dd0*/  IMAD.SHL.U32 R26, R30, 0x100, RZ ;  /* 0x000001001e1a7824 */ /* 0x000fe200078e00ff */
[----:B------:R-:W-:Y:S01]  /*8de0*/  LOP3.LUT R30, R18, R17, R16, 0xfe, !PT ;  /* 0x00000011121e7212 */ /* 0x000fe200078efe10 */
[----:B------:R-:W-:-:S04]  /*8df0*/  IMAD.WIDE.U32 R16, R19, -0x60000000, R28 ;  /* 0xa000000013107825 */ /* 0x000fc800078e001c */
[----:B------:R-:W-:Y:S01]  /*8e00*/  IMAD.U32 R17, R19, 0x4, R17 ;  /* 0x0000000413117824 */ /* 0x000fe200078e0011 */
[----:B0-----:R-:W-:-:S04]  /*8e10*/  VIADDMNMX R19, R41, R12, RZ, !PT ;  /* 0x0000000c29137246 */ /* 0x001fc800078001ff */
[----:B------:R-:W-:Y:S01]  /*8e20*/  SHF.R.U64 R12, R16, 0x1f, R17 ;  /* 0x0000001f100c7819 */ /* 0x000fe20000001211 */
[----:B------:R-:W-:-:S04]  /*8e30*/  IMAD.WIDE.U32 R16, R19, -0x60000000, R28 ;  /* 0xa000000013107825 */ /* 0x000fc800078e001c */
[----:B------:R-:W-:Y:S01]  /*8e40*/  IMAD.U32 R19, R19, 0x4, R17 ;  /* 0x0000000413137824 */ /* 0x000fe200078e0011 */
[----:B------:R-:W-:-:S04]  /*8e50*/  VIMNMX.RELU R12, PT, PT, R12, 0xf, PT ;  /* 0x0000000f0c0c7848 */ /* 0x000fc80003fe1100 */
[----:B------:R-:W-:-:S04]  /*8e60*/  SHF.R.U64 R16, R16, 0x1f, R19 ;  /* 0x0000001f10107819 */ /* 0x000fc80000001213 */
[----:B------:R-:W-:Y:S02]  /*8e70*/  VIMNMX.RELU R16, PT, PT, R16, 0xf, PT ;  /* 0x0000000f10107848 */ /* 0x000fe40003fe1100 */
[----:B------:R-:W-:Y:S01]  /*8e80*/  VIADDMNMX R17, R40, R13, RZ, !PT ;  /* 0x0000000d28117246 */ /* 0x000fe200078001ff */
[----:B------:R-:W-:Y:S02]  /*8e90*/  IMAD.U32 R13, R12, 0x10000, RZ ;  /* 0x000100000c0d7824 */ /* 0x000fe400078e00ff */
[----:B------:R-:W-:-:S05]  /*8ea0*/  IMAD.SHL.U32 R16, R16, 0x1000, RZ ;  /* 0x0000100010107824 */ /* 0x000fca00078e00ff */
[----:B------:R-:W-:Y:S01]  /*8eb0*/  LOP3.LUT R30, R16, R13, R30, 0xfe, !PT ;  /* 0x0000000d101e7212 */ /* 0x000fe200078efe1e */
[----:B------:R-:W-:Y:S01]  /*8ec0*/  IMAD.WIDE.U32 R12, R17, -0x60000000, R28 ;  /* 0xa0000000110c7825 */ /* 0x000fe200078e001c */
[----:B------:R-:W-:-:S04]  /*8ed0*/  VIADDMNMX R19, R43, R14, RZ, !PT ;  /* 0x0000000e2b137246 */ /* 0x000fc800078001ff */
[----:B------:R-:W-:-:S04]  /*8ee0*/  LEA R17, R17, R13, 0x2 ;  /* 0x0000000d11117211 */ /* 0x000fc800078e10ff */
[----:B------:R-:W-:Y:S01]  /*8ef0*/  SHF.R.U64 R14, R12, 0x1f, R17 ;  /* 0x0000001f0c0e7819 */ /* 0x000fe20000001211 */
[----:B------:R-:W-:-:S04]  /*8f00*/  IMAD.WIDE.U32 R12, R19, -0x60000000, R28 ;  /* 0xa0000000130c7825 */ /* 0x000fc800078e001c */
[----:B------:R-:W-:-:S05]  /*8f10*/  IMAD.U32 R19, R19, 0x4, R13 ;  /* 0x0000000413137824 */ /* 0x000fca00078e000d */
[----:B------:R-:W-:Y:S02]  /*8f20*/  SHF.R.U64 R12, R12, 0x1f, R19 ;  /* 0x0000001f0c0c7819 */ /* 0x000fe40000001213 */
[----:B------:R-:W0:Y:S01]  /*8f30*/  LDS.128 R16, [R3+UR5+0x380] ;  /* 0x0003800503107984 */ /* 0x000e220008000c00 */
[----:B------:R-:W-:Y:S02]  /*8f40*/  VIMNMX.RELU R14, PT, PT, R14, 0xf, PT ;  /* 0x0000000f0e0e7848 */ /* 0x000fe40003fe1100 */
[----:B------:R-:W-:-:S03]  /*8f50*/  VIMNMX.RELU R12, PT, PT, R12, 0xf, PT ;  /* 0x0000000f0c0c7848 */ /* 0x000fc60003fe1100 */
[----:B------:R-:W-:Y:S02]  /*8f60*/  IMAD.SHL.U32 R13, R14, 0x100, RZ ;  /* 0x000001000e0d7824 */ /* 0x000fe400078e00ff */
[----:B------:R-:W-:Y:S01]  /*8f70*/  IMAD.SHL.U32 R12, R12, 0x10, RZ ;  /* 0x000000100c0c7824 */ /* 0x000fe200078e00ff */
[----:B--2---:R-:W-:Y:S01]  /*8f80*/  VIADDMNMX R15, R42, R15, RZ, !PT ;  /* 0x0000000f2a0f7246 */ /* 0x004fe200078001ff */
[----:B------:R-:W-:-:S03]  /*8f90*/  IMAD.SHL.U32 R32, R32, 0x10, RZ ;  /* 0x0000001020207824 */ /* 0x000fc600078e00ff */
[----:B------:R-:W-:Y:S01]  /*8fa0*/  LOP3.LUT R30, R12, R13, R30, 0xfe, !PT ;  /* 0x0000000d0c1e7212 */ /* 0x000fe200078efe1e */
[----:B------:R-:W-:Y:S01]  /*8fb0*/  IMAD.WIDE.U32 R12, R15, -0x60000000, R28 ;  /* 0xa00000000f0c7825 */ /* 0x000fe200078e001c */
[----:B------:R-:W-:-:S03]  /*8fc0*/  LOP3.LUT R26, R32, R26, R31, 0xfe, !PT ;  /* 0x0000001a201a7212 */ /* 0x000fc600078efe1f */
[----:B------:R-:W-:-:S05]  /*8fd0*/  IMAD.U32 R31, R15, 0x4, R13 ;  /* 0x000000040f1f7824 */ /* 0x000fca00078e000d */
[----:B------:R-:W-:Y:S02]  /*8fe0*/  SHF.R.U64 R31, R12, 0x1f, R31 ;  /* 0x0000001f0c1f7819 */ /* 0x000fe4000000121f */
[----:B0-----:R-:W-:Y:S02]  /*8ff0*/  VIADDMNMX R35, R35, R16, RZ, !PT ;  /* 0x0000001023237246 */ /* 0x001fe400078001ff */
[----:B------:R-:W-:-:S03]  /*9000*/  VIADDMNMX R17, R34, R17, RZ, !PT ;  /* 0x0000001122117246 */ /* 0x000fc600078001ff */
[----:B------:R-:W-:-:S04]  /*9010*/  IMAD.WIDE.U32 R32, R35, -0x60000000, R28 ;  /* 0xa000000023207825 */ /* 0x000fc800078e001c */
[----:B------:R-:W-:Y:S01]  /*9020*/  IMAD.WIDE.U32 R12, R17, -0x60000000, R28 ;  /* 0xa0000000110c7825 */ /* 0x000fe200078e001c */
[----:B------:R-:W-:-:S03]  /*9030*/  LEA R35, R35, R33, 0x2 ;  /* 0x0000002123237211 */ /* 0x000fc600078e10ff */
[----:B------:R-:W-:-:S05]  /*9040*/  IMAD.U32 R33, R17, 0x4, R13 ;  /* 0x0000000411217824 */ /* 0x000fca00078e000d */
[----:B------:R-:W-:Y:S02]  /*9050*/  SHF.R.U64 R33, R12, 0x1f, R33 ;  /* 0x0000001f0c217819 */ /* 0x000fe40000001221 */
[----:B------:R-:W0:Y:S01]  /*9060*/  LDS.128 R12, [R3+UR5+0x390] ;  /* 0x00039005030c7984 */ /* 0x000e220008000c00 */
[----:B------:R-:W-:-:S05]  /*9070*/  VIADDMNMX R27, R27, R18, RZ, !PT ;  /* 0x000000121b1b7246 */ /* 0x000fca00078001ff */
[----:B------:R-:W-:Y:S01]  /*9080*/  IMAD.WIDE.U32 R16, R27, -0x60000000, R28 ;  /* 0xa00000001b107825 */ /* 0x000fe200078e001c */
[----:B------:R-:W-:-:S03]  /*9090*/  VIADDMNMX R19, R48, R19, RZ, !PT ;  /* 0x0000001330137246 */ /* 0x000fc600078001ff */
[----:B------:R-:W-:Y:S01]  /*90a0*/  IMAD.U32 R27, R27, 0x4, R17 ;  /* 0x000000041b1b7824 */ /* 0x000fe200078e0011 */
[----:B------:R-:W-:-:S04]  /*90b0*/  SHF.R.U64 R32, R32, 0x1f, R35 ;  /* 0x0000001f20207819 */ /* 0x000fc80000001223 */
[----:B------:R-:W-:Y:S01]  /*90c0*/  SHF.R.U64 R18, R16, 0x1f, R27 ;  /* 0x0000001f10127819 */ /* 0x000fe2000000121b */
[C---:B------:R-:W-:Y:S01]  /*90d0*/  IMAD.WIDE.U32 R16, R19.reuse, -0x60000000, R28 ;  /* 0xa000000013107825 */ /* 0x040fe200078e001c */
[----:B------:R-:W-:Y:S02]  /*90e0*/  VIMNMX.RELU R32, PT, PT, R32, 0xf, PT ;  /* 0x0000000f20207848 */ /* 0x000fe40003fe1100 */
[----:B------:R-:W-:Y:S01]  /*90f0*/  VIMNMX.RELU R18, PT, PT, R18, 0xf, PT ;  /* 0x0000000f12127848 */ /* 0x000fe20003fe1100 */
[----:B------:R-:W-:Y:S01]  /*9100*/  IMAD.U32 R27, R19, 0x4, R17 ;  /* 0x00000004131b7824 */ /* 0x000fe200078e0011 */
[----:B------:R-:W-:Y:S01]  /*9110*/  VIMNMX.RELU R33, PT, PT, R33, 0xf, PT ;  /* 0x0000000f21217848 */ /* 0x000fe20003fe1100 */
[----:B------:R-:W-:Y:S02]  /*9120*/  IMAD.SHL.U32 R32, R32, 0x10000000, RZ ;  /* 0x1000000020207824 */ /* 0x000fe400078e00ff */
[----:B------:R-:W-:Y:S01]  /*9130*/  IMAD.SHL.U32 R18, R18, 0x100000, RZ ;  /* 0x0010000012127824 */ /* 0x000fe200078e00ff */
[----:B------:R-:W-:-:S02]  /*9140*/  SHF.R.U64 R27, R16, 0x1f, R27 ;  /* 0x0000001f101b7819 */ /* 0x000fc4000000121b */
[----:B------:R-:W-:Y:S02]  /*9150*/  SHF.L.U32 R33, R33, 0x18, RZ ;  /* 0x0000001821217819 */ /* 0x000fe400000006ff */
[----:B0-----:R-:W-:-:S05]  /*9160*/  VIADDMNMX R41, R41, R12, RZ, !PT ;  /* 0x0000000c29297246 */ /* 0x001fca00078001ff */
[----:B------:R-:W-:Y:S01]  /*9170*/  IMAD.WIDE.U32 R16, R41, -0x60000000, R28 ;  /* 0xa000000029107825 */ /* 0x000fe200078e001c */
[----:B------:R-:W-:-:S03]  /*9180*/  LOP3.LUT R32, R18, R33, R32, 0xfe, !PT ;  /* 0x0000002112207212 */ /* 0x000fc600078efe20 */
[----:B------:R-:W-:Y:S01]  /*9190*/  IMAD.U32 R41, R41, 0x4, R17 ;  /* 0x0000000429297824 */ /* 0x000fe200078e0011 */
[----:B------:R-:W-:Y:S02]  /*91a0*/  VIADDMNMX R33, R40, R13, RZ, !PT ;  /* 0x0000000d28217246 */ /* 0x000fe400078001ff */
[----:B------:R-:W-:Y:S01]  /*91b0*/  VIADDMNMX R43, R43, R14, RZ, !PT ;  /* 0x0000000e2b2b7246 */ /* 0x000fe200078001ff */
[----:B------:R-:W2:Y:S01]  /*91c0*/  LDG.E.CONSTANT R40, desc[UR24][R38.64+0xa4] ;  /* 0x0000a41826287981 */ /* 0x000ea2000c1e9900 */
[----:B------:R-:W-:Y:S01]  /*91d0*/  SHF.R.U64 R14, R16, 0x1f, R41 ;  /* 0x0000001f100e7819 */ /* 0x000fe20000001229 */
[C---:B------:R-:W-:Y:S02]  /*91e0*/  IMAD.WIDE.U32 R12, R33.reuse, -0x60000000, R28 ;  /* 0xa0000000210c7825 */ /* 0x040fe400078e001c */
[----:B------:R-:W4:Y:S02]  /*91f0*/  LDS.128 R16, [R3+UR5+0x400] ;  /* 0x0004000503107984 */ /* 0x000f240008000c00 */
[----:B------:R-:W-:-:S05]  /*9200*/  IMAD.U32 R33, R33, 0x4, R13 ;  /* 0x0000000421217824 */ /* 0x000fca00078e000d */
[----:B------:R-:W-:Y:S01]  /*9210*/  SHF.R.U64 R33, R12, 0x1f, R33 ;  /* 0x0000001f0c217819 */ /* 0x000fe20000001221 */
[----:B------:R-:W-:Y:S01]  /*9220*/  IMAD.WIDE.U32 R12, R43, -0x60000000, R28 ;  /* 0xa00000002b0c7825 */ /* 0x000fe200078e001c */
[----:B------:R-:W-:-:S03]  /*9230*/  VIMNMX.RELU R14, PT, PT, R14, 0xf, PT ;  /* 0x0000000f0e0e7848 */ /* 0x000fc60003fe1100 */
[----:B------:R-:W-:Y:S01]  /*9240*/  IMAD.U32 R43, R43, 0x4, R13 ;  /* 0x000000042b2b7824 */ /* 0x000fe200078e000d */
[----:B------:R-:W-:Y:S02]  /*9250*/  VIMNMX.RELU R27, PT, PT, R27, 0xf, PT ;  /* 0x0000000f1b1b7848 */ /* 0x000fe40003fe1100 */
[----:B------:R-:W-:Y:S02]  /*9260*/  VIADDMNMX R15, R42, R15, RZ, !PT ;  /* 0x0000000f2a0f7246 */ /* 0x000fe400078001ff */
[----:B------:R-:W-:Y:S01]  /*9270*/  SHF.R.U64 R34, R12, 0x1f, R43 ;  /* 0x0000001f0c227819 */ /* 0x000fe2000000122b */
[----:B------:R-:W-:Y:S01]  /*9280*/  IMAD.SHL.U32 R14, R14, 0x1000, RZ ;  /* 0x000010000e0e7824 */ /* 0x000fe200078e00ff */
[----:B------:R-:W-:Y:S01]  /*9290*/  SHF.L.U32 R27, R27, 0x10, RZ ;  /* 0x000000101b1b7819 */ /* 0x000fe200000006ff */
[----:B------:R-:W-:Y:S01]  /*92a0*/  IMAD.WIDE.U32 R12, R15, -0x60000000, R28 ;  /* 0xa00000000f0c7825 */ /* 0x000fe200078e001c */
[----:B------:R-:W-:Y:S01]  /*92b0*/  VIMNMX.RELU R33, PT, PT, R33, 0xf, PT ;  /* 0x0000000f21217848 */ /* 0x000fe20003fe1100 */
[----:B------:R-:W2:Y:S01]  /*92c0*/  LDG.E.CONSTANT R43, desc[UR24][R38.64+0xa8] ;  /* 0x0000a818262b7981 */ /* 0x000ea2000c1e9900 */
[----:B------:R-:W-:-:S02]  /*92d0*/  VIMNMX.RELU R34, PT, PT, R34, 0xf, PT ;  /* 0x0000000f22227848 */ /* 0x000fc40003fe1100 */
[----:B------:R-:W-:Y:S01]  /*92e0*/  LOP3.LUT R32, R14, R27, R32, 0xfe, !PT ;  /* 0x0000001b0e207212 */ /* 0x000fe200078efe20 */
[----:B------:R-:W-:Y:S01]  /*92f0*/  IMAD.U32 R27, R15, 0x4, R13 ;  /* 0x000000040f1b7824 */ /* 0x000fe200078e000d */
[----:B------:R-:W2:Y:S01]  /*9300*/  LDG.E.CONSTANT R42, desc[UR24][R38.64+0xac] ;  /* 0x0000ac18262a7981 */ /* 0x000ea2000c1e9900 */
[----:B------:R-:W-:Y:S02]  /*9310*/  IMAD.SHL.U32 R13, R33, 0x100, RZ ;  /* 0x00000100210d7824 */ /* 0x000fe400078e00ff */
[----:B------:R-:W-:Y:S01]  /*9320*/  IMAD.SHL.U32 R34, R34, 0x10, RZ ;  /* 0x0000001022227824 */ /* 0x000fe200078e00ff */
[----:B------:R-:W-:-:S04]  /*9330*/  SHF.R.U64 R27, R12, 0x1f, R27 ;  /* 0x0000001f0c1b7819 */ /* 0x000fc8000000121b */
[----:B------:R-:W-:Y:S02]  /*9340*/  LOP3.LUT R32, R34, R13, R32, 0xfe, !PT ;  /* 0x0000000d22207212 */ /* 0x000fe400078efe20 */
[----:B------:R-:W3:Y:S01]  /*9350*/  LDS.128 R12, [R3+UR5+0x410] ;  /* 0x00041005030c7984 */ /* 0x000ee20008000c00 */
[----:B----4-:R-:W-:Y:S02]  /*9360*/  VIADDMNMX R33, R49, R16, RZ, !PT ;  /* 0x0000001031217246 */ /* 0x010fe400078001ff */
[----:B-----5:R-:W-:-:S03]  /*9370*/  VIADDMNMX R41, R36, R17, RZ, !PT ;  /* 0x0000001124297246 */ /* 0x020fc600078001ff */
[----:B------:R-:W-:-:S04]  /*9380*/  IMAD.WIDE.U32 R34, R33, -0x60000000, R28 ;  /* 0xa000000021227825 */ /* 0x000fc800078e001c */
[----:B------:R-:W-:Y:S01]  /*9390*/  IMAD.WIDE.U32 R16, R41, -0x60000000, R28 ;  /* 0xa000000029107825 */ /* 0x000fe200078e001c */
[----:B------:R-:W-:-:S03]  /*93a0*/  LEA R33, R33, R35, 0x2 ;  /* 0x0000002321217211 */ /* 0x000fc600078e10ff */
[----:B------:R-:W-:Y:S01]  /*93b0*/  IMAD.U32 R41, R41, 0x4, R17 ;  /* 0x0000000429297824 */ /* 0x000fe200078e0011 */
[----:B------:R-:W-:Y:S02]  /*93c0*/  SHF.R.U64 R34, R34, 0x1f, R33 ;  /* 0x0000001f22227819 */ /* 0x000fe40000001221 */
[----:B------:R-:W-:Y:S02]  /*93d0*/  VIADDMNMX R33, R53, R18, RZ, !PT ;  /* 0x0000001235217246 */ /* 0x000fe400078001ff */
[----:B------:R-:W-:Y:S02]  /*93e0*/  SHF.R.U64 R18, R16, 0x1f, R41 ;  /* 0x0000001f10127819 */ /* 0x000fe40000001229 */
[----:B------:R-:W-:Y:S01]  /*93f0*/  VIADDMNMX R35, R52, R19, RZ, !PT ;  /* 0x0000001334237246 */ /* 0x000fe200078001ff */
[C---:B------:R-:W-:Y:S01]  /*9400*/  IMAD.WIDE.U32 R16, R33.reuse, -0x60000000, R28 ;  /* 0xa000000021107825 */ /* 0x040fe200078e001c */
[----:B------:R-:W4:Y:S03]  /*9410*/  LDG.E.CONSTANT R41, desc[UR24][R38.64+0xa0] ;  /* 0x0000a01826297981 */ /* 0x000f26000c1e9900 */
[----:B------:R-:W-:-:S05]  /*9420*/  IMAD.U32 R19, R33, 0x4, R17 ;  /* 0x0000000421137824 */ /* 0x000fca00078e0011 */
[----:B------:R-:W-:Y:S01]  /*9430*/  SHF.R.U64 R19, R16, 0x1f, R19 ;  /* 0x0000001f10137819 */ /* 0x000fe20000001213 */
[----:B------:R-:W-:-:S04]  /*9440*/  IMAD.WIDE.U32 R16, R35, -0x60000000, R28 ;  /* 0xa000000023107825 */ /* 0x000fc800078e001c */
[----:B------:R-:W-:Y:S01]  /*9450*/  IMAD.U32 R33, R35, 0x4, R17 ;  /* 0x0000000423217824 */ /* 0x000fe200078e0011 */
[----:B---3--:R-:W-:-:S04]  /*9460*/  VIADDMNMX R35, R37, R12, RZ, !PT ;  /* 0x0000000c25237246 */ /* 0x008fc800078001ff */
[----:B------:R-:W-:Y:S01]  /*9470*/  SHF.R.U64 R33, R16, 0x1f, R33 ;  /* 0x0000001f10217819 */ /* 0x000fe20000001221 */
[----:B------:R-:W-:-:S04]  /*9480*/  IMAD.WIDE.U32 R16, R35, -0x60000000, R28 ;  /* 0xa000000023107825 */ /* 0x000fc800078e001c */
[----:B------:R-:W-:Y:S01]  /*9490*/  IMAD.U32 R35, R35, 0x4, R17 ;  /* 0x0000000423237824 */ /* 0x000fe200078e0011 */
[----:B------:R-:W-:Y:S02]  /*94a0*/  VIMNMX.RELU R18, PT, PT, R18, 0xf, PT ;  /* 0x0000000f12127848 */ /* 0x000fe40003fe1100 */
[----:B------:R-:W-:Y:S02]  /*94b0*/  VIMNMX.RELU R19, PT, PT, R19, 0xf, PT ;  /* 0x0000000f13137848 */ /* 0x000fe40003fe1100 */
[----:B------:R-:W-:Y:S02]  /*94c0*/  SHF.R.U64 R16, R16, 0x1f, R35 ;  /* 0x0000001f10107819 */ /* 0x000fe40000001223 */
[----:B------:R-:W-:Y:S01]  /*94d0*/  VIMNMX.RELU R34, PT, PT, R34, 0xf, PT ;  /* 0x0000000f22227848 */ /* 0x000fe20003fe1100 */
[----:B------:R-:W-:Y:S01]  /*94e0*/  IMAD.SHL.U32 R17, R18, 0x1000000, RZ ;  /* 0x0100000012117824 */ /* 0x000fe200078e00ff */
[----:B------:R-:W-:Y:S01]  /*94f0*/  VIMNMX.RELU R33, PT, PT, R33, 0xf, PT ;  /* 0x0000000f21217848 */ /* 0x000fe20003fe1100 */
[----:B------:R-:W-:Y:S01]  /*9500*/  IMAD.SHL.U32 R19, R19, 0x100000, RZ ;  /* 0x0010000013137824 */ /* 0x000fe200078e00ff */
[----:B------:R-:W-:Y:S01]  /*9510*/  VIMNMX.RELU R16, PT, PT, R16, 0xf, PT ;  /* 0x0000000f10107848 */ /* 0x000fe20003fe1100 */
[----:B------:R-:W3:Y:S01]  /*9520*/  LDG.E.CONSTANT R35, desc[UR24][R38.64+0xb0] ;  /* 0x0000b01826237981 */ /* 0x000ee2000c1e9900 */
[----:B------:R-:W-:Y:S01]  /*9530*/  SHF.L.U32 R34, R34, 0x1c, RZ ;  /* 0x0000001c22227819 */ /* 0x000fe200000006ff */
[----:B------:R-:W-:-:S02]  /*9540*/  IMAD.U32 R12, R33, 0x10000, RZ ;  /* 0x00010000210c7824 */ /* 0x000fc400078e00ff */
[----:B------:R-:W-:Y:S01]  /*9550*/  IMAD.SHL.U32 R16, R16, 0x1000, RZ ;  /* 0x0000100010107824 */ /* 0x000fe200078e00ff */
[----:B------:R-:W-:Y:S02]  /*9560*/  LOP3.LUT R19, R19, R17, R34, 0xfe, !PT ;  /* 0x0000001113137212 */ /* 0x000fe400078efe22 */
[----:B------:R-:W-:Y:S02]  /*9570*/  VIADDMNMX R17, R50, R13, RZ, !PT ;  /* 0x0000000d32117246 */ /* 0x000fe400078001ff */
[----:B------:R-:W-:-:S03]  /*9580*/  LOP3.LUT R33, R16, R12, R19, 0xfe, !PT ;  /* 0x0000000c10217212 */ /* 0x000fc600078efe13 */
        /* <DEDUP_REMOVED lines=9> */
[----:B------:R-:W-:Y:S02]  /*9620*/  VIMNMX.RELU R12, PT, PT, R12, 0xf, PT ;  /* 0x0000000f0c0c7848 */ /* 0x000fe40003fe1100 */
[----:B------:R-:W-:Y:S01]  /*9630*/  VIADDMNMX R15, R54, R15, RZ, !PT ;  /* 0x0000000f360f7246 */ /* 0x000fe200078001ff */
[----:B------:R-:W-:Y:S02]  /*9640*/  IMAD.SHL.U32 R14, R14, 0x100, RZ ;  /* 0x000001000e0e7824 */ /* 0x000fe400078e00ff */
[----:B------:R-:W-:-:S05]  /*9650*/  IMAD.SHL.U32 R12, R12, 0x10, RZ ;  /* 0x000000100c0c7824 */ /* 0x000fca00078e00ff */
[----:B------:R-:W-:Y:S01]  /*9660*/  LOP3.LUT R33, R12, R14, R33, 0xfe, !PT ;  /* 0x0000000e0c217212 */ /* 0x000fe200078efe21 */
[----:B------:R-:W-:-:S04]  /*9670*/  IMAD.WIDE.U32 R12, R15, -0x60000000, R28 ;  /* 0xa00000000f0c7825 */ /* 0x000fc800078e001c */
[----:B------:R-:W-:-:S05]  /*9680*/  IMAD.U32 R15, R15, 0x4, R13 ;  /* 0x000000040f0f7824 */ /* 0x000fca00078e000d */
[----:B------:R-:W-:Y:S02]  /*9690*/  SHF.R.U64 R34, R12, 0x1f, R15 ;  /* 0x0000001f0c227819 */ /* 0x000fe4000000120f */
[----:B0-----:R-:W-:Y:S02]  /*96a0*/  VIADDMNMX R49, R49, R16, RZ, !PT ;  /* 0x0000001031317246 */ /* 0x001fe400078001ff */
[----:B------:R-:W-:Y:S01]  /*96b0*/  VIADDMNMX R17, R36, R17, RZ, !PT ;  /* 0x0000001124117246 */ /* 0x000fe200078001ff */
[----:B------:R-:W5:Y:S02]  /*96c0*/  LDG.E.CONSTANT R16, desc[UR24][R38.64+0xb4] ;  /* 0x0000b41826107981 */ /* 0x000f64000c1e9900 */
[----:B------:R-:W-:-:S05]  /*96d0*/  IMAD.WIDE.U32 R12, R49, -0x60000000, R28 ;  /* 0xa0000000310c7825 */ /* 0x000fca00078e001c */
[----:B------:R-:W-:-:S04]  /*96e0*/  LEA R49, R49, R13, 0x2 ;  /* 0x0000000d31317211 */ /* 0x000fc800078e10ff */
[----:B------:R-:W-:Y:S01]  /*96f0*/  SHF.R.U64 R14, R12, 0x1f, R49 ;  /* 0x0000001f0c0e7819 */ /* 0x000fe20000001231 */
[----:B------:R-:W-:Y:S01]  /*9700*/  IMAD.WIDE.U32 R12, R17, -0x60000000, R28 ;  /* 0xa0000000110c7825 */ /* 0x000fe200078e001c */
[----:B------:R-:W-:-:S03]  /*9710*/  VIADDMNMX R53, R53, R18, RZ, !PT ;  /* 0x0000001235357246 */ /* 0x000fc600078001ff */
[----:B------:R-:W-:Y:S02]  /*9720*/  IMAD.U32 R15, R17, 0x4, R13 ;  /* 0x00000004110f7824 */ /* 0x000fe400078e000d */
[----:B------:R-:W5:Y:S03]  /*9730*/  LDG.E.CONSTANT R17, desc[UR24][R38.64+0xb8] ;  /* 0x0000b81826117981 */ /* 0x000f66000c1e9900 */
[----:B------:R-:W-:Y:S01]  /*9740*/  SHF.R.U64 R15, R12, 0x1f, R15 ;  /* 0x0000001f0c0f7819 */ /* 0x000fe2000000120f */
[----:B------:R-:W-:Y:S01]  /*9750*/  IMAD.WIDE.U32 R12, R53, -0x60000000, R28 ;  /* 0xa0000000350c7825 */ /* 0x000fe200078e001c */
[----:B------:R-:W-:-:S03]  /*9760*/  VIADDMNMX R19, R52, R19, RZ, !PT ;  /* 0x0000001334137246 */ /* 0x000fc600078001ff */
[----:B------:R-:W-:-:S05]  /*9770*/  IMAD.U32 R53, R53, 0x4, R13 ;  /* 0x0000000435357824 */ /* 0x000fca00078e000d */
[----:B------:R-:W-:Y:S01]  /*9780*/  SHF.R.U64 R18, R12, 0x1f, R53 ;  /* 0x0000001f0c127819 */ /* 0x000fe20000001235 */
[----:B------:R-:W-:-:S04]  /*9790*/  IMAD.WIDE.U32 R12, R19, -0x60000000, R28 ;  /* 0xa0000000130c7825 */ /* 0x000fc800078e001c */
[----:B------:R-:W-:-:S05]  /*97a0*/  IMAD.U32 R19, R19, 0x4, R13 ;  /* 0x0000000413137824 */ /* 0x000fca00078e000d */
[----:B------:R-:W-:Y:S02]  /*97b0*/  SHF.R.U64 R19, R12, 0x1f, R19 ;  /* 0x0000001f0c137819 */ /* 0x000fe40000001213 */
[----:B------:R-:W-:Y:S02]  /*97c0*/  VIMNMX.RELU R12, PT, PT, R18, 0xf, PT ;  /* 0x0000000f120c7848 */ /* 0x000fe40003fe1100 */
[----:B------:R-:W5:Y:S01]  /*97d0*/  LDG.E.CONSTANT R18, desc[UR24][R38.64+0xbc] ;  /* 0x0000bc1826127981 */ /* 0x000f62000c1e9900 */
[----:B------:R-:W-:Y:S02]  /*97e0*/  VIMNMX.RELU R14, PT, PT, R14, 0xf, PT ;  /* 0x0000000f0e0e7848 */ /* 0x000fe40003fe1100 */
[----:B------:R-:W-:Y:S01]  /*97f0*/  VIMNMX.RELU R15, PT, PT, R15, 0xf, PT ;  /* 0x0000000f0f0f7848 */ /* 0x000fe20003fe1100 */
[----:B------:R-:W-:Y:S02]  /*9800*/  IMAD.SHL.U32 R12, R12, 0x100000, RZ ;  /* 0x001000000c0c7824 */ /* 0x000fe400078e00ff */
[----:B------:R-:W-:Y:S01]  /*9810*/  IMAD.SHL.U32 R14, R14, 0x10000000, RZ ;  /* 0x100000000e0e7824 */ /* 0x000fe200078e00ff */
[----:B------:R-:W-:-:S04]  /*9820*/  SHF.L.U32 R15, R15, 0x18, RZ ;  /* 0x000000180f0f7819 */ /* 0x000fc800000006ff */
[----:B------:R-:W-:Y:S02]  /*9830*/  LOP3.LUT R36, R12, R15, R14, 0xfe, !PT ;  /* 0x0000000f0c247212 */ /* 0x000fe400078efe0e */
[----:B------:R-:W0:Y:S02]  /*9840*/  LDS.128 R12, [R3+UR5+0x490] ;  /* 0x00049005030c7984 */ /* 0x000e240008000c00 */
[----:B0-----:R-:W-:Y:S02]  /*9850*/  VIADDMNMX R37, R37, R12, RZ, !PT ;  /* 0x0000000c25257246 */ /* 0x001fe400078001ff */
[----:B------:R-:W-:-:S03]  /*9860*/  VIADDMNMX R49, R50, R13, RZ, !PT ;  /* 0x0000000d32317246 */ /* 0x000fc600078001ff */
[----:B------:R-:W-:-:S04]  /*9870*/  IMAD.WIDE.U32 R12, R37, -0x60000000, R28 ;  /* 0xa0000000250c7825 */ /* 0x000fc800078e001c */
[----:B------:R-:W-:-:S05]  /*9880*/  IMAD.U32 R37, R37, 0x4, R13 ;  /* 0x0000000425257824 */ /* 0x000fca00078e000d */
[----:B------:R-:W-:Y:S01]  /*9890*/  SHF.R.U64 R37, R12, 0x1f, R37 ;  /* 0x0000001f0c257819 */ /* 0x000fe20000001225 */
[----:B------:R-:W-:Y:S01]  /*98a0*/  IMAD.WIDE.U32 R12, R49, -0x60000000, R28 ;  /* 0xa0000000310c7825 */ /* 0x000fe200078e001c */
[----:B------:R-:W-:-:S03]  /*98b0*/  VIADDMNMX R15, R54, R15, RZ, !PT ;  /* 0x0000000f360f7246 */ /* 0x000fc600078001ff */
[----:B------:R-:W-:Y:S01]  /*98c0*/  IMAD.U32 R49, R49, 0x4, R13 ;  /* 0x0000000431317824 */ /* 0x000fe200078e000d */
[----:B------:R-:W-:-:S04]  /*98d0*/  VIADDMNMX R51, R51, R14, RZ, !PT ;  /* 0x0000000e33337246 */ /* 0x000fc800078001ff */
[----:B------:R-:W-:Y:S01]  /*98e0*/  SHF.R.U64 R50, R12, 0x1f, R49 ;  /* 0x0000001f0c327819 */ /* 0x000fe20000001231 */
[----:B------:R-:W-:-:S04]  /*98f0*/  IMAD.WIDE.U32 R48, R15, -0x60000000, R28 ;  /* 0xa00000000f307825 */ /* 0x000fc800078e001c */
[----:B------:R-:W-:Y:S01]  /*9900*/  IMAD.WIDE.U32 R12, R51, -0x60000000, R28 ;  /* 0xa0000000330c7825 */ /* 0x000fe200078e001c */
[----:B------:R-:W-:-:S03]  /*9910*/  LEA R15, R15, R49, 0x2 ;  /* 0x000000310f0f7211 */ /* 0x000fc600078e10ff */
[----:B------:R-:W-:Y:S01]  /*9920*/  IMAD.U32 R51, R51, 0x4, R13 ;  /* 0x0000000433337824 */ /* 0x000fe200078e000d */
[----:B------:R-:W-:-:S04]  /*9930*/  SHF.R.U64 R48, R48, 0x1f, R15 ;  /* 0x0000001f30307819 */ /* 0x000fc8000000120f */
[----:B------:R-:W-:Y:S02]  /*9940*/  SHF.R.U64 R51, R12, 0x1f, R51 ;  /* 0x0000001f0c337819 */ /* 0x000fe40000001233 */
[----:B------:R-:W2:Y:S01]  /*9950*/  LDS.128 R12, [R3+UR5+0x500] ;  /* 0x00050005030c7984 */ /* 0x000ea20008000c00 */
[----:B------:R-:W-:Y:S02]  /*9960*/  VIMNMX.RELU R19, PT, PT, R19, 0xf, PT ;  /* 0x0000000f13137848 */ /* 0x000fe40003fe1100 */
[----:B------:R-:W-:Y:S02]  /*9970*/  VIMNMX.RELU R37, PT, PT, R37, 0xf, PT ;  /* 0x0000000f25257848 */ /* 0x000fe40003fe1100 */
[----:B------:R-:W-:Y:S01]  /*9980*/  VIMNMX.RELU R50, PT, PT, R50, 0xf, PT ;  /* 0x0000000f32327848 */ /* 0x000fe20003fe1100 */
[----:B------:R-:W-:Y:S01]  /*9990*/  IMAD.U32 R19, R19, 0x10000, RZ ;  /* 0x0001000013137824 */ /* 0x000fe200078e00ff */
[----:B------:R-:W-:Y:S01]  /*99a0*/  VIMNMX.RELU R51, PT, PT, R51, 0xf, PT ;  /* 0x0000000f33337848 */ /* 0x000fe20003fe1100 */
[----:B------:R-:W-:-:S04]  /*99b0*/  IMAD.SHL.U32 R37, R37, 0x1000, RZ ;  /* 0x0000100025257824 */ /* 0x000fc800078e00ff */
[----:B------:R-:W-:Y:S01]  /*99c0*/  IMAD.SHL.U32 R51, R51, 0x10, RZ ;  /* 0x0000001033337824 */ /* 0x000fe200078e00ff */
[----:B------:R-:W-:Y:S01]  /*99d0*/  LOP3.LUT R36, R37, R19, R36, 0xfe, !PT ;  /* 0x0000001325247212 */ /* 0x000fe200078efe24 */
[----:B------:R-:W-:-:S05]  /*99e0*/  IMAD.SHL.U32 R37, R50, 0x100, RZ ;  /* 0x0000010032257824 */ /* 0x000fca00078e00ff */
[----:B------:R-:W-:Y:S02]  /*99f0*/  LOP3.LUT R36, R51, R37, R36, 0xfe, !PT ;  /* 0x0000002533247212 */ /* 0x000fe400078efe24 */
[----:B--2---:R-:W-:Y:S02]  /*9a00*/  VIADDMNMX R37, R40, R13, RZ, !PT ;  /* 0x0000000d28257246 */ /* 0x004fe400078001ff */
[----:B------:R-:W-:Y:S02]  /*9a10*/  VIADDMNMX R49, R43, R14, RZ, !PT ;  /* 0x0000000e2b317246 */ /* 0x000fe400078001ff */
[----:B----4-:R-:W-:Y:S01]  /*9a20*/  VIADDMNMX R19, R41, R12, RZ, !PT ;  /* 0x0000000c29137246 */ /* 0x010fe200078001ff */
[----:B------:R-:W-:-:S04]  /*9a30*/  IMAD.WIDE.U32 R12, R37, -0x60000000, R28 ;  /* 0xa0000000250c7825 */ /* 0x000fc800078e001c */
[----:B------:R-:W-:-:S05]  /*9a40*/  IMAD.U32 R37, R37, 0x4, R13 ;  /* 0x0000000425257824 */ /* 0x000fca00078e000d */
        /* <DEDUP_REMOVED lines=8> */
[----:B------:R-:W3:Y:S01]  /*9ad0*/  LDS.128 R12, [R3+UR5+0x510] ;  /* 0x00051005030c7984 */ /* 0x000ee20008000c00 */
[----:B------:R-:W-:-:S05]  /*9ae0*/  IMAD.WIDE.U32 R50, R19, -0x60000000, R28 ;  /* 0xa000000013327825 */ /* 0x000fca00078e001c */
[----:B------:R-:W-:-:S04]  /*9af0*/  LEA R19, R19, R51, 0x2 ;  /* 0x0000003313137211 */ /* 0x000fc800078e10ff */
[----:B------:R-:W-:Y:S02]  /*9b00*/  SHF.R.U64 R19, R50, 0x1f, R19 ;  /* 0x0000001f32137819 */ /* 0x000fe40000001213 */
[----:B------:R-:W-:Y:S02]  /*9b10*/  VIMNMX.RELU R37, PT, PT, R37, 0xf, PT ;  /* 0x0000000f25257848 */ /* 0x000fe40003fe1100 */
[----:B------:R-:W-:Y:S02]  /*9b20*/  VIMNMX.RELU R49, PT, PT, R49, 0xf, PT ;  /* 0x0000000f31317848 */ /* 0x000fe40003fe1100 */
[----:B------:R-:W-:Y:S02]  /*9b30*/  VIMNMX.RELU R19, PT, PT, R19, 0xf, PT ;  /* 0x0000000f13137848 */ /* 0x000fe40003fe1100 */
[----:B------:R-:W-:Y:S01]  /*9b40*/  VIMNMX.RELU R52, PT, PT, R52, 0xf, PT ;  /* 0x0000000f34347848 */ /* 0x000fe20003fe1100 */
[----:B------:R-:W-:Y:S01]  /*9b50*/  IMAD.SHL.U32 R49, R49, 0x100000, RZ ;  /* 0x0010000031317824 */ /* 0x000fe200078e00ff */
[----:B------:R-:W-:-:S02]  /*9b60*/  SHF.L.U32 R19, R19, 0x1c, RZ ;  /* 0x0000001c13137819 */ /* 0x000fc400000006ff */
[----:B---3--:R-:W-:-:S05]  /*9b70*/  VIADDMNMX R53, R35, R12, RZ, !PT ;  /* 0x0000000c23357246 */ /* 0x008fca00078001ff */
[----:B------:R-:W-:-:S04]  /*9b80*/  IMAD.WIDE.U32 R50, R53, -0x60000000, R28 ;  /* 0xa000000035327825 */ /* 0x000fc800078e001c */
[----:B------:R-:W-:Y:S02]  /*9b90*/  IMAD.U32 R53, R53, 0x4, R51 ;  /* 0x0000000435357824 */ /* 0x000fe400078e0033 */
[----:B------:R-:W-:Y:S01]  /*9ba0*/  IMAD.SHL.U32 R12, R37, 0x1000000, RZ ;  /* 0x01000000250c7824 */ /* 0x000fe200078e00ff */
[----:B------:R-:W2:Y:S02]  /*9bb0*/  LDG.E.CONSTANT R51, desc[UR24][R38.64+0xc0] ;  /* 0x0000c01826337981 */ /* 0x000ea4000c1e9900 */
[----:B------:R-:W-:Y:S01]  /*9bc0*/  SHF.R.U64 R50, R50, 0x1f, R53 ;  /* 0x0000001f32327819 */ /* 0x000fe20000001235 */
[----:B------:R-:W-:Y:S01]  /*9bd0*/  IMAD.U32 R37, R52, 0x10000, RZ ;  /* 0x0001000034257824 */ /* 0x000fe200078e00ff */
[----:B------:R-:W-:Y:S01]  /*9be0*/  LOP3.LUT R12, R49, R12, R19, 0xfe, !PT ;  /* 0x0000000c310c7212 */ /* 0x000fe200078efe13 */
[----:B------:R-:W3:Y:S01]  /*9bf0*/  LDG.E.CONSTANT R53, desc[UR24][R38.64+0xc8] ;  /* 0x0000c81826357981 */ /* 0x000ee2000c1e9900 */
[----:B------:R-:W-:-:S03]  /*9c00*/  VIMNMX.RELU R50, PT, PT, R50, 0xf, PT ;  /* 0x0000000f32327848 */ /* 0x000fc60003fe1100 */
[----:B------:R-:W4:Y:S02]  /*9c10*/  LDG.E.CONSTANT R52, desc[UR24][R38.64+0xcc] ;  /* 0x0000cc1826347981 */ /* 0x000f24000c1e9900 */
[----:B------:R-:W-:-:S05]  /*9c20*/  IMAD.SHL.U32 R50, R50, 0x1000, RZ ;  /* 0x0000100032327824 */ /* 0x000fca00078e00ff */
[----:B------:R-:W-:Y:S02]  /*9c30*/  LOP3.LUT R37, R50, R37, R12, 0xfe, !PT ;  /* 0x0000002532257212 */ /* 0x000fe400078efe0c */
[----:B------:R-:W3:Y:S01]  /*9c40*/  LDG.E.CONSTANT R50, desc[UR24][R38.64+0xc4] ;  /* 0x0000c41826327981 */ /* 0x000ee2000c1e9900 */
[----:B-----5:R-:W-:-:S05]  /*9c50*/  VIADDMNMX R19, R16, R13, RZ, !PT ;  /* 0x0000000d10137246 */ /* 0x020fca00078001ff */
[----:B------:R-:W-:-:S05]  /*9c60*/  IMAD.WIDE.U32 R12, R19, -0x60000000, R28 ;  /* 0xa0000000130c7825 */ /* 0x000fca00078e001c */
[----:B------:R-:W-:-:S04]  /*9c70*/  LEA R19, R19, R13, 0x2 ;  /* 0x0000000d13137211 */ /* 0x000fc800078e10ff */
[----:B------:R-:W-:Y:S02]  /*9c80*/  SHF.R.U64 R19, R12, 0x1f, R19 ;  /* 0x0000001f0c137819 */ /* 0x000fe40000001213 */
[----:B------:R-:W-:-:S05]  /*9c90*/  VIADDMNMX R49, R17, R14, RZ, !PT ;  /* 0x0000000e11317246 */ /* 0x000fca00078001ff */
[----:B------:R-:W-:-:S04]  /*9ca0*/  IMAD.WIDE.U32 R12, R49, -0x60000000, R28 ;  /* 0xa0000000310c7825 */ /* 0x000fc800078e001c */
[----:B------:R-:W-:Y:S01]  /*9cb0*/  IMAD.U32 R13, R49, 0x4, R13 ;  /* 0x00000004310d7824 */ /* 0x000fe200078e000d */
[----:B------:R-:W-:-:S04]  /*9cc0*/  VIMNMX.RELU R19, PT, PT, R19, 0xf, PT ;  /* 0x0000000f13137848 */ /* 0x000fc80003fe1100 */
[----:B------:R-:W-:-:S04]  /*9cd0*/  SHF.R.U64 R13, R12, 0x1f, R13 ;  /* 0x0000001f0c0d7819 */ /* 0x000fc8000000120d */
[----:B------:R-:W-:Y:S01]  /*9ce0*/  VIMNMX.RELU R13, PT, PT, R13, 0xf, PT ;  /* 0x0000000f0d0d7848 */ /* 0x000fe20003fe1100 */
[----:B------:R-:W-:-:S04]  /*9cf0*/  IMAD.SHL.U32 R12, R19, 0x100, RZ ;  /* 0x00000100130c7824 */ /* 0x000fc800078e00ff */
[----:B------:R-:W-:Y:S01]  /*9d00*/  IMAD.SHL.U32 R13, R13, 0x10, RZ ;  /* 0x000000100d0d7824 */ /* 0x000fe200078e00ff */
[----:B------:R-:W-:-:S04]  /*9d10*/  VIADDMNMX R15, R18, R15, RZ, !PT ;  /* 0x0000000f120f7246 */ /* 0x000fc800078001ff */
[----:B------:R-:W-:Y:S01]  /*9d20*/  LOP3.LUT R37, R13, R12, R37, 0xfe, !PT ;  /* 0x0000000c0d257212 */ /* 0x000fe200078efe25 */
[----:B------:R-:W-:-:S04]  /*9d30*/  IMAD.WIDE.U32 R12, R15, -0x60000000, R28 ;  /* 0xa00000000f0c7825 */ /* 0x000fc800078e001c */
[----:B------:R-:W-:-:S05]  /*9d40*/  IMAD.U32 R49, R15, 0x4, R13 ;  /* 0x000000040f317824 */ /* 0x000fca00078e000d */
[----:B------:R-:W-:Y:S02]  /*9d50*/  SHF.R.U64 R49, R12, 0x1f, R49 ;  /* 0x0000001f0c317819 */ /* 0x000fe40000001231 */
[----:B------:R-:W0:Y:S02]  /*9d60*/  LDS.128 R12, [R3+UR5+0x580] ;  /* 0x00058005030c7984 */ /* 0x000e240008000c00 */
[----:B0-----:R-:W-:-:S05]  /*9d70*/  VIADDMNMX R41, R41, R12, RZ, !PT ;  /* 0x0000000c29297246 */ /* 0x001fca00078001ff */
[----:B------:R-:W-:-:S05]  /*9d80*/  IMAD.WIDE.U32 R54, R41, -0x60000000, R28 ;  /* 0xa000000029367825 */ /* 0x000fca00078e001c */
[----:B------:R-:W-:Y:S02]  /*9d90*/  LEA R19, R41, R55, 0x2 ;  /* 0x0000003729137211 */ /* 0x000fe400078e10ff */
[----:B------:R-:W-:-:S05]  /*9da0*/  VIADDMNMX R41, R40, R13, RZ, !PT ;  /* 0x0000000d28297246 */ /* 0x000fca00078001ff */
        /* <DEDUP_REMOVED lines=8> */
[C---:B------:R-:W-:Y:S01]  /*9e30*/  IMAD.WIDE.U32 R12, R15.reuse, -0x60000000, R28 ;  /* 0xa00000000f0c7825 */ /* 0x040fe200078e001c */
[----:B------:R-:W-:Y:S01]  /*9e40*/  SHF.R.U64 R19, R54, 0x1f, R19 ;  /* 0x0000001f36137819 */ /* 0x000fe20000001213 */
[----:B------:R-:W5:Y:S02]  /*9e50*/  LDG.E.CONSTANT R43, desc[UR24][R38.64+0xd8] ;  /* 0x0000d818262b7981 */ /* 0x000f64000c1e9900 */
[----:B------:R-:W-:-:S05]  /*9e60*/  IMAD.U32 R15, R15, 0x4, R13 ;  /* 0x000000040f0f7824 */ /* 0x000fca00078e000d */
[----:B------:R-:W-:Y:S02]  /*9e70*/  SHF.R.U64 R40, R12, 0x1f, R15 ;  /* 0x0000001f0c287819 */ /* 0x000fe4000000120f */
[----:B------:R-:W0:Y:S01]  /*9e80*/  LDS.128 R12, [R3+UR5+0x590] ;  /* 0x00059005030c7984 */ /* 0x000e220008000c00 */
[----:B------:R-:W-:Y:S02]  /*9e90*/  VIMNMX.RELU R19, PT, PT, R19, 0xf, PT ;  /* 0x0000000f13137848 */ /* 0x000fe40003fe1100 */
[----:B------:R-:W-:Y:S02]  /*9ea0*/  VIMNMX.RELU R42, PT, PT, R42, 0xf, PT ;  /* 0x0000000f2a2a7848 */ /* 0x000fe40003fe1100 */
[----:B------:R-:W-:Y:S01]  /*9eb0*/  VIMNMX.RELU R41, PT, PT, R41, 0xf, PT ;  /* 0x0000000f29297848 */ /* 0x000fe20003fe1100 */
[----:B------:R-:W-:Y:S02]  /*9ec0*/  IMAD.SHL.U32 R19, R19, 0x10000000, RZ ;  /* 0x1000000013137824 */ /* 0x000fe400078e00ff */
[----:B------:R-:W-:Y:S01]  /*9ed0*/  IMAD.SHL.U32 R42, R42, 0x100000, RZ ;  /* 0x001000002a2a7824 */ /* 0x000fe200078e00ff */
[----:B0-----:R-:W-:-:S02]  /*9ee0*/  VIADDMNMX R35, R35, R12, RZ, !PT ;  /* 0x0000000c23237246 */ /* 0x001fc400078001ff */
[----:B------:R-:W-:Y:S02]  /*9ef0*/  SHF.L.U32 R12, R41, 0x18, RZ ;  /* 0x00000018290c7819 */ /* 0x000fe400000006ff */
[----:B------:R-:W-:Y:S02]  /*9f00*/  VIADDMNMX R41, R16, R13, RZ, !PT ;  /* 0x0000000d10297246 */ /* 0x000fe400078001ff */
[----:B------:R-:W-:Y:S01]  /*9f10*/  LOP3.LUT R19, R42, R12, R19, 0xfe, !PT ;  /* 0x0000000c2a137212 */ /* 0x000fe200078efe13 */
[C---:B------:R-:W-:Y:S01]  /*9f20*/  IMAD.WIDE.U32 R12, R35.reuse, -0x60000000, R28 ;  /* 0xa0000000230c7825 */ /* 0x040fe200078e001c */
[----:B------:R-:W5:Y:S03]  /*9f30*/  LDG.E.CONSTANT R42, desc[UR24][R38.64+0xd4] ;  /* 0x0000d418262a7981 */ /* 0x000f66000c1e9900 */
[----:B------:R-:W-:-:S05]  /*9f40*/  IMAD.U32 R35, R35, 0x4, R13 ;  /* 0x0000000423237824 */ /* 0x000fca00078e000d */
        /* <DEDUP_REMOVED lines=10> */
[----:B------:R-:W-:-:S05]  /*9ff0*/  IMAD.WIDE.U32 R12, R15, -0x60000000, R28 ;  /* 0xa00000000f0c7825 */ /* 0x000fca00078e001c */
[----:B------:R-:W-:-:S04]  /*a000*/  LEA R35, R15, R13, 0x2 ;  /* 0x0000000d0f237211 */ /* 0x000fc800078e10ff */
[----:B------:R-:W-:Y:S02]  /*a010*/  SHF.R.U64 R35, R12, 0x1f, R35 ;  /* 0x0000001f0c237819 */ /* 0x000fe40000001223 */
[----:B------:R-:W2:Y:S01]  /*a020*/  LDS.128 R12, [R3+UR5+0x600] ;  /* 0x00060005030c7984 */ /* 0x000ea20008000c00 */
[----:B------:R-:W-:Y:S02]  /*a030*/  VIMNMX.RELU R40, PT, PT, R40, 0xf, PT ;  /* 0x0000000f28287848 */ /* 0x000fe40003fe1100 */
[----:B------:R-:W-:Y:S02]  /*a040*/  VIMNMX.RELU R16, PT, PT, R16, 0xf, PT ;  /* 0x0000000f10107848 */ /* 0x000fe40003fe1100 */
[----:B------:R-:W-:Y:S01]  /*a050*/  VIMNMX.RELU R17, PT, PT, R17, 0xf, PT ;  /* 0x0000000f11117848 */ /* 0x000fe20003fe1100 */
[----:B------:R-:W-:Y:S01]  /*a060*/  IMAD.U32 R40, R40, 0x10000, RZ ;  /* 0x0001000028287824 */ /* 0x000fe200078e00ff */
[----:B------:R-:W-:Y:S01]  /*a070*/  VIMNMX.RELU R18, PT, PT, R18, 0xf, PT ;  /* 0x0000000f12127848 */ /* 0x000fe20003fe1100 */
[----:B------:R-:W-:-:S02]  /*a080*/  IMAD.SHL.U32 R16, R16, 0x1000, RZ ;  /* 0x0000100010107824 */ /* 0x000fc400078e00ff */
[----:B------:R-:W-:Y:S02]  /*a090*/  IMAD.SHL.U32 R17, R17, 0x100, RZ ;  /* 0x0000010011117824 */ /* 0x000fe400078e00ff */
[----:B------:R-:W-:Y:S01]  /*a0a0*/  IMAD.SHL.U32 R18, R18, 0x10, RZ ;  /* 0x0000001012127824 */ /* 0x000fe200078e00ff */
[----:B------:R-:W-:-:S04]  /*a0b0*/  LOP3.LUT R40, R16, R40, R19, 0xfe, !PT ;  /* 0x0000002810287212 */ /* 0x000fc800078efe13 */
[----:B------:R-:W-:Y:S02]  /*a0c0*/  LOP3.LUT R40, R18, R17, R40, 0xfe, !PT ;  /* 0x0000001112287212 */ /* 0x000fe400078efe28 */
[----:B--2---:R-:W-:-:S05]  /*a0d0*/  VIADDMNMX R19, R51, R12, RZ, !PT ;  /* 0x0000000c33137246 */ /* 0x004fca00078001ff */
[----:B------:R-:W-:-:S05]  /*a0e0*/  IMAD.WIDE.U32 R16, R19, -0x60000000, R28 ;  /* 0xa000000013107825 */ /* 0x000fca00078e001c */
[----:B------:R-:W-:Y:S02]  /*a0f0*/  LEA R19, R19, R17, 0x2 ;  /* 0x0000001113137211 */ /* 0x000fe400078e10ff */
[----:B---3--:R-:W-:-:S05]  /*a100*/  VIADDMNMX R17, R50, R13, RZ, !PT ;  /* 0x0000000d32117246 */ /* 0x008fca00078001ff */
[----:B------:R-:W-:Y:S01]  /*a110*/  IMAD.WIDE.U32 R12, R17, -0x60000000, R28 ;  /* 0xa0000000110c7825 */ /* 0x000fe200078e001c */
[----:B------:R-:W-:Y:S02]  /*a120*/  SHF.R.U64 R16, R16, 0x1f, R19 ;  /* 0x0000001f10107819 */ /* 0x000fe40000001213 */
[----:B------:R-:W-:Y:S01]  /*a130*/  VIADDMNMX R19, R53, R14, RZ, !PT ;  /* 0x0000000e35137246 */ /* 0x000fe200078001ff */
[----:B------:R-:W-:-:S05]  /*a140*/  IMAD.U32 R17, R17, 0x4, R13 ;  /* 0x0000000411117824 */ /* 0x000fca00078e000d */
[----:B------:R-:W-:Y:S01]  /*a150*/  SHF.R.U64 R17, R12, 0x1f, R17 ;  /* 0x0000001f0c117819 */ /* 0x000fe20000001211 */
[----:B------:R-:W-:-:S04]  /*a160*/  IMAD.WIDE.U32 R12, R19, -0x60000000, R28 ;  /* 0xa0000000130c7825 */ /* 0x000fc800078e001c */
[----:B------:R-:W-:Y:S01]  /*a170*/  IMAD.U32 R19, R19, 0x4, R13 ;  /* 0x0000000413137824 */ /* 0x000fe200078e000d */
[----:B----4-:R-:W-:-:S04]  /*a180*/  VIADDMNMX R15, R52, R15, RZ, !PT ;  /* 0x0000000f340f7246 */ /* 0x010fc800078001ff */
[----:B------:R-:W-:Y:S01]  /*a190*/  SHF.R.U64 R12, R12, 0x1f, R19 ;  /* 0x0000001f0c0c7819 */ /* 0x000fe20000001213 */
[----:B------:R-:W-:Y:S01]  /*a1a0*/  IMAD.WIDE.U32 R56, R15, -0x60000000, R28 ;  /* 0xa00000000f387825 */ /* 0x000fe200078e001c */
[----:B------:R-:W-:Y:S02]  /*a1b0*/  VIMNMX.RELU R16, PT, PT, R16, 0xf, PT ;  /* 0x0000000f10107848 */ /* 0x000fe40003fe1100 */
[----:B------:R-:W-:Y:S02]  /*a1c0*/  VIMNMX.RELU R17, PT, PT, R17, 0xf, PT ;  /* 0x0000000f11117848 */ /* 0x000fe40003fe1100 */
[----:B------:R-:W-:Y:S01]  /*a1d0*/  VIMNMX.RELU R12, PT, PT, R12, 0xf, PT ;  /* 0x0000000f0c0c7848 */ /* 0x000fe20003fe1100 */
[----:B------:R-:W-:Y:S02]  /*a1e0*/  IMAD.SHL.U32 R16, R16, 0x10000000, RZ ;  /* 0x1000000010107824 */ /* 0x000fe400078e00ff */
[----:B------:R-:W-:Y:S01]  /*a1f0*/  IMAD.SHL.U32 R17, R17, 0x1000000, RZ ;  /* 0x0100000011117824 */ /* 0x000fe200078e00ff */
[----:B------:R-:W-:Y:S01]  /*a200*/  SHF.L.U32 R12, R12, 0x14, RZ ;  /* 0x000000140c0c7819 */ /* 0x000fe200000006ff */
[----:B------:R-:W-:Y:S01]  /*a210*/  IMAD.U32 R15, R15, 0x4, R57 ;  /* 0x000000040f0f7824 */ /* 0x000fe200078e0039 */
[----:B------:R-:W-:Y:S01]  /*a220*/  VIMNMX.RELU R9, PT, PT, R9, 0xf, PT ;  /* 0x0000000f09097848 */ /* 0x000fe20003fe1100 */
[----:B------:R-:W2:Y:S01]  /*a230*/  LDG.E.CONSTANT R57, desc[UR24][R38.64+0xf8] ;  /* 0x0000f81826397981 */ /* 0x000ea2000c1e9900 */
[----:B------:R-:W-:-:S02]  /*a240*/  LOP3.LUT R54, R12, R17, R16, 0xfe, !PT ;  /* 0x000000110c367212 */ /* 0x000fc400078efe10 */
[----:B------:R-:W-:Y:S02]  /*a250*/  SHF.R.U64 R56, R56, 0x1f, R15 ;  /* 0x0000001f38387819 */ /* 0x000fe4000000120f */
[----:B------:R-:W5:Y:S01]  /*a260*/  LDS.128 R12, [R3+UR5+0x610] ;  /* 0x00061005030c7984 */ /* 0x000f620008000c00 */
[----:B------:R-:W-:Y:S02]  /*a270*/  VIMNMX.RELU R19, PT, PT, R2, 0xf, PT ;  /* 0x0000000f02137848 */ /* 0x000fe40003fe1100 */
[----:B------:R-:W-:Y:S01]  /*a280*/  VIMNMX.RELU R11, PT, PT, R11, 0xf, PT ;  /* 0x0000000f0b0b7848 */ /* 0x000fe20003fe1100 */
[----:B------:R-:W3:Y:S01]  /*a290*/  LDG.E.CONSTANT R2, desc[UR24][R38.64+0xec] ;  /* 0x0000ec1826027981 */ /* 0x000ee2000c1e9900 */
[----:B------:R-:W-:-:S03]  /*a2a0*/  LOP3.LUT R19, R0, R19, RZ, 0xfc, !PT ;  /* 0x0000001300137212 */ /* 0x000fc600078efcff */
[----:B------:R-:W4:Y:S04]  /*a2b0*/  LDG.E.CONSTANT R0, desc[UR24][R38.64+0xe4] ;  /* 0x0000e41826007981 */ /* 0x000f28000c1e9900 */
[----:B------:R0:W-:Y:S02]  /*a2c0*/  STG.E desc[UR24][R44.64+-0x80], R19 ;  /* 0xffff80132c007986 */ /* 0x0001e4000c101918 */
[----:B0-----:R-:W-:Y:S02]  /*a2d0*/  LOP3.LUT R19, R20, R11, RZ, 0xfc, !PT ;  /* 0x0000000b14137212 */ /* 0x001fe400078efcff */
[----:B------:R-:W2:Y:S01]  /*a2e0*/  LDG.E.CONSTANT R11, desc[UR24][R38.64+0xe8] ;  /* 0x0000e818260b7981 */ /* 0x000ea2000c1e9900 */
[----:B------:R-:W-:-:S04]  /*a2f0*/  VIMNMX.RELU R24, PT, PT, R24, 0xf, PT ;  /* 0x0000000f18187848 */ /* 0x000fc80003fe1100 */
[----:B------:R-:W-:Y:S02]  /*a300*/  LOP3.LUT R23, R23, R24, RZ, 0xfc, !PT ;  /* 0x0000001817177212 */ /* 0x000fe400078efcff */
[----:B------:R-:W3:Y:S01]  /*a310*/  LDG.E.CONSTANT R24, desc[UR24][R38.64+0xfc] ;  /* 0x0000fc1826187981 */ /* 0x000ee2000c1e9900 */
[----:B-----5:R-:W-:-:S05]  /*a320*/  VIADDMNMX R55, R41, R12, RZ, !PT ;  /* 0x0000000c29377246 */ /* 0x020fca00078001ff */
[----:B------:R-:W-:-:S04]  /*a330*/  IMAD.WIDE.U32 R16, R55, -0x60000000, R28 ;  /* 0xa000000037107825 */ /* 0x000fc800078e001c */
[----:B------:R-:W-:-:S05]  /*a340*/  IMAD.U32 R55, R55, 0x4, R17 ;  /* 0x0000000437377824 */ /* 0x000fca00078e0011 */
[----:B------:R-:W-:Y:S02]  /*a350*/  SHF.R.U64 R12, R16, 0x1f, R55 ;  /* 0x0000001f100c7819 */ /* 0x000fe40000001237 */
[----:B------:R-:W-:Y:S02]  /*a360*/  VIADDMNMX R55, R43, R14, RZ, !PT ;  /* 0x0000000e2b377246 */ /* 0x000fe400078001ff */
[----:B------:R-:W5:Y:S01]  /*a370*/  LDG.E.CONSTANT R14, desc[UR24][R38.64+0xdc] ;  /* 0x0000dc18260e7981 */ /* 0x000f62000c1e9900 */
[----:B------:R-:W-:-:S05]  /*a380*/  VIADDMNMX R13, R42, R13, RZ, !PT ;  /* 0x0000000d2a0d7246 */ /* 0x000fca00078001ff */
[----:B------:R-:W-:-:S04]  /*a390*/  IMAD.WIDE.U32 R16, R13, -0x60000000, R28 ;  /* 0xa00000000d107825 */ /* 0x000fc800078e001c */
[----:B------:R-:W-:Y:S01]  /*a3a0*/  IMAD.U32 R13, R13, 0x4, R17 ;  /* 0x000000040d0d7824 */ /* 0x000fe200078e0011 */
[----:B------:R-:W-:Y:S02]  /*a3b0*/  LOP3.LUT R17, R10, R9, RZ, 0xfc, !PT ;  /* 0x000000090a117212 */ /* 0x000fe400078efcff */
[----:B------:R-:W4:Y:S01]  /*a3c0*/  LDG.E.CONSTANT R9, desc[UR24][R38.64+0xe0] ;  /* 0x0000e01826097981 */ /* 0x000f22000c1e9900 */
[----:B------:R-:W-:-:S03]  /*a3d0*/  IMAD.WIDE.U32 R58, R55, -0x60000000, R28 ;  /* 0xa0000000373a7825 */ /* 0x000fc600078e001c */
[----:B------:R-:W3:Y:S01]  /*a3e0*/  LDG.E.CONSTANT R10, desc[UR24][R38.64+0xf4] ;  /* 0x0000f418260a7981 */ /* 0x000ee2000c1e9900 */
[----:B------:R-:W-:-:S05]  /*a3f0*/  IMAD.U32 R55, R55, 0x4, R59 ;  /* 0x0000000437377824 */ /* 0x000fca00078e003b */
[----:B------:R-:W-:Y:S02]  /*a400*/  SHF.R.U64 R58, R58, 0x1f, R55 ;  /* 0x0000001f3a3a7819 */ /* 0x000fe40000001237 */
[----:B------:R0:W3:Y:S01]  /*a410*/  LDG.E.CONSTANT R55, desc[UR24][R38.64+0xf0] ;  /* 0x0000f01826377981 */ /* 0x0000e2000c1e9900 */
[----:B------:R-:W-:-:S03]  /*a420*/  SHF.R.U64 R13, R16, 0x1f, R13 ;  /* 0x0000001f100d7819 */ /* 0x000fc6000000120d */
[----:B------:R-:W-:Y:S04]  /*a430*/  STG.E desc[UR24][R44.64], R17 ;  /* 0x000000112c007986 */ /* 0x000fe8000c101918 */
[----:B------:R-:W-:Y:S04]  /*a440*/  STG.E desc[UR24][R44.64+-0x7c], R19 ;  /* 0xffff84132c007986 */ /* 0x000fe8000c101918 */
[----:B------:R-:W1:Y:S01]  /*a450*/  LDS.128 R16, [R3+UR5+0x680] ;  /* 0x0006800503107984 */ /* 0x000e620008000c00 */
[----:B------:R-:W-:-:S04]  /*a460*/  VIMNMX.RELU R21, PT, PT, R21, 0xf, PT ;  /* 0x0000000f15157848 */ /* 0x000fc80003fe1100 */
[----:B------:R-:W-:Y:S01]  /*a470*/  LOP3.LUT R21, R22, R21, RZ, 0xfc, !PT ;  /* 0x0000001516157212 */ /* 0x000fe200078efcff */
[----:B------:R-:W-:Y:S04]  /*a480*/  STG.E desc[UR24][R44.64+-0x78], R23 ;  /* 0xffff88172c007986 */ /* 0x000fe8000c101918 */
[----:B------:R-:W-:Y:S04]  /*a490*/  STG.E desc[UR24][R44.64+0x4], R21 ;  /* 0x000004152c007986 */ /* 0x000fe8000c101918 */
[----:B------:R-:W0:Y:S01]  /*a4a0*/  LDS.128 R20, [R3+UR5+0x690] ;  /* 0x0006900503147984 */ /* 0x000e220008000c00 */
[----:B------:R-:W-:-:S02]  /*a4b0*/  VIMNMX.RELU R25, PT, PT, R25, 0xf, PT ;  /* 0x0000000f19197848 */ /* 0x000fc40003fe1100 */
[----:B------:R-:W-:Y:S02]  /*a4c0*/  VIMNMX.RELU R34, PT, PT, R34, 0xf, PT ;  /* 0x0000000f22227848 */ /* 0x000fe40003fe1100 */
[----:B------:R-:W-:Y:S02]  /*a4d0*/  LOP3.LUT R25, R26, R25, RZ, 0xfc, !PT ;  /* 0x000000191a197212 */ /* 0x000fe400078efcff */
[----:B------:R-:W-:Y:S02]  /*a4e0*/  VIMNMX.RELU R12, PT, PT, R12, 0xf, PT ;  /* 0x0000000f0c0c7848 */ /* 0x000fe40003fe1100 */
[----:B------:R-:W-:Y:S02]  /*a4f0*/  VIMNMX.RELU R56, PT, PT, R56, 0xf, PT ;  /* 0x0000000f38387848 */ /* 0x000fe40003fe1100 */
[----:B------:R-:W-:Y:S01]  /*a500*/  LOP3.LUT R33, R33, R34, RZ, 0xfc, !PT ;  /* 0x0000002221217212 */ /* 0x000fe200078efcff */
[----:B------:R1:W-:Y:S01]  /*a510*/  STG.E desc[UR24][R44.64+0x8], R25 ;  /* 0x000008192c007986 */ /* 0x0003e2000c101918 */
[----:B------:R-:W-:Y:S01]  /*a520*/  VIMNMX.RELU R31, PT, PT, R31, 0xf, PT ;  /* 0x0000000f1f1f7848 */ /* 0x000fe20003fe1100 */
[----:B------:R-:W-:Y:S01]  /*a530*/  IMAD.SHL.U32 R12, R12, 0x1000, RZ ;  /* 0x000010000c0c7824 */ /* 0x000fe200078e00ff */
[----:B------:R-:W-:-:S02]  /*a540*/  VIMNMX.RELU R27, PT, PT, R27, 0xf, PT ;  /* 0x0000000f1b1b7848 */ /* 0x000fc40003fe1100 */
[----:B------:R-:W-:Y:S01]  /*a550*/  VIMNMX.RELU R58, PT, PT, R58, 0xf, PT ;  /* 0x0000000f3a3a7848 */ /* 0x000fe20003fe1100 */
[----:B------:R1:W-:Y:S01]  /*a560*/  STG.E desc[UR24][R44.64+-0x70], R33 ;  /* 0xffff90212c007986 */ /* 0x0003e2000c101918 */
[----:B------:R-:W-:Y:S02]  /*a570*/  LOP3.LUT R31, R30, R31, RZ, 0xfc, !PT ;  /* 0x0000001f1e1f7212 */ /* 0x000fe400078efcff */
[----:B-1----:R-:W-:Y:S02]  /*a580*/  SHF.L.U32 R25, R56, 0x10, RZ ;  /* 0x0000001038197819 */ /* 0x002fe400000006ff */
[----:B------:R-:W-:Y:S02]  /*a590*/  VIADDMNMX R51, R51, R16, RZ, !PT ;  /* 0x0000001033337246 */ /* 0x000fe400078001ff */
[----:B------:R-:W-:Y:S02]  /*a5a0*/  VIMNMX.RELU R16, PT, PT, R13, 0xf, PT ;  /* 0x0000000f0d107848 */ /* 0x000fe40003fe1100 */
[----:B------:R-:W-:Y:S01]  /*a5b0*/  VIADDMNMX R33, R50, R17, RZ, !PT ;  /* 0x0000001132217246 */ /* 0x000fe200078001ff */
[----:B------:R-:W-:Y:S01]  /*a5c0*/  IMAD.SHL.U32 R58, R58, 0x10, RZ ;  /* 0x000000103a3a7824 */ /* 0x000fe200078e00ff */
[----:B------:R-:W-:Y:S01]  /*a5d0*/  LOP3.LUT R27, R32, R27, RZ, 0xfc, !PT ;  /* 0x0000001b201b7212 */ /* 0x000fe200078efcff */
[----:B------:R-:W-:Y:S01]  /*a5e0*/  IMAD.SHL.U32 R16, R16, 0x100, RZ ;  /* 0x0000010010107824 */ /* 0x000fe200078e00ff */
[----:B------:R-:W-:Y:S01]  /*a5f0*/  LOP3.LUT R25, R12, R25, R54, 0xfe, !PT ;  /* 0x000000190c197212 */ /* 0x000fe200078efe36 */
[----:B------:R-:W-:Y:S01]  /*a600*/  IMAD.WIDE.U32 R12, R51, -0x60000000, R28 ;  /* 0xa0000000330c7825 */ /* 0x000fe200078e001c */
[----:B------:R-:W-:Y:S01]  /*a610*/  VIADDMNMX R53, R53, R18, RZ, !PT ;  /* 0x0000001235357246 */ /* 0x000fe200078001ff */
[----:B------:R1:W-:Y:S01]  /*a620*/  STG.E desc[UR24][R44.64+-0x74], R31 ;  /* 0xffff8c1f2c007986 */ /* 0x0003e2000c101918 */
[----:B------:R-:W-:Y:S01]  /*a630*/  LOP3.LUT R25, R58, R16, R25, 0xfe, !PT ;  /* 0x000000103a197212 */ /* 0x000fe200078efe19 */
[----:B------:R-:W-:Y:S01]  /*a640*/  IMAD.U32 R13, R51, 0x4, R13 ;  /* 0x00000004330d7824 */ /* 0x000fe200078e000d */
[----:B------:R-:W-:Y:S01]  /*a650*/  VIADDMNMX R51, R52, R19, RZ, !PT ;  /* 0x0000001334337246 */ /* 0x000fe200078001ff */
[----:B------:R0:W-:Y:S04]  /*a660*/  STG.E desc[UR24][R44.64+0xc], R27 ;  /* 0x00000c1b2c007986 */ /* 0x0001e8000c101918 */
[----:B------:R-:W4:Y:S01]  /*a670*/  LDS.128 R16, [R3+UR5+0x700] ;  /* 0x0007000503107984 */ /* 0x000f220008000c00 */
[----:B-1----:R-:W-:-:S04]  /*a680*/  IMAD.WIDE.U32 R30, R33, -0x60000000, R28 ;  /* 0xa0000000211e7825 */ /* 0x002fc800078e001c */
[----:B0-----:R-:W-:Y:S01]  /*a690*/  IMAD.WIDE.U32 R26, R53, -0x60000000, R28 ;  /* 0xa0000000351a7825 */ /* 0x001fe200078e001c */
[----:B------:R-:W-:Y:S02]  /*a6a0*/  LEA R33, R33, R31, 0x2 ;  /* 0x0000001f21217211 */ /* 0x000fe400078e10ff */
[----:B------:R-:W-:Y:S01]  /*a6b0*/  SHF.R.U64 R32, R12, 0x1f, R13 ;  /* 0x0000001f0c207819 */ /* 0x000fe2000000120d */
[----:B------:R-:W-:Y:S01]  /*a6c0*/  IMAD.U32 R53, R53, 0x4, R27 ;  /* 0x0000000435357824 */ /* 0x000fe200078e001b */
[----:B------:R-:W-:Y:S02]  /*a6d0*/  VIMNMX.RELU R12, PT, PT, R49, 0xf, PT ;  /* 0x0000000f310c7848 */ /* 0x000fe40003fe1100 */
[----:B------:R-:W-:Y:S02]  /*a6e0*/  SHF.R.U64 R30, R30, 0x1f, R33 ;  /* 0x0000001f1e1e7819 */ /* 0x000fe40000001221 */
[----:B------:R-:W-:Y:S02]  /*a6f0*/  SHF.R.U64 R26, R26, 0x1f, R53 ;  /* 0x0000001f1a1a7819 */ /* 0x000fe40000001235 */
[----:B------:R-:W-:Y:S01]  /*a700*/  LOP3.LUT R37, R37, R12, RZ, 0xfc, !PT ;  /* 0x0000000c25257212 */ /* 0x000fe200078efcff */
[----:B------:R-:W-:Y:S01]  /*a710*/  IMAD.WIDE.U32 R12, R51, -0x60000000, R28 ;  /* 0xa0000000330c7825 */ /* 0x000fe200078e001c */
[----:B------:R-:W-:-:S02]  /*a720*/  VIADDMNMX R41, R41, R20, RZ, !PT ;  /* 0x0000001429297246 */ /* 0x000fc400078001ff */
[----:B------:R-:W-:Y:S02]  /*a730*/  VIMNMX.RELU R20, PT, PT, R30, 0xf, PT ;  /* 0x0000000f1e147848 */ /* 0x000fe40003fe1100 */
[----:B------:R-:W-:Y:S01]  /*a740*/  VIMNMX.RELU R26, PT, PT, R26, 0xf, PT ;  /* 0x0000000f1a1a7848 */ /* 0x000fe20003fe1100 */
[----:B------:R-:W-:Y:S01]  /*a750*/  IMAD.U32 R51, R51, 0x4, R13 ;  /* 0x0000000433337824 */ /* 0x000fe200078e000d */
[----:B------:R-:W-:Y:S01]  /*a760*/  VIMNMX.RELU R39, PT, PT, R48, 0xf, PT ;  /* 0x0000000f30277848 */ /* 0x000fe20003fe1100 */
[----:B------:R-:W-:Y:S01]  /*a770*/  IMAD.SHL.U32 R13, R20, 0x1000000, RZ ;  /* 0x01000000140d7824 */ /* 0x000fe200078e00ff */
[----:B------:R-:W-:Y:S02]  /*a780*/  VIMNMX.RELU R32, PT, PT, R32, 0xf, PT ;  /* 0x0000000f20207848 */ /* 0x000fe40003fe1100 */
[----:B------:R-:W-:Y:S01]  /*a790*/  SHF.L.U32 R20, R26, 0x14, RZ ;  /* 0x000000141a147819 */ /* 0x000fe200000006ff */
[----:B------:R-:W-:Y:S01]  /*a7a0*/  IMAD.WIDE.U32 R26, R41, -0x60000000, R28 ;  /* 0xa0000000291a7825 */ /* 0x000fe200078e001c */
[----:B------:R-:W-:-:S03]  /*a7b0*/  LOP3.LUT R39, R36, R39, RZ, 0xfc, !PT ;  /* 0x0000002724277212 */ /* 0x000fc600078efcff */
[----:B------:R-:W-:Y:S02]  /*a7c0*/  IMAD.SHL.U32 R30, R32, 0x10000000, RZ ;  /* 0x10000000201e7824 */ /* 0x000fe400078e00ff */
[----:B------:R-:W-:Y:S01]  /*a7d0*/  IMAD.U32 R41, R41, 0x4, R27 ;  /* 0x0000000429297824 */ /* 0x000fe200078e001b */
[----:B------:R0:W-:Y:S01]  /*a7e0*/  STG.E desc[UR24][R44.64+0x10], R39 ;  /* 0x000010272c007986 */ /* 0x0001e2000c101918 */
[----:B------:R-:W-:Y:S02]  /*a7f0*/  VIADDMNMX R43, R43, R22, RZ, !PT ;  /* 0x000000162b2b7246 */ /* 0x000fe400078001ff */
[----:B------:R-:W-:Y:S02]  /*a800*/  SHF.R.U64 R32, R12, 0x1f, R51 ;  /* 0x0000001f0c207819 */ /* 0x000fe40000001233 */
[----:B------:R-:W-:Y:S02]  /*a810*/  LOP3.LUT R30, R20, R13, R30, 0xfe, !PT ;  /* 0x0000000d141e7212 */ /* 0x000fe400078efe1e */
[----:B------:R-:W-:-:S02]  /*a820*/  SHF.R.U64 R34, R26, 0x1f, R41 ;  /* 0x0000001f1a227819 */ /* 0x000fc40000001229 */
[----:B0-----:R-:W-:-:S05]  /*a830*/  VIADDMNMX R39, R42, R21, RZ, !PT ;  /* 0x000000152a277246 */ /* 0x001fca00078001ff */
[----:B------:R-:W-:Y:S01]  /*a840*/  IMAD.WIDE.U32 R26, R39, -0x60000000, R28 ;  /* 0xa0000000271a7825 */ /* 0x000fe200078e001c */
[----:B------:R-:W-:-:S03]  /*a850*/  VIMNMX.RELU R32, PT, PT, R32, 0xf, PT ;  /* 0x0000000f20207848 */ /* 0x000fc60003fe1100 */
[----:B------:R-:W-:-:S05]  /*a860*/  IMAD.U32 R39, R39, 0x4, R27 ;  /* 0x0000000427277824 */ /* 0x000fca00078e001b */
[----:B------:R-:W-:Y:S02]  /*a870*/  SHF.R.U64 R26, R26, 0x1f, R39 ;  /* 0x0000001f1a1a7819 */ /* 0x000fe40000001227 */
[----:B------:R-:W-:Y:S01]  /*a880*/  VIMNMX.RELU R35, PT, PT, R35, 0xf, PT ;  /* 0x0000000f23237848 */ /* 0x000fe20003fe1100 */
[----:B------:R-:W-:Y:S01]  /*a890*/  STG.E desc[UR24][R44.64+-0x6c], R37 ;  /* 0xffff94252c007986 */ /* 0x000fe2000c101918 */
[C---:B-----5:R-:W-:Y:S02]  /*a8a0*/  VIADDMNMX R31, R14.reuse, R15, RZ, !PT ;  /* 0x0000000f0e1f7246 */ /* 0x060fe400078001ff */
[----:B------:R-:W-:-:S03]  /*a8b0*/  VIADDMNMX R33, R14, R23, RZ, !PT ;  /* 0x000000170e217246 */ /* 0x000fc600078001ff */
[--C-:B------:R-:W-:Y:S01]  /*a8c0*/  IMAD.WIDE.U32 R12, R31, -0x60000000, R28.reuse ;  /* 0xa00000001f0c7825 */ /* 0x100fe200078e001c */
[----:B------:R-:W0:Y:S03]  /*a8d0*/  LDS.128 R20, [R3+UR5+0x710] ;  /* 0x0007100503147984 */ /* 0x000e260008000c00 */
[----:B------:R-:W-:-:S04]  /*a8e0*/  IMAD.WIDE.U32 R14, R43, -0x60000000, R28 ;  /* 0xa00000002b0e7825 */ /* 0x000fc800078e001c */
[----:B------:R-:W-:Y:S01]  /*a8f0*/  IMAD.U32 R41, R31, 0x4, R13 ;  /* 0x000000041f297824 */ /* 0x000fe200078e000d */
[----:B------:R-:W-:Y:S01]  /*a900*/  VIMNMX.RELU R31, PT, PT, R34, 0xf, PT ;  /* 0x0000000f221f7848 */ /* 0x000fe20003fe1100 */
[----:B------:R-:W-:Y:S01]  /*a910*/  IMAD.U32 R15, R43, 0x4, R15 ;  /* 0x000000042b0f7824 */ /* 0x000fe200078e000f */
[----:B------:R-:W-:-:S03]  /*a920*/  SHF.L.U32 R13, R32, 0x10, RZ ;  /* 0x00000010200d7819 */ /* 0x000fc600000006ff */
[----:B------:R-:W-:Y:S01]  /*a930*/  IMAD.SHL.U32 R31, R31, 0x1000, RZ ;  /* 0x000010001f1f7824 */ /* 0x000fe200078e00ff */
[----:B------:R-:W-:Y:S02]  /*a940*/  SHF.R.U64 R15, R14, 0x1f, R15 ;  /* 0x0000001f0e0f7819 */ /* 0x000fe4000000120f */
[----:B------:R-:W-:Y:S02]  /*a950*/  SHF.R.U64 R32, R12, 0x1f, R41 ;  /* 0x0000001f0c207819 */ /* 0x000fe40000001229 */
[----:B------:R-:W-:Y:S01]  /*a960*/  LOP3.LUT R30, R31, R13, R30, 0xfe, !PT ;  /* 0x0000000d1f1e7212 */ /* 0x000fe200078efe1e */
[----:B------:R-:W-:Y:S01]  /*a970*/  IMAD.WIDE.U32 R12, R33, -0x60000000, R28 ;  /* 0xa0000000210c7825 */ /* 0x000fe200078e001c */
[----:B----4-:R-:W-:Y:S02]  /*a980*/  VIADDMNMX R39, R9, R16, RZ, !PT ;  /* 0x0000001009277246 */ /* 0x010fe400078001ff */
[----:B------:R-:W-:Y:S02]  /*a990*/  VIMNMX.RELU R14, PT, PT, R26, 0xf, PT ;  /* 0x0000000f1a0e7848 */ /* 0x000fe40003fe1100 */
[----:B------:R-:W-:Y:S01]  /*a9a0*/  VIMNMX.RELU R15, PT, PT, R15, 0xf, PT ;  /* 0x0000000f0f0f7848 */ /* 0x000fe20003fe1100 */
[----:B------:R-:W-:Y:S01]  /*a9b0*/  IMAD.U32 R33, R33, 0x4, R13 ;  /* 0x0000000421217824 */ /* 0x000fe200078e000d */
[----:B------:R-:W-:Y:S01]  /*a9c0*/  VIADDMNMX R31, R0, R17, RZ, !PT ;  /* 0x00000011001f7246 */ /* 0x000fe200078001ff */
[----:B------:R-:W-:-:S04]  /*a9d0*/  IMAD.WIDE.U32 R16, R39, -0x60000000, R28 ;  /* 0xa000000027107825 */ /* 0x000fc800078e001c */
[----:B------:R-:W-:Y:S02]  /*a9e0*/  IMAD.SHL.U32 R13, R14, 0x100, RZ ;  /* 0x000001000e0d7824 */ /* 0x000fe400078e00ff */
[----:B------:R-:W-:Y:S01]  /*a9f0*/  IMAD.SHL.U32 R15, R15, 0x10, RZ ;  /* 0x000000100f0f7824 */ /* 0x000fe200078e00ff */
[----:B------:R-:W-:Y:S01]  /*aa00*/  LEA R17, R39, R17, 0x2 ;  /* 0x0000001127117211 */ /* 0x000fe200078e10ff */
[----:B------:R-:W-:Y:S01]  /*aa10*/  IMAD.WIDE.U32 R26, R31, -0x60000000, R28 ;  /* 0xa00000001f1a7825 */ /* 0x000fe200078e001c */
[----:B------:R-:W-:Y:S02]  /*aa20*/  SHF.R.U64 R33, R12, 0x1f, R33 ;  /* 0x0000001f0c217819 */ /* 0x000fe40000001221 */
[----:B------:R-:W-:Y:S02]  /*aa30*/  LOP3.LUT R34, R15, R13, R30, 0xfe, !PT ;  /* 0x0000000d0f227212 */ /* 0x000fe400078efe1e */
[----:B------:R-:W1:Y:S01]  /*aa40*/  LDS.128 R12, [R3+UR5+0x780] ;  /* 0x00078005030c7984 */ /* 0x000e620008000c00 */
[----:B--2---:R-:W-:Y:S01]  /*aa50*/  VIADDMNMX R39, R11, R18, RZ, !PT ;  /* 0x000000120b277246 */ /* 0x004fe200078001ff */
[----:B------:R-:W-:Y:S01]  /*aa60*/  IMAD.U32 R31, R31, 0x4, R27 ;  /* 0x000000041f1f7824 */ /* 0x000fe200078e001b */
[----:B---3--:R-:W-:-:S02]  /*aa70*/  VIADDMNMX R41, R2, R19, RZ, !PT ;  /* 0x0000001302297246 */ /* 0x008fc400078001ff */
[----:B------:R-:W-:Y:S02]  /*aa80*/  SHF.R.U64 R36, R16, 0x1f, R17 ;  /* 0x0000001f10247819 */ /* 0x000fe40000001211 */
[----:B------:R-:W2:Y:S01]  /*aa90*/  LDS.128 R16, [R3+UR5+0x790] ;  /* 0x0007900503107984 */ /* 0x000ea20008000c00 */
[----:B------:R-:W-:Y:S01]  /*aaa0*/  SHF.R.U64 R38, R26, 0x1f, R31 ;  /* 0x0000001f1a267819 */ /* 0x000fe2000000121f */
[----:B------:R-:W-:-:S04]  /*aab0*/  IMAD.WIDE.U32 R26, R41, -0x60000000, R28 ;  /* 0xa0000000291a7825 */ /* 0x000fc800078e001c */
[----:B------:R-:W-:-:S04]  /*aac0*/  IMAD.WIDE.U32 R30, R39, -0x60000000, R28 ;  /* 0xa0000000271e7825 */ /* 0x000fc800078e001c */
[----:B------:R-:W-:Y:S01]  /*aad0*/  IMAD.U32 R41, R41, 0x4, R27 ;  /* 0x0000000429297824 */ /* 0x000fe200078e001b */
[----:B0-----:R-:W-:Y:S01]  /*aae0*/  VIADDMNMX R27, R55, R20, RZ, !PT ;  /* 0x00000014371b7246 */ /* 0x001fe200078001ff */
[----:B------:R-:W-:Y:S01]  /*aaf0*/  IMAD.U32 R39, R39, 0x4, R31 ;  /* 0x0000000427277824 */ /* 0x000fe200078e001f */
[----:B------:R-:W-:Y:S02]  /*ab00*/  LOP3.LUT R31, R40, R35, RZ, 0xfc, !PT ;  /* 0x00000023281f7212 */ /* 0x000fe400078efcff */
[----:B------:R-:W-:Y:S01]  /*ab10*/  VIADDMNMX R35, R10, R21, RZ, !PT ;  /* 0x000000150a237246 */ /* 0x000fe200078001ff */
[C---:B------:R-:W-:Y:S01]  /*ab20*/  IMAD.WIDE.U32 R20, R27.reuse, -0x60000000, R28 ;  /* 0xa00000001b147825 */ /* 0x040fe200078e001c */
[----:B------:R-:W-:Y:S02]  /*ab30*/  VIMNMX.RELU R38, PT, PT, R38, 0xf, PT ;  /* 0x0000000f26267848 */ /* 0x000fe40003fe1100 */
[----:B------:R-:W-:Y:S01]  /*ab40*/  SHF.R.U64 R40, R30, 0x1f, R39 ;  /* 0x0000001f1e287819 */ /* 0x000fe20000001227 */
[----:B------:R-:W-:Y:S01]  /*ab50*/  IMAD.U32 R27, R27, 0x4, R21 ;  /* 0x000000041b1b7824 */ /* 0x000fe200078e0015 */
[----:B------:R-:W-:Y:S01]  /*ab60*/  VIADDMNMX R39, R57, R22, RZ, !PT ;  /* 0x0000001639277246 */ /* 0x000fe200078001ff */
[----:B------:R-:W-:Y:S01]  /*ab70*/  IMAD.SHL.U32 R37, R38, 0x1000000, RZ ;  /* 0x0100000026257824 */ /* 0x000fe200078e00ff */
[----:B------:R-:W-:-:S02]  /*ab80*/  VIMNMX.RELU R22, PT, PT, R40, 0xf, PT ;  /* 0x0000000f28167848 */ /* 0x000fc40003fe1100 */
[----:B------:R-:W-:Y:S01]  /*ab90*/  SHF.R.U64 R38, R20, 0x1f, R27 ;  /* 0x0000001f14267819 */ /* 0x000fe2000000121b */
[C---:B------:R-:W-:Y:S01]  /*aba0*/  IMAD.WIDE.U32 R20, R35.reuse, -0x60000000, R28 ;  /* 0xa000000023147825 */ /* 0x040fe200078e001c */
[----:B------:R-:W-:Y:S02]  /*abb0*/  VIMNMX.RELU R36, PT, PT, R36, 0xf, PT ;  /* 0x0000000f24247848 */ /* 0x000fe40003fe1100 */
[----:B------:R-:W-:Y:S01]  /*abc0*/  SHF.R.U64 R30, R26, 0x1f, R41 ;  /* 0x0000001f1a1e7819 */ /* 0x000fe20000001229 */
[----:B------:R-:W-:Y:S01]  /*abd0*/  IMAD.SHL.U32 R22, R22, 0x100000, RZ ;  /* 0x0010000016167824 */ /* 0x000fe200078e00ff */
[----:B------:R-:W-:Y:S01]  /*abe0*/  SHF.L.U32 R36, R36, 0x1c, RZ ;  /* 0x0000001c24247819 */ /* 0x000fe200000006ff */
[----:B------:R-:W-:Y:S02]  /*abf0*/  IMAD.U32 R35, R35, 0x4, R21 ;  /* 0x0000000423237824 */ /* 0x000fe400078e0015 */
[----:B------:R-:W-:Y:S01]  /*ac00*/  IMAD.WIDE.U32 R26, R39, -0x60000000, R28 ;  /* 0xa0000000271a7825 */ /* 0x000fe200078e001c */
[----:B------:R-:W-:-:S02]  /*ac10*/  LOP3.LUT R22, R22, R37, R36, 0xfe, !PT ;  /* 0x0000002516167212 */ /* 0x000fc400078efe24 */
[----:B------:R-:W-:Y:S01]  /*ac20*/  SHF.R.U64 R20, R20, 0x1f, R35 ;  /* 0x0000001f14147819 */ /* 0x000fe20000001223 */
[----:B------:R-:W-:Y:S01]  /*ac30*/  IMAD.U32 R39, R39, 0x4, R27 ;  /* 0x0000000427277824 */ /* 0x000fe200078e001b */
[----:B-1----:R-:W-:Y:S02]  /*ac40*/  VIADDMNMX R35, R0, R13, RZ, !PT ;  /* 0x0000000d00237246 */ /* 0x002fe400078001ff */
[----:B------:R-:W-:Y:S02]  /*ac50*/  VIADDMNMX R37, R11, R14, RZ, !PT ;  /* 0x0000000e0b257246 */ /* 0x000fe400078001ff */
[----:B------:R-:W-:Y:S02]  /*ac60*/  VIADDMNMX R27, R9, R12, RZ, !PT ;  /* 0x0000000c091b7246 */ /* 0x000fe400078001ff */
[----:B--2---:R-:W-:Y:S01]  /*ac70*/  VIADDMNMX R55, R55, R16, RZ, !PT ;  /* 0x0000001037377246 */ /* 0x004fe200078001ff */
[----:B------:R-:W-:Y:S01]  /*ac80*/  IMAD.WIDE.U32 R12, R37, -0x60000000, R28 ;  /* 0xa0000000250c7825 */ /* 0x000fe200078e001c */
[----:B------:R-:W-:-:S03]  /*ac90*/  VIADDMNMX R9, R10, R17, RZ, !PT ;  /* 0x000000110a097246 */ /* 0x000fc600078001ff */
[----:B------:R-:W-:-:S04]  /*aca0*/  IMAD.WIDE.U32 R10, R35, -0x60000000, R28 ;  /* 0xa0000000230a7825 */ /* 0x000fc800078e001c */
[----:B------:R-:W-:Y:S01]  /*acb0*/  IMAD.WIDE.U32 R16, R27, -0x60000000, R28 ;  /* 0xa00000001b107825 */ /* 0x000fe200078e001c */
[----:B------:R-:W-:-:S03]  /*acc0*/  SHF.R.U64 R26, R26, 0x1f, R39 ;  /* 0x0000001f1a1a7819 */ /* 0x000fc60000001227 */
[----:B------:R-:W-:Y:S02]  /*acd0*/  IMAD.U32 R35, R35, 0x4, R11 ;  /* 0x0000000423237824 */ /* 0x000fe400078e000b */
[----:B------:R-:W-:Y:S02]  /*ace0*/  IMAD.U32 R37, R37, 0x4, R13 ;  /* 0x0000000425257824 */ /* 0x000fe400078e000d */
[----:B------:R-:W-:Y:S01]  /*acf0*/  IMAD.U32 R27, R27, 0x4, R17 ;  /* 0x000000041b1b7824 */ /* 0x000fe200078e0011 */
[----:B------:R-:W-:Y:S02]  /*ad00*/  VIADDMNMX R39, R2, R15, RZ, !PT ;  /* 0x0000000f02277246 */ /* 0x000fe400078001ff */
[----:B------:R-:W-:Y:S02]  /*ad10*/  SHF.R.U64 R2, R10, 0x1f, R35 ;  /* 0x0000001f0a027819 */ /* 0x000fe40000001223 */
[----:B------:R-:W-:Y:S02]  /*ad20*/  SHF.R.U64 R12, R12, 0x1f, R37 ;  /* 0x0000001f0c0c7819 */ /* 0x000fe40000001225 */
[----:B------:R-:W-:Y:S01]  /*ad30*/  SHF.R.U64 R0, R16, 0x1f, R27 ;  /* 0x0000001f10007819 */ /* 0x000fe2000000121b */
[----:B------:R-:W-:Y:S01]  /*ad40*/  IMAD.WIDE.U32 R10, R39, -0x60000000, R28 ;  /* 0xa0000000270a7825 */ /* 0x000fe200078e001c */
[----:B------:R-:W-:-:S02]  /*ad50*/  VIMNMX.RELU R2, PT, PT, R2, 0xf, PT ;  /* 0x0000000f02027848 */ /* 0x000fc40003fe1100 */
[----:B------:R-:W-:Y:S01]  /*ad60*/  VIMNMX.RELU R12, PT, PT, R12, 0xf, PT ;  /* 0x0000000f0c0c7848 */ /* 0x000fe20003fe1100 */
[----:B------:R-:W-:Y:S01]  /*ad70*/  IMAD.WIDE.U32 R14, R55, -0x60000000, R28 ;  /* 0xa0000000370e7825 */ /* 0x000fe200078e001c */
[----:B------:R-:W-:-:S03]  /*ad80*/  VIMNMX.RELU R0, PT, PT, R0, 0xf, PT ;  /* 0x0000000f00007848 */ /* 0x000fc60003fe1100 */
[----:B------:R-:W-:Y:S01]  /*ad90*/  IMAD.U32 R39, R39, 0x4, R11 ;  /* 0x0000000427277824 */ /* 0x000fe200078e000b */
[----:B------:R-:W-:Y:S01]  /*ada0*/  VIADDMNMX R57, R57, R18, RZ, !PT ;  /* 0x0000001239397246 */ /* 0x000fe200078001ff */
[----:B------:R-:W-:Y:S01]  /*adb0*/  IMAD.SHL.U32 R11, R2, 0x1000000, RZ ;  /* 0x01000000020b7824 */ /* 0x000fe200078e00ff */
[----:B------:R-:W-:Y:S01]  /*adc0*/  LEA R55, R55, R15, 0x2 ;  /* 0x0000000f37377211 */ /* 0x000fe200078e10ff */
[----:B------:R-:W-:Y:S02]  /*add0*/  IMAD.SHL.U32 R12, R12, 0x100000, RZ ;  /* 0x001000000c0c7824 */ /* 0x000fe400078e00ff */
[----:B------:R-:W-:Y:S01]  /*ade0*/  IMAD.SHL.U32 R0, R0, 0x10000000, RZ ;  /* 0x1000000000007824 */ /* 0x000fe200078e00ff */
[----:B------:R-:W-:Y:S01]  /*adf0*/  SHF.R.U64 R16, R14, 0x1f, R55 ;  /* 0x0000001f0e107819 */ /* 0x000fe20000001237 */
[----:B------:R-:W-:Y:S01]  /*ae00*/  IMAD.WIDE.U32 R14, R9, -0x60000000, R28 ;  /* 0xa0000000090e7825 */ /* 0x000fe200078e001c */
[----:B------:R-:W-:Y:S02]  /*ae10*/  SHF.R.U64 R2, R10, 0x1f, R39 ;  /* 0x0000001f0a027819 */ /* 0x000fe40000001227 */
[----:B------:R-:W-:Y:S01]  /*ae20*/  LOP3.LUT R0, R12, R11, R0, 0xfe, !PT ;  /* 0x0000000b0c007212 */ /* 0x000fe200078efe00 */
[----:B------:R-:W-:Y:S01]  /*ae30*/  IMAD.WIDE.U32 R12, R57, -0x60000000, R28 ;  /* 0xa0000000390c7825 */ /* 0x000fe200078e001c */
[----:B------:R-:W-:-:S02]  /*ae40*/  VIADDMNMX R23, R24, R23, RZ, !PT ;  /* 0x0000001718177246 */ /* 0x000fc400078001ff */
[----:B------:R-:W-:Y:S01]  /*ae50*/  VIMNMX.RELU R2, PT, PT, R2, 0xf, PT ;  /* 0x0000000f02027848 */ /* 0x000fe20003fe1100 */
[----:B------:R-:W-:Y:S01]  /*ae60*/  IMAD.U32 R57, R57, 0x4, R13 ;  /* 0x0000000439397824 */ /* 0x000fe200078e000d */
[----:B------:R-:W-:Y:S02]  /*ae70*/  LEA R15, R9, R15, 0x2 ;  /* 0x0000000f090f7211 */ /* 0x000fe400078e10ff */
[----:B------:R-:W-:Y:S01]  /*ae80*/  VIADDMNMX R19, R24, R19, RZ, !PT ;  /* 0x0000001318137246 */ /* 0x000fe200078001ff */
[----:B------:R-:W-:Y:S01]  /*ae90*/  IMAD.WIDE.U32 R10, R23, -0x60000000, R28 ;  /* 0xa0000000170a7825 */ /* 0x000fe200078e001c */
[----:B------:R-:W-:Y:S02]  /*aea0*/  VIMNMX.RELU R16, PT, PT, R16, 0xf, PT ;  /* 0x0000000f10107848 */ /* 0x000fe40003fe1100 */
[----:B------:R-:W-:Y:S01]  /*aeb0*/  SHF.R.U64 R12, R12, 0x1f, R57 ;  /* 0x0000001f0c0c7819 */ /* 0x000fe20000001239 */
[----:B------:R-:W-:Y:S01]  /*aec0*/  IMAD.U32 R9, R2, 0x10000, RZ ;  /* 0x0001000002097824 */ /* 0x000fe200078e00ff */
[----:B------:R-:W-:Y:S01]  /*aed0*/  SHF.R.U64 R2, R14, 0x1f, R15 ;  /* 0x0000001f0e027819 */ /* 0x000fe2000000120f */
[----:B------:R-:W-:Y:S01]  /*aee0*/  IMAD.WIDE.U32 R28, R19, -0x60000000, R28 ;  /* 0xa0000000131c7825 */ /* 0x000fe200078e001c */
[----:B------:R-:W-:-:S02]  /*aef0*/  VIMNMX.RELU R36, PT, PT, R38, 0xf, PT ;  /* 0x0000000f26247848 */ /* 0x000fc40003fe1100 */
[----:B------:R-:W-:Y:S01]  /*af00*/  VIMNMX.RELU R30, PT, PT, R30, 0xf, PT ;  /* 0x0000000f1e1e7848 */ /* 0x000fe20003fe1100 */
[----:B------:R-:W-:Y:S01]  /*af10*/  IMAD.SHL.U32 R16, R16, 0x1000, RZ ;  /* 0x0000100010107824 */ /* 0x000fe200078e00ff */
[----:B------:R-:W-:Y:S01]  /*af20*/  VIMNMX.RELU R2, PT, PT, R2, 0xf, PT ;  /* 0x0000000f02027848 */ /* 0x000fe20003fe1100 */
[----:B------:R-:W-:Y:S01]  /*af30*/  IMAD.U32 R23, R23, 0x4, R11 ;  /* 0x0000000417177824 */ /* 0x000fe200078e000b */
[----:B------:R-:W-:Y:S01]  /*af40*/  VIMNMX.RELU R11, PT, PT, R12, 0xf, PT ;  /* 0x0000000f0c0b7848 */ /* 0x000fe20003fe1100 */
[----:B------:R-:W-:Y:S01]  /*af50*/  IMAD.SHL.U32 R36, R36, 0x1000, RZ ;  /* 0x0000100024247824 */ /* 0x000fe200078e00ff */
[----:B------:R-:W-:Y:S02]  /*af60*/  VIMNMX.RELU R20, PT, PT, R20, 0xf, PT ;  /* 0x0000000f14147848 */ /* 0x000fe40003fe1100 */
[----:B------:R-:W-:Y:S02]  /*af70*/  VIMNMX.RELU R26, PT, PT, R26, 0xf, PT ;  /* 0x0000000f1a1a7848 */ /* 0x000fe40003fe1100 */
[----:B------:R-:W-:-:S02]  /*af80*/  SHF.L.U32 R21, R30, 0x10, RZ ;  /* 0x000000101e157819 */ /* 0x000fc400000006ff */
[----:B------:R-:W-:Y:S01]  /*af90*/  LEA R19, R19, R29, 0x2 ;  /* 0x0000001d13137211 */ /* 0x000fe200078e10ff */
[----:B------:R-:W-:Y:S01]  /*afa0*/  IMAD.SHL.U32 R11, R11, 0x10, RZ ;  /* 0x000000100b0b7824 */ /* 0x000fe200078e00ff */
[----:B------:R-:W-:Y:S01]  /*afb0*/  LOP3.LUT R0, R16, R9, R0, 0xfe, !PT ;  /* 0x0000000910007212 */ /* 0x000fe200078efe00 */
[----:B------:R-:W-:Y:S01]  /*afc0*/  IMAD.SHL.U32 R9, R2, 0x100, RZ ;  /* 0x0000010002097824 */ /* 0x000fe200078e00ff */
[----:B------:R-:W-:Y:S01]  /*afd0*/  LOP3.LUT R21, R36, R21, R22, 0xfe, !PT ;  /* 0x0000001524157212 */ /* 0x000fe200078efe16 */
[----:B------:R-:W-:Y:S01]  /*afe0*/  IMAD.SHL.U32 R20, R20, 0x100, RZ ;  /* 0x0000010014147824 */ /* 0x000fe200078e00ff */
[----:B------:R-:W-:Y:S01]  /*aff0*/  SHF.R.U64 R10, R10, 0x1f, R23 ;  /* 0x0000001f0a0a7819 */ /* 0x000fe20000001217 */
[----:B------:R-:W-:Y:S01]  /*b000*/  IMAD.SHL.U32 R26, R26, 0x10, RZ ;  /* 0x000000101a1a7824 */ /* 0x000fe200078e00ff */
[----:B------:R-:W-:Y:S02]  /*b010*/  SHF.R.U64 R28, R28, 0x1f, R19 ;  /* 0x0000001f1c1c7819 */ /* 0x000fe40000001213 */
[----:B------:R-:W-:-:S02]  /*b020*/  LOP3.LUT R0, R11, R9, R0, 0xfe, !PT ;  /* 0x000000090b007212 */ /* 0x000fc400078efe00 */
[----:B------:R-:W-:Y:S02]  /*b030*/  LOP3.LUT R20, R26, R20, R21, 0xfe, !PT ;  /* 0x000000141a147212 */ /* 0x000fe400078efe15 */
[----:B------:R-:W-:Y:S02]  /*b040*/  VIMNMX.RELU R32, PT, PT, R32, 0xf, PT ;  /* 0x0000000f20207848 */ /* 0x000fe40003fe1100 */
[----:B------:R-:W-:Y:S02]  /*b050*/  VIMNMX.RELU R33, PT, PT, R33, 0xf, PT ;  /* 0x0000000f21217848 */ /* 0x000fe40003fe1100 */
[----:B------:R-:W-:Y:S02]  /*b060*/  VIMNMX.RELU R9, PT, PT, R10, 0xf, PT ;  /* 0x0000000f0a097848 */ /* 0x000fe40003fe1100 */
[----:B------:R-:W-:Y:S02]  /*b070*/  VIMNMX.RELU R11, PT, PT, R28, 0xf, PT ;  /* 0x0000000f1c0b7848 */ /* 0x000fe40003fe1100 */
[----:B------:R-:W-:-:S02]  /*b080*/  LOP3.LUT R25, R25, R32, RZ, 0xfc, !PT ;  /* 0x0000002019197212 */ /* 0x000fc400078efcff */
[----:B------:R-:W-:Y:S02]  /*b090*/  LOP3.LUT R33, R34, R33, RZ, 0xfc, !PT ;  /* 0x0000002122217212 */ /* 0x000fe400078efcff */
[----:B------:R-:W-:Y:S02]  /*b0a0*/  LOP3.LUT R9, R20, R9, RZ, 0xfc, !PT ;  /* 0x0000000914097212 */ /* 0x000fe400078efcff */
[----:B------:R-:W-:Y:S01]  /*b0b0*/  LOP3.LUT R11, R0, R11, RZ, 0xfc, !PT ;  /* 0x0000000b000b7212 */ /* 0x000fe200078efcff */
[----:B------:R0:W-:Y:S04]  /*b0c0*/  STG.E desc[UR24][R44.64+0x14], R31 ;  /* 0x0000141f2c007986 */ /* 0x0001e8000c101918 */
[----:B------:R0:W-:Y:S04]  /*b0d0*/  STG.E desc[UR24][R44.64+-0x68], R25 ;  /* 0xffff98192c007986 */ /* 0x0001e8000c101918 */
[----:B------:R0:W-:Y:S04]  /*b0e0*/  STG.E desc[UR24][R44.64+0x18], R33 ;  /* 0x000018212c007986 */ /* 0x0001e8000c101918 */
[----:B------:R0:W-:Y:S04]  /*b0f0*/  STG.E desc[UR24][R44.64+-0x64], R9 ;  /* 0xffff9c092c007986 */ /* 0x0001e8000c101918 */
[----:B------:R0:W-:Y:S01]  /*b100*/  STG.E desc[UR24][R44.64+0x1c], R11 ;  /* 0x00001c0b2c007986 */ /* 0x0001e2000c101918 */
[----:B------:R-:W-:-:S04]  /*b110*/  UIADD3 UR4, UPT, UPT, UR4, 0x1, URZ ;  /* 0x0000000104047890 */ /* 0x000fc8000fffe0ff */
[----:B------:R-:W-:Y:S01]  /*b120*/  UISETP.NE.AND UP0, UPT, UR4, 0x4, UPT ;  /* 0x000000040400788c */ /* 0x000fe2000bf05270 */
[----:B------:R-:W-:Y:S02]  /*b130*/  IADD3 R4, P1, PT, R4, 0x100, RZ ;  /* 0x0000010004047810 */ /* 0x000fe40007f3e0ff */
[----:B------:R-:W-:Y:S02]  /*b140*/  IADD3 R8, P2, PT, R8, 0x1, RZ ;  /* 0x0000000108087810 */ /* 0x000fe40007f5e0ff */
[----:B------:R-:W-:Y:S01]  /*b150*/  IADD3 R10, P0, PT, R44, 0x100, RZ ;  /* 0x000001002c0a7810 */ /* 0x000fe20007f1e0ff */
[----:B------:R-:W-:Y:S02]  /*b160*/  IMAD.X R5, RZ, RZ, R5, P1 ;  /* 0x000000ffff057224 */ /* 0x000fe400008e0605 */
[----:B------:R-:W-:Y:S01]  /*b170*/  IMAD.X R7, RZ, RZ, R7, P2 ;  /* 0x000000ffff077224 */ /* 0x000fe200010e0607 */
[----:B------:R-:W-:Y:S01]  /*b180*/  IADD3.X R13, PT, PT, RZ, R45, RZ, P0, !PT ;  /* 0x0000002dff0d7210 */ /* 0x000fe200007fe4ff */
[----:B0-----:R-:W-:Y:S08]  /*b190*/  BRA.U UP0, `(.L_x_0) ;  /* 0xffffff51000c7547 */ /* 0x001ff0000b83ffff */
[----:B------:R-:W-:Y:S05]  /*b1a0*/  EXIT ;  /* 0x000000000000794d */ /* 0x000fea0003800000 */
        .weak           $__internal_0_$__cuda_sm_9x_mma_sub_byte_internal_m8n8k32_u4_s4
        .type           $__internal_0_$__cuda_sm_9x_mma_sub_byte_internal_m8n8k32_u4_s4,@function
        .size           $__internal_0_$__cuda_sm_9x_mma_sub_byte_internal_m8n8k32_u4_s4,(.L_x_392 - $__internal_0_$__cuda_sm_9x_mma_sub_byte_internal_m8n8k32_u4_s4)
$__internal_0_$__cuda_sm_9x_mma_sub_byte_internal_m8n8k32_u4_s4:
[C---:B------:R-:W-:Y:S01]  /*b1b0*/  LOP3.LUT R15, R14.reuse, 0xf00, RZ, 0xc0, !PT ;  /* 0x00000f000e0f7812 */ /* 0x040fe200078ec0ff */
[C---:B------:R-:W-:Y:S01]  /*b1c0*/  IMAD.SHL.U32 R12, R14.reuse, 0x10000000, RZ ;  /* 0x100000000e0c7824 */ /* 0x040fe200078e00ff */
[C---:B------:R-:W-:Y:S01]  /*b1d0*/  LOP3.LUT R13, R14.reuse, 0xf000, RZ, 0xc0, !PT ;  /* 0x0000f0000e0d7812 */ /* 0x040fe200078ec0ff */
[----:B------:R-:W-:Y:S01]  /*b1e0*/  IMAD.MOV.U32 R17, RZ, RZ, RZ ;  /* 0x000000ffff117224 */ /* 0x000fe200078e00ff */
[----:B------:R-:W-:Y:S01]  /*b1f0*/  LOP3.LUT R18, R14, 0xf0000, RZ, 0xc0, !PT ;  /* 0x000f00000e127812 */ /* 0x000fe200078ec0ff */
[----:B------:R-:W-:Y:S01]  /*b200*/  IMAD.SHL.U32 R15, R15, 0x100000, RZ ;  /* 0x001000000f0f7824 */ /* 0x000fe200078e00ff */
[----:B------:R-:W-:Y:S01]  /*b210*/  SHF.R.S32.HI R12, RZ, 0x1c, R12 ;  /* 0x0000001cff0c7819 */ /* 0x000fe2000001140c */
[----:B------:R-:W-:Y:S02]  /*b220*/  IMAD.U32 R13, R13, 0x10000, RZ ;  /* 0x000100000d0d7824 */ /* 0x000fe400078e00ff */
[----:B------:R-:W-:Y:S01]  /*b230*/  IMAD.SHL.U32 R18, R18, 0x1000, RZ ;  /* 0x0000100012127824 */ /* 0x000fe200078e00ff */
[----:B------:R-:W-:-:S02]  /*b240*/  LOP3.LUT R12, R12, 0xff, RZ, 0xc0, !PT ;  /* 0x000000ff0c0c7812 */ /* 0x000fc400078ec0ff */
[----:B------:R-:W-:Y:S02]  /*b250*/  SHF.R.S32.HI R15, RZ, 0x14, R15 ;  /* 0x00000014ff0f7819 */ /* 0x000fe4000001140f */
[----:B------:R-:W-:Y:S02]  /*b260*/  SHF.R.S32.HI R13, RZ, 0x14, R13 ;  /* 0x00000014ff0d7819 */ /* 0x000fe4000001140d */
[----:B------:R-:W-:Y:S02]  /*b270*/  LOP3.LUT R15, R12, 0xff00, R15, 0xf8, !PT ;  /* 0x0000ff000c0f7812 */ /* 0x000fe400078ef80f */
[----:B------:R-:W-:Y:S02]  /*b280*/  LOP3.LUT R12, R14, 0xf0, RZ, 0xc0, !PT ;  /* 0x000000f00e0c7812 */ /* 0x000fe400078ec0ff */
[----:B------:R-:W-:Y:S02]  /*b290*/  SHF.R.S32.HI R18, RZ, 0xc, R18 ;  /* 0x0000000cff127819 */ /* 0x000fe40000011412 */
[----:B------:R-:W-:-:S02]  /*b2a0*/  SHF.L.U32 R12, R12, 0x18, RZ ;  /* 0x000000180c0c7819 */ /* 0x000fc400000006ff */
[----:B------:R-:W-:Y:S02]  /*b2b0*/  LOP3.LUT R18, R15, 0xff0000, R18, 0xf8, !PT ;  /* 0x00ff00000f127812 */ /* 0x000fe400078ef812 */
[----:B------:R-:W-:Y:S02]  /*b2c0*/  SHF.R.S32.HI R12, RZ, 0x1c, R12 ;  /* 0x0000001cff0c7819 */ /* 0x000fe4000001140c */
[----:B------:R-:W-:Y:S02]  /*b2d0*/  LOP3.LUT R15, R14, 0xf000000, RZ, 0xc0, !PT ;  /* 0x0f0000000e0f7812 */ /* 0x000fe400078ec0ff */
[----:B------:R-:W-:-:S03]  /*b2e0*/  LOP3.LUT R12, R12, 0xff, RZ, 0xc0, !PT ;  /* 0x000000ff0c0c7812 */ /* 0x000fc600078ec0ff */
[----:B------:R-:W-:Y:S01]  /*b2f0*/  IMAD.SHL.U32 R15, R15, 0x10, RZ ;  /* 0x000000100f0f7824 */ /* 0x000fe200078e00ff */
[----:B------:R-:W-:Y:S02]  /*b300*/  LOP3.LUT R13, R12, 0xff00, R13, 0xf8, !PT ;  /* 0x0000ff000c0d7812 */ /* 0x000fe400078ef80d */
[----:B------:R-:W-:Y:S02]  /*b310*/  LOP3.LUT R12, R14, 0xf00000, RZ, 0xc0, !PT ;  /* 0x00f000000e0c7812 */ /* 0x000fe400078ec0ff */
[----:B------:R-:W-:-:S03]  /*b320*/  SHF.R.S32.HI R15, RZ, 0x4, R15 ;  /* 0x00000004ff0f7819 */ /* 0x000fc6000001140f */
[----:B------:R-:W-:Y:S01]  /*b330*/  IMAD.SHL.U32 R12, R12, 0x100, RZ ;  /* 0x000001000c0c7824 */ /* 0x000fe200078e00ff */
[----:B------:R-:W-:-:S04]  /*b340*/  LOP3.LUT R18, R18, 0xff000000, R15, 0xf8, !PT ;  /* 0xff00000012127812 */ /* 0x000fc800078ef80f */
[----:B------:R-:W-:-:S04]  /*b350*/  SHF.R.S32.HI R12, RZ, 0xc, R12 ;  /* 0x0000000cff0c7819 */ /* 0x000fc8000001140c */
[----:B------:R-:W-:Y:S02]  /*b360*/  LOP3.LUT R12, R13, 0xff0000, R12, 0xf8, !PT ;  /* 0x00ff00000d0c7812 */ /* 0x000fe400078ef80c */
[----:B------:R-:W-:-:S04]  /*b370*/  LOP3.LUT R13, R14, 0xf0000000, RZ, 0xc0, !PT ;  /* 0xf00000000e0d7812 */ /* 0x000fc800078ec0ff */
[----:B------:R-:W-:-:S04]  /*b380*/  SHF.R.S32.HI R13, RZ, 0x4, R13 ;  /* 0x00000004ff0d7819 */ /* 0x000fc8000001140d */
[----:B------:R-:W-:Y:S02]  /*b390*/  LOP3.LUT R14, R12, 0xff000000, R13, 0xf8, !PT ;  /* 0xff0000000c0e7812 */ /* 0x000fe400078ef80d */
[C---:B------:R-:W-:Y:S02]  /*b3a0*/  LOP3.LUT R12, R16.reuse, 0xf0f0f0f0, RZ, 0xc0, !PT ;  /* 0xf0f0f0f0100c7812 */ /* 0x040fe400078ec0ff */
[----:B------:R-:W-:Y:S02]  /*b3b0*/  MOV R13, RZ ;  /* 0x000000ff000d7202 */ /* 0x000fe40000000f00 */
[----:B------:R-:W-:Y:S02]  /*b3c0*/  SHF.R.U32.HI R12, RZ, 0x4, R12 ;  /* 0x00000004ff0c7819 */ /* 0x000fe4000001160c */
[----:B------:R-:W-:-:S05]  /*b3d0*/  LOP3.LUT R16, R16, 0xf0f0f0f, RZ, 0xc0, !PT ;  /* 0x0f0f0f0f10107812 */ /* 0x000fca00078ec0ff */
[----:B------:R-:W-:Y:S08]  /*b3e0*/  IMMA.16816.U8.S8 R12, R12.ROW, R14.COL, RZ ;  /* 0x0000000e0c0c7237 */ /* 0x000ff000004044ff */
[----:B------:R-:W-:Y:S09]  /*b3f0*/  IMMA.16816.U8.S8 R16, R16.ROW, R18.COL, RZ ;  /* 0x0000001210107237 */ /* 0x000ff200004044ff */
[----:B------:R-:W-:-:S02]  /*b400*/  IMAD.MOV.U32 R14, RZ, RZ, R10 ;  /* 0x000000ffff0e7224 */ /* 0x000fc400078e000a */
[----:B------:R-:W-:-:S08]  /*b410*/  IMAD.MOV.U32 R15, RZ, RZ, 0x0 ;  /* 0x00000000ff0f7424 */ /* 0x000fd000078e00ff */
[----:B------:R-:W-:Y:S02]  /*b420*/  IADD3 R12, PT, PT, R21, R16, R12 ;  /* 0x00000010150c7210 */ /* 0x000fe40007ffe00c */
[----:B------:R-:W-:Y:S01]  /*b430*/  IADD3 R13, PT, PT, R20, R17, R13 ;  /* 0x00000011140d7210 */ /* 0x000fe20007ffe00d */
[----:B------:R-:W-:Y:S06]  /*b440*/  RET.REL.NODEC R14 `(fused_nn_conv2d_add_nn_relu_cast_cast_left_shift_multiply_add_right_shift_cast_c_3441552496575213188__9_kernel0) ;  /* 0xffffff480eec7950 */ /* 0x000fec0003c3ffff */
.L_x_1:
[----:B------:R-:W-:-:S00]  /*b450*/  BRA `(.L_x_1) ;  /* 0xfffffffc00fc7947 */ /* 0x000fc0000383ffff */
[----:B------:R-:W-:-:S00]  /*b460*/  NOP ;  /* 0x0000000000007918 */ /* 0x000fc00000000000 */
        /* <DEDUP_REMOVED lines=9> */
.L_x_392:


//--------------------- .text.fused_nn_conv2d_add_nn_relu_cast_cast_left_shift_multiply_add_right_shift_cast_c_3441552496575213188__kernel0 --------------------------
	.section	.text.fused_nn_conv2d_add_nn_relu_cast_cast_left_shift_multiply_add_right_shift_cast_c_3441552496575213188__kernel0,"ax",@progbits
	.align	128
        .global         fused_nn_conv2d_add_nn_relu_cast_cast_left_shift_multiply_add_right_shift_cast_c_3441552496575213188__kernel0
        .type           fused_nn_conv2d_add_nn_relu_cast_cast_left_shift_multiply_add_right_shift_cast_c_3441552496575213188__kernel0,@function
        .size           fused_nn_conv2d_add_nn_relu_cast_cast_left_shift_multiply_add_right_shift_cast_c_3441552496575213188__kernel0,(.L_x_417 - fused_nn_conv2d_add_nn_relu_cast_cast_left_shift_multiply_add_right_shift_cast_c_3441552496575213188__kernel0)
        .other          fused_nn_conv2d_add_nn_relu_cast_cast_left_shift_multiply_add_right_shift_cast_c_3441552496575213188__kernel0,@"STO_CUDA_ENTRY STV_DEFAULT"
fused_nn_conv2d_add_nn_relu_cast_cast_left_shift_multiply_add_right_shift_cast_c_3441552496575213188__kernel0:
.text.fused_nn_conv2d_add_nn_relu_cast_cast_left_shift_multiply_add_right_shift_cast_c_3441552496575213188__kernel0:
[----:B------:R-:W-:Y:S01]  /*0000*/  LDC R1, c[0x0][0x37c] ;  /* 0x0000df00ff017b82 */ /* 0x000fe20000000800 */
[----:B------:R-:W0:Y:S07]  /*0010*/  S2R R7, SR_TID.X ;  /* 0x0000000000077919 */ /* 0x000e2e0000002100 */
[----:B------:R-:W1:Y:S02]  /*0020*/  S2UR UR5, SR_CTAID.X ;  /* 0x00000000000579c3 */ /* 0x000e640000002500 */
[----:B-1----:R-:W-:Y:S01]  /*0030*/  USHF.L.U32 UR4, UR5, 0xd, URZ ;  /* 0x0000000d05047899 */ /* 0x002fe200080006ff */
[----:B0-----:R-:W-:-:S05]  /*0040*/  IMAD.SHL.U32 R0, R7, 0x8, RZ ;  /* 0x0000000807007824 */ /* 0x001fca00078e00ff */
[----:B------:R-:W-:-:S04]  /*0050*/  LOP3.LUT R0, R0, UR4, RZ, 0xfc, !PT ;  /* 0x0000000400007c12 */ /* 0x000fc8000f8efcff */
[----:B------:R-:W-:-:S13]  /*0060*/  ISETP.GT.U32.AND P0, PT, R0, 0x50fff, PT ;  /* 0x00050fff0000780c */ /* 0x000fda0003f04070 */
[----:B------:R-:W-:Y:S05]  /*0070*/  @P0 EXIT ;  /* 0x000000000000094d */ /* 0x000fea0003800000 */
[----:B------:R-:W-:-:S06]  /*0080*/  USHF.L.U32 UR4, UR5, 0xa, URZ ;  /* 0x0000000a05047899 */ /* 0x000fcc00080006ff */
[----:B------:R-:W-:-:S04]  /*0090*/  LOP3.LUT R2, R7, UR4, RZ, 0xfc, !PT ;  /* 0x0000000407027c12 */ /* 0x000fc8000f8efcff */
[----:B------:R-:W-:-:S13]  /*00a0*/  ISETP.GT.U32.AND P0, PT, R2, 0xa1ff, PT ;  /* 0x0000a1ff0200780c */ /* 0x000fda0003f04070 */
[----:B------:R-:W-:Y:S05]  /*00b0*/  @P0 EXIT ;  /* 0x000000000000094d */ /* 0x000fea0003800000 */
[----:B------:R-:W-:Y:S01]  /*00c0*/  USHF.L.U32 UR4, UR5, 0x1, URZ ;  /* 0x0000000105047899 */ /* 0x000fe200080006ff */
[----:B------:R-:W-:Y:S01]  /*00d0*/  SHF.R.U32.HI R2, RZ, 0x9, R7 ;  /* 0x00000009ff027819 */ /* 0x000fe20000011607 */
[----:B------:R-:W-:Y:S01]  /*00e0*/  IMAD.HI.U32 R0, R0, 0x38e38e39, RZ ;  /* 0x38e38e3900007827 */ /* 0x000fe200078e00ff */
[----:B------:R-:W0:Y:S03]  /*00f0*/  LDCU.64 UR6, c[0x0][0x358] ;  /* 0x00006b00ff0677ac */ /* 0x000e260008000a00 */
[----:B------:R-:W-:Y:S01]  /*0100*/  LOP3.LUT R4, R2, UR4, RZ, 0xfc, !PT ;  /* 0x0000000402047c12 */ /* 0x000fe2000f8efcff */
[----:B------:R-:W-:Y:S01]  /*0110*/  IMAD.SHL.U32 R6, R7, 0x10, RZ ;  /* 0x0000001007067824 */ /* 0x000fe200078e00ff */
[----:B------:R-:W-:-:S03]  /*0120*/  SHF.R.U32.HI R0, RZ, 0xd, R0 ;  /* 0x0000000dff007819 */ /* 0x000fc60000011600 */
[----:B------:R-:W-:Y:S01]  /*0130*/  IMAD.HI.U32 R2, R4, 0x38e38e39, RZ ;  /* 0x38e38e3904027827 */ /* 0x000fe200078e00ff */
[----:B------:R-:W-:-:S04]  /*0140*/  LOP3.LUT R6, R6, 0x1c0, RZ, 0xc0, !PT ;  /* 0x000001c006067812 */ /* 0x000fc800078ec0ff */
[----:B------:R-:W-:Y:S02]  /*0150*/  SHF.R.U32.HI R5, RZ, 0x1, R2 ;  /* 0x00000001ff057819 */ /* 0x000fe40000011602 */
[----:B------:R-:W1:Y:S03]  /*0160*/  LDC.64 R2, c[0x0][0x388] ;  /* 0x0000e200ff027b82 */ /* 0x000e660000000a00 */
[----:B------:R-:W-:-:S04]  /*0170*/  IMAD R5, R5, -0x9, R4 ;  /* 0xfffffff705057824 */ /* 0x000fc800078e0204 */
[----:B------:R-:W-:Y:S01]  /*0180*/  IMAD R4, R0, 0x9, R5 ;  /* 0x0000000900047824 */ /* 0x000fe200078e0205 */
[--C-:B------:R-:W-:Y:S02]  /*0190*/  SHF.R.U32.HI R0, RZ, 0x3, R7.reuse ;  /* 0x00000003ff007819 */ /* 0x100fe40000011607 */
[----:B------:R-:W-:-:S04]  /*01a0*/  LOP3.LUT R5, R6, 0x3, R7, 0xf8, !PT ;  /* 0x0000000306057812 */ /* 0x000fc800078ef807 */
[----:B------:R-:W-:Y:S01]  /*01b0*/  LOP3.LUT R5, R5, 0x3c, R0, 0xf8, !PT ;  /* 0x0000003c05057812 */ /* 0x000fe200078ef800 */
[----:B------:R-:W-:-:S05]  /*01c0*/  IMAD.SHL.U32 R0, R4, 0x200, RZ ;  /* 0x0000020004007824 */ /* 0x000fca00078e00ff */
[----:B------:R-:W-:-:S05]  /*01d0*/  LOP3.LUT R5, R5, R0, RZ, 0xfc, !PT ;  /* 0x0000000005057212 */ /* 0x000fca00078efcff */
[----:B-1----:R-:W-:Y:S02]  /*01e0*/  IMAD.WIDE.U32 R2, R5, 0x4, R2 ;  /* 0x0000000405027825 */ /* 0x002fe400078e0002 */
[----:B------:R-:W1:Y:S04]  /*01f0*/  LDC.64 R4, c[0x0][0x380] ;  /* 0x0000e000ff047b82 */ /* 0x000e680000000a00 */
[----:B0-----:R-:W2:Y:S01]  /*0200*/  LDG.E.CONSTANT R3, desc[UR6][R2.64] ;  /* 0x0000000602037981 */ /* 0x001ea2000c1e9900 */
[----:B------:R-:W-:-:S05]  /*0210*/  LOP3.LUT R7, R0, 0x1ff, R7, 0xf8, !PT ;  /* 0x000001ff00077812 */ /* 0x000fca00078ef807 */
[----:B-1----:R-:W-:-:S05]  /*0220*/  IMAD.WIDE.U32 R4, R7, 0x4, R4 ;  /* 0x0000000407047825 */ /* 0x002fca00078e0004 */
[----:B--2---:R-:W-:Y:S01]  /*0230*/  STG.E desc[UR6][R4.64], R3 ;  /* 0x0000000304007986 */ /* 0x004fe2000c101906 */
[----:B------:R-:W-:Y:S05]  /*0240*/  EXIT ;  /* 0x000000000000794d */ /* 0x000fea0003800000 */
.L_x_2:
        /* <DEDUP_REMOVED lines=11> */
.L_x_417:


//--------------------- .text.fused_nn_conv2d_add_cast_cast_multiply_add_right_shift_cast_nn_relu_kernel2 --------------------------
	.section	.text.fused_nn_conv2d_add_cast_cast_multiply_add_right_shift_cast_nn_relu_kernel2,"ax",@progbits
	.align	128
        .global         fused_nn_conv2d_add_cast_cast_multiply_add_right_shift_cast_nn_relu_kernel2
        .type           fused_nn_conv2d_add_cast_cast_multiply_add_right_shift_cast_nn_relu_kernel2,@function
        .size           fused_nn_conv2d_add_cast_cast_multiply_add_right_shift_cast_nn_relu_kernel2,(.L_x_418 - fused_nn_conv2d_add_cast_cast_multiply_add_right_shift_cast_nn_relu_kernel2)
        .other          fused_nn_conv2d_add_cast_cast_multiply_add_right_shift_cast_nn_relu_kernel2,@"STO_CUDA_ENTRY STV_DEFAULT"
fused_nn_conv2d_add_cast_cast_multiply_add_right_shift_cast_nn_relu_kernel2:
.text.fused_nn_conv2d_add_cast_cast_multiply_add_right_shift_cast_nn_relu_kernel2:
[----:B------:R-:W-:Y:S01]  /*0000*/  LDC R1, c[0x0][0x37c] ;  /* 0x0000df00ff017b82 */ /* 0x000fe20000000800 */
[----:B------:R-:W0:Y:S01]  /*0010*/  S2R R10, SR_CTAID.X ;  /* 0x00000000000a7919 */ /* 0x000e220000002500 */
[----:B------:R-:W1:Y:S06]  /*0020*/  LDCU.64 UR6, c[0x0][0x390] ;  /* 0x00007200ff0677ac */ /* 0x000e6c0008000a00 */
[----:B------:R-:W2:Y:S01]  /*0030*/  LDC.64 R2, c[0x0][0x380] ;  /* 0x0000e000ff027b82 */ /* 0x000ea20000000a00 */
[----:B------:R-:W3:Y:S01]  /*0040*/  S2R R11, SR_TID.X ;  /* 0x00000000000b7919 */ /* 0x000ee20000002100 */
[----:B------:R-:W4:Y:S06]  /*0050*/  LDCU.64 UR4, c[0x0][0x358] ;  /* 0x00006b00ff0477ac */ /* 0x000f2c0008000a00 */
[----:B------:R-:W2:Y:S01]  /*0060*/  LDC.64 R4, c[0x0][0x388] ;  /* 0x0000e200ff047b82 */ /* 0x000ea20000000a00 */
[----:B0-----:R-:W-:-:S02]  /*0070*/  IMAD.SHL.U32 R0, R10, 0x400, RZ ;  /* 0x000004000a007824 */ /* 0x001fc400078e00ff */
[C---:B---3--:R-:W-:Y:S01]  /*0080*/  IMAD.SHL.U32 R7, R11.reuse, 0x10, RZ ;  /* 0x000000100b077824 */ /* 0x048fe200078e00ff */
[----:B------:R-:W-:Y:S01]  /*0090*/  SHF.R.U32.HI R6, RZ, 0x2, R11 ;  /* 0x00000002ff067819 */ /* 0x000fe2000001160b */
[C---:B------:R-:W-:Y:S01]  /*00a0*/  IMAD.SHL.U32 R8, R11.reuse, 0x4, RZ ;  /* 0x000000040b087824 */ /* 0x040fe200078e00ff */
[----:B------:R-:W-:Y:S02]  /*00b0*/  LOP3.LUT R9, R11, R0, RZ, 0xfc, !PT ;  /* 0x000000000b097212 */ /* 0x000fe400078efcff */
[----:B------:R-:W-:Y:S01]  /*00c0*/  LOP3.LUT R7, R0, 0x300, R7, 0xf8, !PT ;  /* 0x0000030000077812 */ /* 0x000fe200078ef807 */
[----:B------:R-:W-:Y:S01]  /*00d0*/  IMAD.SHL.U32 R0, R10, 0x10, RZ ;  /* 0x000000100a007824 */ /* 0x000fe200078e00ff */
[----:B------:R-:W-:Y:S02]  /*00e0*/  LOP3.LUT R8, R8, 0xfc, RZ, 0xc0, !PT ;  /* 0x000000fc08087812 */ /* 0x000fe400078ec0ff */
[----:B------:R-:W-:Y:S02]  /*00f0*/  LOP3.LUT R7, R7, 0xf0, R6, 0xf8, !PT ;  /* 0x000000f007077812 */ /* 0x000fe400078ef806 */
[----:B-1----:R-:W-:Y:S01]  /*0100*/  IADD3 R6, P0, PT, R8, UR6, RZ ;  /* 0x0000000608067c10 */ /* 0x002fe2000ff1e0ff */
[----:B------:R-:W-:Y:S01]  /*0110*/  IMAD.MOV.U32 R8, RZ, RZ, 0x80000 ;  /* 0x00080000ff087424 */ /* 0x000fe200078e00ff */
[----:B------:R-:W-:-:S02]  /*0120*/  LOP3.LUT R11, R7, 0xf, R11, 0xf8, !PT ;  /* 0x0000000f070b7812 */ /* 0x000fc400078ef80b */
[----:B------:R-:W-:Y:S02]  /*0130*/  IADD3.X R7, PT, PT, RZ, UR7, RZ, P0, !PT ;  /* 0x00000007ff077c10 */ /* 0x000fe400087fe4ff */
[----:B------:R-:W-:Y:S01]  /*0140*/  IADD3 R9, PT, PT, R9, 0x80000, RZ ;  /* 0x0008000009097810 */ /* 0x000fe20007ffe0ff */
[----:B----4-:R-:W-:-:S07]  /*0150*/  VIADD R11, R11, 0x80000 ;  /* 0x000800000b0b7836 */ /* 0x010fce0000000000 */
.L_x_11:
[----:B------:R-:W-:Y:S02]  /*0160*/  ISETP.GT.U32.AND P0, PT, R0, 0x187ff, PT ;  /* 0x000187ff0000780c */ /* 0x000fe40003f04070 */
[----:B------:R-:W-:-:S11]  /*0170*/  ISETP.NE.AND P1, PT, R8, 0x680000, PT ;  /* 0x006800000800780c */ /* 0x000fd60003f25270 */
[----:B01-34-:R-:W-:Y:S05]  /*0180*/  @P0 BRA `(.L_x_3) ;  /* 0x0000000000440947 */ /* 0x01bfea0003800000 */
[----:B------:R-:W-:Y:S01]  /*0190*/  VIADD R19, R9, 0xfff80000 ;  /* 0xfff8000009137836 */ /* 0x000fe20000000000 */
[----:B------:R-:W-:Y:S04]  /*01a0*/  BSSY.RECONVERGENT B0, `(.L_x_3) ;  /* 0x000000f000007945 */ /* 0x000fe80003800200 */
[----:B------:R-:W-:-:S13]  /*01b0*/  ISETP.GT.U32.AND P0, PT, R19, 0x61ffff, PT ;  /* 0x0061ffff1300780c */ /* 0x000fda0003f04070 */
[----:B------:R-:W-:Y:S05]  /*01c0*/  @P0 BRA `(.L_x_4) ;  /* 0x0000000000300947 */ /* 0x000fea0003800000 */
[----:B------:R-:W-:Y:S01]  /*01d0*/  IADD3 R13, PT, PT, R11, -0x80000, RZ ;  /* 0xfff800000b0d7810 */ /* 0x000fe20007ffe0ff */
[----:B------:R-:W3:Y:S04]  /*01e0*/  LDG.E.CONSTANT R17, desc[UR4][R6.64] ;  /* 0x0000000406117981 */ /* 0x000ee8000c1e9900 */
[----:B--2---:R-:W-:-:S06]  /*01f0*/  IMAD.WIDE.U32 R12, R13, 0x4, R4 ;  /* 0x000000040d0c7825 */ /* 0x004fcc00078e0004 */
[----:B------:R-:W3:Y:S01]  /*0200*/  LDG.E.CONSTANT R12, desc[UR4][R12.64] ;  /* 0x000000040c0c7981 */ /* 0x000ee2000c1e9900 */
[----:B------:R-:W-:Y:S02]  /*0210*/  IMAD.MOV.U32 R14, RZ, RZ, 0x40000000 ;  /* 0x40000000ff0e7424 */ /* 0x000fe400078e00ff */
[----:B------:R-:W-:Y:S01]  /*0220*/  IMAD.MOV.U32 R15, RZ, RZ, 0x0 ;  /* 0x00000000ff0f7424 */ /* 0x000fe200078e00ff */
[----:B---3--:R-:W-:-:S05]  /*0230*/  IADD3 R17, PT, PT, R12, R17, RZ ;  /* 0x000000110c117210 */ /* 0x008fca0007ffe0ff */
[----:B------:R-:W-:-:S05]  /*0240*/  IMAD.WIDE R14, R17, 0x6eb3e453, R14 ;  /* 0x6eb3e453110e7825 */ /* 0x000fca00078e020e */
[----:B------:R-:W-:Y:S01]  /*0250*/  SHF.R.U64 R17, R14, 0x1f, R15 ;  /* 0x0000001f0e117819 */ /* 0x000fe2000000120f */
[----:B------:R-:W-:-:S03]  /*0260*/  IMAD.WIDE.U32 R14, R19, 0x4, R2 ;  /* 0x00000004130e7825 */ /* 0x000fc600078e0002 */
[----:B------:R-:W-:-:S05]  /*0270*/  VIMNMX R17, PT, PT, RZ, R17, !PT ;  /* 0x00000011ff117248 */ /* 0x000fca0007fe0100 */
[----:B------:R0:W-:Y:S02]  /*0280*/  STG.E desc[UR4][R14.64], R17 ;  /* 0x000000110e007986 */ /* 0x0001e4000c101904 */
.L_x_4:
[----:B------:R-:W-:Y:S05]  /*0290*/  BSYNC.RECONVERGENT B0 ;  /* 0x0000000000007941 */ /* 0x000fea0003800200 */
.L_x_3:
[----:B------:R-:W-:Y:S05]  /*02a0*/  @!P1 EXIT ;  /* 0x000000000000994d */ /* 0x000fea0003800000 */
[C---:B------:R-:W-:Y:S02]  /*02b0*/  ISETP.GT.U32.AND P2, PT, R0.reuse, 0x177ff, PT ;  /* 0x000177ff0000780c */ /* 0x040fe40003f44070 */
[----:B------:R-:W-:Y:S02]  /*02c0*/  ISETP.GT.U32.AND P0, PT, R9, 0x61ffff, PT ;  /* 0x0061ffff0900780c */ /* 0x000fe40003f04070 */
[C---:B------:R-:W-:Y:S02]  /*02d0*/  ISETP.GT.U32.AND P1, PT, R0.reuse, 0x157ff, PT ;  /* 0x000157ff0000780c */ /* 0x040fe40003f24070 */
[----:B------:R-:W-:-:S07]  /*02e0*/  ISETP.GT.U32.OR P0, PT, R0, 0x167ff, P0 ;  /* 0x000167ff0000780c */ /* 0x000fce0000704470 */
[----:B------:R-:W-:Y:S06]  /*02f0*/  @P2 BRA `(.L_x_5) ;  /* 0x0000000000442947 */ /* 0x000fec0003800000 */
[----:B------:R-:W-:Y:S01]  /*0300*/  VIADD R19, R9, 0xfffc0000 ;  /* 0xfffc000009137836 */ /* 0x000fe20000000000 */
[----:B------:R-:W-:Y:S04]  /*0310*/  BSSY.RECONVERGENT B0, `(.L_x_5) ;  /* 0x000000f000007945 */ /* 0x000fe80003800200 */
[----:B------:R-:W-:-:S13]  /*0320*/  ISETP.GT.U32.AND P2, PT, R19, 0x61ffff, PT ;  /* 0x0061ffff1300780c */ /* 0x000fda0003f44070 */
[----:B------:R-:W-:Y:S05]  /*0330*/  @P2 BRA `(.L_x_6) ;  /* 0x0000000000302947 */ /* 0x000fea0003800000 */
[----:B------:R-:W-:Y:S01]  /*0340*/  VIADD R13, R11, 0xfffc0000 ;  /* 0xfffc00000b0d7836 */ /* 0x000fe20000000000 */
[----:B0-----:R-:W3:Y:S03]  /*0350*/  LDG.E.CONSTANT R17, desc[UR4][R6.64] ;  /* 0x0000000406117981 */ /* 0x001ee6000c1e9900 */
[----:B--2---:R-:W-:-:S06]  /*0360*/  IMAD.WIDE.U32 R12, R13, 0x4, R4 ;  /* 0x000000040d0c7825 */ /* 0x004fcc00078e0004 */
[----:B------:R-:W3:Y:S01]  /*0370*/  LDG.E.CONSTANT R12, desc[UR4][R12.64] ;  /* 0x000000040c0c7981 */ /* 0x000ee2000c1e9900 */
[----:B------:R-:W-:Y:S02]  /*0380*/  HFMA2 R14, -RZ, RZ, 2, 0 ;  /* 0x40000000ff0e7431 */ /* 0x000fe400000001ff */
[----:B------:R-:W-:Y:S02]  /*0390*/  IMAD.MOV.U32 R15, RZ, RZ, 0x0 ;  /* 0x00000000ff0f7424 */ /* 0x000fe400078e00ff */
[----:B---3--:R-:W-:-:S04]  /*03a0*/  IMAD.IADD R17, R17, 0x1, R12 ;  /* 0x0000000111117824 */ /* 0x008fc800078e020c */
[----:B------:R-:W-:-:S05]  /*03b0*/  IMAD.WIDE R14, R17, 0x6eb3e453, R14 ;  /* 0x6eb3e453110e7825 */ /* 0x000fca00078e020e */
[----:B------:R-:W-:Y:S01]  /*03c0*/  SHF.R.U64 R17, R14, 0x1f, R15 ;  /* 0x0000001f0e117819 */ /* 0x000fe2000000120f */
[----:B------:R-:W-:-:S03]  /*03d0*/  IMAD.WIDE.U32 R14, R19, 0x4, R2 ;  /* 0x00000004130e7825 */ /* 0x000fc600078e0002 */
[----:B------:R-:W-:-:S05]  /*03e0*/  VIMNMX R17, PT, PT, RZ, R17, !PT ;  /* 0x00000011ff117248 */ /* 0x000fca0007fe0100 */
[----:B------:R1:W-:Y:S02]  /*03f0*/  STG.E desc[UR4][R14.64], R17 ;  /* 0x000000110e007986 */ /* 0x0003e4000c101904 */
.L_x_6:
[----:B------:R-:W-:Y:S05]  /*0400*/  BSYNC.RECONVERGENT B0 ;  /* 0x0000000000007941 */ /* 0x000fea0003800200 */
.L_x_5:
[----:B------:R-:W-:Y:S04]  /*0410*/  BSSY.RECONVERGENT B0, `(.L_x_7) ;  /* 0x000000d000007945 */ /* 0x000fe80003800200 */
[----:B------:R-:W-:Y:S05]  /*0420*/  @P0 BRA `(.L_x_8) ;  /* 0x00000000002c0947 */ /* 0x000fea0003800000 */
[----:B--2---:R-:W-:Y:S01]  /*0430*/  IMAD.WIDE.U32 R12, R11, 0x4, R4 ;  /* 0x000000040b0c7825 */ /* 0x004fe200078e0004 */
[----:B01----:R-:W2:Y:S05]  /*0440*/  LDG.E.CONSTANT R17, desc[UR4][R6.64] ;  /* 0x0000000406117981 */ /* 0x003eaa000c1e9900 */
[----:B------:R-:W2:Y:S01]  /*0450*/  LDG.E.CONSTANT R12, desc[UR4][R12.64] ;  /* 0x000000040c0c7981 */ /* 0x000ea2000c1e9900 */
[----:B------:R-:W-:Y:S01]  /*0460*/  MOV R14, 0x40000000 ;  /* 0x40000000000e7802 */ /* 0x000fe20000000f00 */
[----:B------:R-:W-:Y:S02]  /*0470*/  IMAD.MOV.U32 R15, RZ, RZ, 0x0 ;  /* 0x00000000ff0f7424 */ /* 0x000fe400078e00ff */
[----:B--2---:R-:W-:-:S04]  /*0480*/  IMAD.IADD R17, R17, 0x1, R12 ;  /* 0x0000000111117824 */ /* 0x004fc800078e020c */
[----:B------:R-:W-:-:S05]  /*0490*/  IMAD.WIDE R14, R17, 0x6eb3e453, R14 ;  /* 0x6eb3e453110e7825 */ /* 0x000fca00078e020e */
[----:B------:R-:W-:Y:S01]  /*04a0*/  SHF.R.U64 R17, R14, 0x1f, R15 ;  /* 0x0000001f0e117819 */ /* 0x000fe2000000120f */
[----:B------:R-:W-:-:S03]  /*04b0*/  IMAD.WIDE.U32 R14, R9, 0x4, R2 ;  /* 0x00000004090e7825 */ /* 0x000fc600078e0002 */
[----:B------:R-:W-:-:S05]  /*04c0*/  VIMNMX R17, PT, PT, RZ, R17, !PT ;  /* 0x00000011ff117248 */ /* 0x000fca0007fe0100 */
[----:B------:R3:W-:Y:S02]  /*04d0*/  STG.E desc[UR4][R14.64], R17 ;  /* 0x000000110e007986 */ /* 0x0007e4000c101904 */
.L_x_8:
[----:B------:R-:W-:Y:S05]  /*04e0*/  BSYNC.RECONVERGENT B0 ;  /* 0x0000000000007941 */ /* 0x000fea0003800200 */
.L_x_7:
[----:B------:R-:W-:Y:S05]  /*04f0*/  @P1 BRA `(.L_x_9) ;  /* 0x0000000000441947 */ /* 0x000fea0003800000 */
[----:B------:R-:W-:Y:S01]  /*0500*/  IADD3 R19, PT, PT, R9, 0x40000, RZ ;  /* 0x0004000009137810 */ /* 0x000fe20007ffe0ff */
[----:B------:R-:W-:Y:S03]  /*0510*/  BSSY.RECONVERGENT B0, `(.L_x_9) ;  /* 0x000000f000007945 */ /* 0x000fe60003800200 */
[----:B------:R-:W-:-:S13]  /*0520*/  ISETP.GT.U32.AND P0, PT, R19, 0x61ffff, PT ;  /* 0x0061ffff1300780c */ /* 0x000fda0003f04070 */
[----:B------:R-:W-:Y:S05]  /*0530*/  @P0 BRA `(.L_x_10) ;  /* 0x0000000000300947 */ /* 0x000fea0003800000 */
[----:B------:R-:W-:Y:S01]  /*0540*/  VIADD R13, R11, 0x40000 ;  /* 0x000400000b0d7836 */ /* 0x000fe20000000000 */
[----:B01-3--:R-:W3:Y:S03]  /*0550*/  LDG.E.CONSTANT R17, desc[UR4][R6.64] ;  /* 0x0000000406117981 */ /* 0x00bee6000c1e9900 */
        /* <DEDUP_REMOVED lines=10> */
.L_x_10:
[----:B------:R-:W-:Y:S05]  /*0600*/  BSYNC.RECONVERGENT B0 ;  /* 0x0000000000007941 */ /* 0x000fea0003800200 */
.L_x_9:
[----:B------:R-:W-:Y:S01]  /*0610*/  VIADD R11, R11, 0x100000 ;  /* 0x001000000b0b7836 */ /* 0x000fe20000000000 */
[----:B------:R-:W-:Y:S01]  /*0620*/  IADD3 R9, PT, PT, R9, 0x100000, RZ ;  /* 0x0010000009097810 */ /* 0x000fe20007ffe0ff */
[----:B------:R-:W-:Y:S01]  /*0630*/  VIADD R8, R8, 0x100000 ;  /* 0x0010000008087836 */ /* 0x000fe20000000000 */
[----:B------:R-:W-:Y:S01]  /*0640*/  IADD3 R0, PT, PT, R0, 0x4000, RZ ;  /* 0x0000400000007810 */ /* 0x000fe20007ffe0ff */
[----:B------:R-:W-:Y:S06]  /*0650*/  BRA `(.L_x_11) ;  /* 0xfffffff800c07947 */ /* 0x000fec000383ffff */
.L_x_12:
        /* <DEDUP_REMOVED lines=10> */
.L_x_418:


//--------------------- .text.fused_nn_conv2d_add_cast_add_clip_cast_nn_relu_2_kernel0 --------------------------
	.section	.text.fused_nn_conv2d_add_cast_add_clip_cast_nn_relu_2_kernel0,"ax",@progbits
	.align	128
        .global         fused_nn_conv2d_add_cast_add_clip_cast_nn_relu_2_kernel0
        .type           fused_nn_conv2d_add_cast_add_clip_cast_nn_relu_2_kernel0,@function
        .size           fused_nn_conv2d_add_cast_add_clip_cast_nn_relu_2_kernel0,(.L_x_393 - fused_nn_conv2d_add_cast_add_clip_cast_nn_relu_2_kernel0)
        .other          fused_nn_conv2d_add_cast_add_clip_cast_nn_relu_2_kernel0,@"STO_CUDA_ENTRY STV_DEFAULT"
fused_nn_conv2d_add_cast_add_clip_cast_nn_relu_2_kernel0:
.text.fused_nn_conv2d_add_cast_add_clip_cast_nn_relu_2_kernel0:
[----:B------:R-:W-:Y:S01]  /*0000*/  LDC R1, c[0x0][0x37c] ;  /* 0x0000df00ff017b82 */ /* 0x000fe20000000800 */
[----:B------:R-:W0:Y:S01]  /*0010*/  S2R R4, SR_TID.X ;  /* 0x0000000000047919 */ /* 0x000e220000002100 */
[----:B------:R-:W1:Y:S06]  /*0020*/  LDCU.64 UR4, c[0x0][0x380] ;  /* 0x00007000ff0477ac */ /* 0x000e6c0008000a00 */
[----:B------:R-:W2:Y:S01]  /*0030*/  LDC.64 R34, c[0x0][0x388] ;  /* 0x0000e200ff227b82 */ /* 0x000ea20000000a00 */
[----:B------:R-:W3:Y:S01]  /*0040*/  S2R R3, SR_CTAID.Z ;  /* 0x0000000000037919 */ /* 0x000ee20000002700 */
[----:B------:R-:W4:Y:S01]  /*0050*/  LDCU.64 UR14, c[0x0][0x358] ;  /* 0x00006b00ff0e77ac */ /* 0x000f220008000a00 */
[----:B------:R-:W5:Y:S01]  /*0060*/  S2R R2, SR_CTAID.Y ;  /* 0x0000000000027919 */ /* 0x000f620000002600 */
[C---:B0-----:R-:W-:Y:S01]  /*0070*/  IMAD.SHL.U32 R0, R4.reuse, 0x4, RZ ;  /* 0x0000000404007824 */ /* 0x041fe200078e00ff */
[----:B------:R-:W-:-:S04]  /*0080*/  LOP3.LUT R5, R4, 0x3, RZ, 0xc0, !PT ;  /* 0x0000000304057812 */ /* 0x000fc800078ec0ff */
[----:B------:R-:W-:-:S05]  /*0090*/  LOP3.LUT R6, R0, 0xff0, RZ, 0xc0, !PT ;  /* 0x00000ff000067812 */ /* 0x000fca00078ec0ff */
[----:B---3--:R-:W-:-:S04]  /*00a0*/  IMAD R6, R3, 0x80, R6 ;  /* 0x0000008003067824 */ /* 0x008fc800078e0206 */
[----:B------:R-:W-:-:S05]  /*00b0*/  IMAD.IADD R5, R5, 0x1, R6 ;  /* 0x0000000105057824 */ /* 0x000fca00078e0206 */
[----:B-1----:R-:W-:Y:S01]  /*00c0*/  LEA R36, P0, R5, UR4, 0x2 ;  /* 0x0000000405247c11 */ /* 0x002fe2000f8010ff */
[----:B-----5:R-:W-:-:S04]  /*00d0*/  IMAD R5, R2, 0x200, R4 ;  /* 0x0000020002057824 */ /* 0x020fc800078e0204 */
[----:B------:R-:W-:Y:S02]  /*00e0*/  IMAD.X R37, RZ, RZ, UR5, P0 ;  /* 0x00000005ff257e24 */ /* 0x000fe400080e06ff */
[----:B--2---:R-:W-:-:S03]  /*00f0*/  IMAD.WIDE.U32 R34, R5, 0x4, R34 ;  /* 0x0000000405227825 */ /* 0x004fc600078e0022 */
[----:B----4-:R-:W2:Y:S04]  /*0100*/  LDG.E.CONSTANT R9, desc[UR14][R36.64] ;  /* 0x0000000e24097981 */ /* 0x010ea8000c1e9900 */
        /* <DEDUP_REMOVED lines=10> */
[----:B------:R-:W-:Y:S01]  /*01b0*/  UMOV UR4, 0x400 ;  /* 0x0000040000047882 */ /* 0x000fe20000000000 */
[----:B------:R-:W1:Y:S01]  /*01c0*/  S2R R5, SR_LANEID ;  /* 0x0000000000057919 */ /* 0x000e620000000000 */
[----:B0-----:R-:W-:-:S02]  /*01d0*/  ULEA UR6, UR5, UR4, 0x18 ;  /* 0x0000000405067291 */ /* 0x001fc4000f8ec0ff */
[----:B------:R-:W-:Y:S02]  /*01e0*/  UIADD3 UR4, UPT, UPT, UR4, 0x100, URZ ;  /* 0x0000010004047890 */ /* 0x000fe4000fffe0ff */
[----:B------:R-:W-:Y:S02]  /*01f0*/  UIADD3 UR7, UPT, UPT, UR6, 0x80, URZ ;  /* 0x0000008006077890 */ /* 0x000fe4000fffe0ff */
[----:B------:R-:W-:-:S04]  /*0200*/  ULEA UR4, UR5, UR4, 0x18 ;  /* 0x0000000405047291 */ /* 0x000fc8000f8ec0ff */
[----:B------:R-:W-:Y:S01]  /*0210*/  UIADD3 UR5, UPT, UPT, UR4, 0x80, URZ ;  /* 0x0000008004057890 */ /* 0x000fe2000fffe0ff */
[----:B-1----:R-:W-:Y:S01]  /*0220*/  LOP3.LUT R5, R5, 0x7, RZ, 0xc0, !PT ;  /* 0x0000000705057812 */ /* 0x002fe200078ec0ff */
[----:B------:R-:W-:Y:S02]  /*0230*/  UIADD3 UR8, UPT, UPT, UR4, 0x100, URZ ;  /* 0x0000010004087890 */ /* 0x000fe4000fffe0ff */
[----:B------:R-:W-:Y:S01]  /*0240*/  UIADD3 UR10, UPT, UPT, UR4, 0x200, URZ ;  /* 0x00000200040a7890 */ /* 0x000fe2000fffe0ff */
[C---:B------:R-:W-:Y:S01]  /*0250*/  LEA R7, R5.reuse, UR6, 0x4 ;  /* 0x0000000605077c11 */ /* 0x040fe2000f8e20ff */
[----:B------:R-:W-:Y:S01]  /*0260*/  UIADD3 UR11, UPT, UPT, UR4, 0x280, URZ ;  /* 0x00000280040b7890 */ /* 0x000fe2000fffe0ff */
[C---:B------:R-:W-:Y:S01]  /*0270*/  LEA R20, R5.reuse, UR7, 0x4 ;  /* 0x0000000705147c11 */ /* 0x040fe2000f8e20ff */
[----:B------:R-:W-:Y:S02]  /*0280*/  UIADD3 UR12, UPT, UPT, UR4, 0x300, URZ ;  /* 0x00000300040c7890 */ /* 0x000fe4000fffe0ff */
[C---:B------:R-:W-:Y:S01]  /*0290*/  LEA R10, R5.reuse, UR4, 0x4 ;  /* 0x00000004050a7c11 */ /* 0x040fe2000f8e20ff */
[----:B------:R-:W-:Y:S01]  /*02a0*/  UIADD3 UR13, UPT, UPT, UR4, 0x380, URZ ;  /* 0x00000380040d7890 */ /* 0x000fe2000fffe0ff */
[C---:B------:R-:W-:Y:S01]  /*02b0*/  LEA R28, R5.reuse, UR5, 0x4 ;  /* 0x00000005051c7c11 */ /* 0x040fe2000f8e20ff */
[----:B------:R-:W-:Y:S01]  /*02c0*/  UIADD3 UR9, UPT, UPT, UR4, 0x180, URZ ;  /* 0x0000018004097890 */ /* 0x000fe2000fffe0ff */
[----:B------:R-:W-:-:S03]  /*02d0*/  LEA R6, R5, UR12, 0x4 ;  /* 0x0000000c05067c11 */ /* 0x000fc6000f8e20ff */
[C---:B------:R-:W-:Y:S02]  /*02e0*/  LEA R18, R5.reuse, UR13, 0x4 ;  /* 0x0000000d05127c11 */ /* 0x040fe4000f8e20ff */
[C---:B------:R-:W-:Y:S01]  /*02f0*/  LEA R8, R5.reuse, UR9, 0x4 ;  /* 0x0000000905087c11 */ /* 0x040fe2000f8e20ff */
[----:B--2---:R-:W-:Y:S04]  /*0300*/  STS [R0+UR6], R9 ;  /* 0x0000000900007988 */ /* 0x004fe80008000806 */
[----:B---3--:R-:W-:Y:S01]  /*0310*/  STS [R0+UR6+0x80], R11 ;  /* 0x0000800b00007988 */ /* 0x008fe20008000806 */
[----:B------:R-:W-:Y:S06]  /*0320*/  BAR.SYNC.DEFER_BLOCKING 0x0 ;  /* 0x0000000000007b1d */ /* 0x000fec0000010000 */
        /* <DEDUP_REMOVED lines=8> */
[----:B--2---:R-:W-:-:S03]  /*03b0*/  LEA R19, R5, UR8, 0x4 ;  /* 0x0000000805137c11 */ /* 0x004fc6000f8e20ff */
[----:B------:R2:W-:Y:S01]  /*03c0*/  STS [R0+UR4+0x300], R25 ;  /* 0x0003001900007988 */ /* 0x0005e20008000804 */
[----:B---3--:R-:W-:-:S03]  /*03d0*/  LEA R21, R5, UR10, 0x4 ;  /* 0x0000000a05157c11 */ /* 0x008fc6000f8e20ff */
[----:B------:R3:W-:Y:S01]  /*03e0*/  STS [R0+UR4+0x380], R27 ;  /* 0x0003801b00007988 */ /* 0x0007e20008000804 */
[----:B----4-:R-:W-:Y:S01]  /*03f0*/  LEA R23, R5, UR11, 0x4 ;  /* 0x0000000b05177c11 */ /* 0x010fe2000f8e20ff */
[----:B------:R-:W-:Y:S01]  /*0400*/  BAR.SYNC.DEFER_BLOCKING 0x0 ;  /* 0x0000000000007b1d */ /* 0x000fe20000010000 */
[----:B0-----:R-:W-:Y:S01]  /*0410*/  IMAD.MOV.U32 R12, RZ, RZ, R7 ;  /* 0x000000ffff0c7224 */ /* 0x001fe200078e0007 */
[----:B--2---:R-:W-:-:S04]  /*0420*/  CS2R R24, SRZ ;  /* 0x0000000000187805 */ /* 0x004fc8000001ff00 */
[----:B------:R-:W0:Y:S04]  /*0430*/  LDSM.16.M88 R10, [R10] ;  /* 0x000000000a0a783b */ /* 0x000e280000000000 */
[----:B------:R-:W2:Y:S04]  /*0440*/  LDSM.16.M88 R28, [R28] ;  /* 0x000000001c1c783b */ /* 0x000ea80000000000 */
[----:B------:R-:W4:Y:S04]  /*0450*/  LDSM.16.M88 R19, [R19] ;  /* 0x000000001313783b */ /* 0x000f280000000000 */
[----:B------:R3:W0:Y:S04]  /*0460*/  LDSM.16.M88 R27, [R8] ;  /* 0x00000000081b783b */ /* 0x0006280000000000 */
[----:B------:R-:W0:Y:S04]  /*0470*/  LDSM.16.M88 R21, [R21] ;  /* 0x000000001515783b */ /* 0x000e280000000000 */
[----:B------:R-:W0:Y:S04]  /*0480*/  LDSM.16.M88 R23, [R23] ;  /* 0x000000001717783b */ /* 0x000e280000000000 */
[----:B------:R-:W0:Y:S04]  /*0490*/  LDSM.16.M88 R6, [R6] ;  /* 0x000000000606783b */ /* 0x000e280000000000 */
[----:B------:R-:W0:Y:S01]  /*04a0*/  LDSM.16.M88 R18, [R18] ;  /* 0x000000001212783b */ /* 0x000e220000000000 */
[----:B-1-3--:R-:W-:-:S07]  /*04b0*/  MOV R5, 0x4d0 ;  /* 0x000004d000057802 */ /* 0x00afce0000000f00 */
[----:B0-2-4-:R-:W-:Y:S05]  /*04c0*/  CALL.REL.NOINC `($__internal_1_$__cuda_sm_9x_mma_sub_byte_internal_m8n8k32_u4_s4) ;  /* 0x0000000c009c7944 */ /* 0x015fea0003c00000 */
[----:B------:R-:W-:Y:S01]  /*04d0*/  IMAD.MOV.U32 R17, RZ, RZ, R8 ;  /* 0x000000ffff117224 */ /* 0x000fe200078e0008 */
[----:B------:R-:W-:Y:S01]  /*04e0*/  CS2R R24, SRZ ;  /* 0x0000000000187805 */ /* 0x000fe2000001ff00 */
[----:B------:R-:W-:Y:S02]  /*04f0*/  IMAD.MOV.U32 R16, RZ, RZ, R9 ;  /* 0x000000ffff107224 */ /* 0x000fe400078e0009 */
[----:B------:R-:W-:Y:S02]  /*0500*/  IMAD.MOV.U32 R10, RZ, RZ, R19 ;  /* 0x000000ffff0a7224 */ /* 0x000fe400078e0013 */
[----:B------:R-:W-:Y:S01]  /*0510*/  IMAD.MOV.U32 R12, RZ, RZ, R7 ;  /* 0x000000ffff0c7224 */ /* 0x000fe200078e0007 */
[----:B------:R-:W-:-:S07]  /*0520*/  MOV R5, 0x540 ;  /* 0x0000054000057802 */ /* 0x000fce0000000f00 */
[----:B------:R-:W-:Y:S05]  /*0530*/  CALL.REL.NOINC `($__internal_1_$__cuda_sm_9x_mma_sub_byte_internal_m8n8k32_u4_s4) ;  /* 0x0000000c00807944 */ /* 0x000fea0003c00000 */
        /* <DEDUP_REMOVED lines=8> */
[----:B------:R-:W-:Y:S01]  /*05c0*/  MOV R21, R9 ;  /* 0x0000000900157202 */ /* 0x000fe20000000f00 */
[----:B------:R-:W-:Y:S01]  /*05d0*/  IMAD.MOV.U32 R12, RZ, RZ, R7 ;  /* 0x000000ffff0c7224 */ /* 0x000fe200078e0007 */
[----:B------:R-:W-:Y:S01]  /*05e0*/  CS2R R24, SRZ ;  /* 0x0000000000187805 */ /* 0x000fe2000001ff00 */
[----:B------:R-:W-:Y:S01]  /*05f0*/  IMAD.MOV.U32 R10, RZ, RZ, R6 ;  /* 0x000000ffff0a7224 */ /* 0x000fe200078e0006 */
[----:B------:R-:W-:-:S07]  /*0600*/  MOV R5, 0x620 ;  /* 0x0000062000057802 */ /* 0x000fce0000000f00 */
[----:B------:R-:W-:Y:S05]  /*0610*/  CALL.REL.NOINC `($__internal_1_$__cuda_sm_9x_mma_sub_byte_internal_m8n8k32_u4_s4) ;  /* 0x0000000c00487944 */ /* 0x000fea0003c00000 */
[----:B------:R-:W-:Y:S02]  /*0620*/  IMAD.MOV.U32 R7, RZ, RZ, R8 ;  /* 0x000000ffff077224 */ /* 0x000fe400078e0008 */
[----:B------:R-:W-:Y:S02]  /*0630*/  IMAD.MOV.U32 R6, RZ, RZ, R9 ;  /* 0x000000ffff067224 */ /* 0x000fe400078e0009 */
[----:B------:R-:W-:Y:S02]  /*0640*/  IMAD.MOV.U32 R10, RZ, RZ, R28 ;  /* 0x000000ffff0a7224 */ /* 0x000fe400078e001c */
[----:B------:R-:W-:Y:S02]  /*0650*/  IMAD.MOV.U32 R25, RZ, RZ, R17 ;  /* 0x000000ffff197224 */ /* 0x000fe400078e0011 */
[----:B------:R-:W-:Y:S02]  /*0660*/  IMAD.MOV.U32 R24, RZ, RZ, R16 ;  /* 0x000000ffff187224 */ /* 0x000fe400078e0010 */
[----:B------:R-:W-:Y:S01]  /*0670*/  IMAD.MOV.U32 R12, RZ, RZ, R20 ;  /* 0x000000ffff0c7224 */ /* 0x000fe200078e0014 */
[----:B------:R-:W-:-:S07]  /*0680*/  MOV R5, 0x6a0 ;  /* 0x000006a000057802 */ /* 0x000fce0000000f00 */
[----:B------:R-:W-:Y:S05]  /*0690*/  CALL.REL.NOINC `($__internal_1_$__cuda_sm_9x_mma_sub_byte_internal_m8n8k32_u4_s4) ;  /* 0x0000000c00287944 */ /* 0x000fea0003c00000 */
[----:B------:R-:W-:Y:S01]  /*06a0*/  IMAD.MOV.U32 R17, RZ, RZ, R8 ;  /* 0x000000ffff117224 */ /* 0x000fe200078e0008 */
[----:B------:R-:W-:Y:S01]  /*06b0*/  MOV R24, R19 ;  /* 0x0000001300187202 */ /* 0x000fe20000000f00 */
[----:B------:R-:W-:Y:S02]  /*06c0*/  IMAD.MOV.U32 R16, RZ, RZ, R9 ;  /* 0x000000ffff107224 */ /* 0x000fe400078e0009 */
[----:B------:R-:W-:Y:S02]  /*06d0*/  IMAD.MOV.U32 R10, RZ, RZ, R27 ;  /* 0x000000ffff0a7224 */ /* 0x000fe400078e001b */
[----:B------:R-:W-:Y:S02]  /*06e0*/  IMAD.MOV.U32 R25, RZ, RZ, R26 ;  /* 0x000000ffff197224 */ /* 0x000fe400078e001a */
        /* <DEDUP_REMOVED lines=47> */
[----:B----4-:R2:W-:Y:S04]  /*09e0*/  STS [R0+UR4], R5 ;  /* 0x0000000500007988 */ /* 0x0105e80008000804 */
[----:B-----5:R3:W-:Y:S04]  /*09f0*/  STS [R0+UR4+0x80], R25 ;  /* 0x0000801900007988 */ /* 0x0207e80008000804 */
[----:B------:R4:W-:Y:S01]  /*0a00*/  STS [R0+UR4+0x100], R23 ;  /* 0x0001001700007988 */ /* 0x0009e20008000804 */
[----:B--2---:R-:W-:-:S03]  /*0a10*/  LEA R5, R10, UR13, 0x4 ;  /* 0x0000000d0a057c11 */ /* 0x004fc6000f8e20ff */
[----:B------:R-:W-:Y:S01]  /*0a20*/  STS [R0+UR4+0x180], R15 ;  /* 0x0001800f00007988 */ /* 0x000fe20008000804 */
[----:B---3--:R-:W-:-:S03]  /*0a30*/  IMAD.MOV.U32 R25, RZ, RZ, R17 ;  /* 0x000000ffff197224 */ /* 0x008fc600078e0011 */
[----:B------:R-:W-:Y:S01]  /*0a40*/  STS [R0+UR4+0x200], R13 ;  /* 0x0002000d00007988 */ /* 0x000fe20008000804 */
[----:B----4-:R-:W-:-:S03]  /*0a50*/  IMAD.MOV.U32 R23, RZ, RZ, R9 ;  /* 0x000000ffff177224 */ /* 0x010fc600078e0009 */
[----:B------:R-:W-:Y:S04]  /*0a60*/  STS [R0+UR4+0x280], R11 ;  /* 0x0002800b00007988 */ /* 0x000fe80008000804 */
[----:B------:R-:W-:Y:S04]  /*0a70*/  STS [R0+UR4+0x300], R7 ;  /* 0x0003000700007988 */ /* 0x000fe80008000804 */
[----:B------:R-:W-:Y:S01]  /*0a80*/  STS [R0+UR4+0x380], R33 ;  /* 0x0003802100007988 */ /* 0x000fe20008000804 */
[----:B------:R-:W-:Y:S06]  /*0a90*/  BAR.SYNC.DEFER_BLOCKING 0x0 ;  /* 0x0000000000007b1d */ /* 0x000fec0000010000 */
[----:B------:R-:W2:Y:S04]  /*0aa0*/  LDSM.16.M88 R28, [R28] ;  /* 0x000000001c1c783b */ /* 0x000ea80000000000 */
[----:B------:R-:W3:Y:S04]  /*0ab0*/  LDSM.16.M88 R18, [R18] ;  /* 0x000000001212783b */ /* 0x000ee80000000000 */
[----:B------:R-:W4:Y:S04]  /*0ac0*/  LDSM.16.M88 R27, [R27] ;  /* 0x000000001b1b783b */ /* 0x000f280000000000 */
[----:B------:R-:W1:Y:S04]  /*0ad0*/  LDSM.16.M88 R20, [R20] ;  /* 0x000000001414783b */ /* 0x000e680000000000 */
[----:B------:R-:W1:Y:S04]  /*0ae0*/  LDSM.16.M88 R26, [R26] ;  /* 0x000000001a1a783b */ /* 0x000e680000000000 */
[----:B------:R-:W1:Y:S04]  /*0af0*/  LDSM.16.M88 R22, [R22] ;  /* 0x000000001616783b */ /* 0x000e680000000000 */
[----:B------:R-:W1:Y:S04]  /*0b00*/  LDSM.16.M88 R7, [R5] ;  /* 0x000000000507783b */ /* 0x000e680000000000 */
[----:B------:R0:W1:Y:S02]  /*0b10*/  LDSM.16.M88 R10, [R12] ;  /* 0x000000000c0a783b */ /* 0x0000640000000000 */
[----:B0-----:R-:W-:Y:S01]  /*0b20*/  IMAD.MOV.U32 R12, RZ, RZ, R30 ;  /* 0x000000ffff0c7224 */ /* 0x001fe200078e001e */
[----:B------:R-:W-:-:S07]  /*0b30*/  MOV R5, 0xb50 ;  /* 0x00000b5000057802 */ /* 0x000fce0000000f00 */
[----:B-1234-:R-:W-:Y:S05]  /*0b40*/  CALL.REL.NOINC `($__internal_1_$__cuda_sm_9x_mma_sub_byte_internal_m8n8k32_u4_s4) ;  /* 0x0000000400fc7944 */ /* 0x01efea0003c00000 */
        /* <DEDUP_REMOVED lines=56> */
[----:B------:R-:W0:Y:S01]  /*0ed0*/  LDC.64 R6, c[0x0][0x398] ;  /* 0x0000e600ff067b82 */ /* 0x000e220000000a00 */
[C---:B------:R-:W-:Y:S01]  /*0ee0*/  LOP3.LUT R5, R4.reuse, 0x7, RZ, 0xc0, !PT ;  /* 0x0000000704057812 */ /* 0x040fe200078ec0ff */
[----:B------:R-:W-:-:S04]  /*0ef0*/  IMAD.SHL.U32 R4, R4, 0x40, RZ ;  /* 0x0000004004047824 */ /* 0x000fc800078e00ff */
[----:B------:R-:W-:Y:S01]  /*0f00*/  IMAD R5, R2, 0x20, R5 ;  /* 0x0000002002057824 */ /* 0x000fe200078e0205 */
[----:B------:R-:W-:Y:S01]  /*0f10*/  LOP3.LUT R4, R4, 0xfe00, RZ, 0xc0, !PT ;  /* 0x0000fe0004047812 */ /* 0x000fe200078ec0ff */
[----:B------:R-:W1:Y:S02]  /*0f20*/  LDC.64 R10, c[0x0][0x3a0] ;  /* 0x0000e800ff0a7b82 */ /* 0x000e640000000a00 */
[----:B------:R-:W-:-:S04]  /*0f30*/  IMAD R3, R3, 0x1000, R5 ;  /* 0x0000100003037824 */ /* 0x000fc800078e0205 */
[----:B------:R-:W-:Y:S02]  /*0f40*/  IMAD.IADD R4, R4, 0x1, R3 ;  /* 0x0000000104047824 */ /* 0x000fe400078e0203 */
[----:B0-----:R-:W-:-:S05]  /*0f50*/  IMAD.WIDE.U32 R6, R5, 0x4, R6 ;  /* 0x0000000405067825 */ /* 0x001fca00078e0006 */
[----:B------:R-:W2:Y:S01]  /*0f60*/  LDG.E.CONSTANT R5, desc[UR14][R6.64+0x40] ;  /* 0x0000400e06057981 */ /* 0x000ea2000c1e9900 */
[----:B-1----:R-:W-:-:S03]  /*0f70*/  IMAD.WIDE.U32 R2, R4, 0x4, R10 ;  /* 0x0000000404027825 */ /* 0x002fc600078e000a */
[----:B------:R-:W3:Y:S04]  /*0f80*/  LDG.E.CONSTANT R13, desc[UR14][R6.64+0x60] ;  /* 0x0000600e060d7981 */ /* 0x000ee8000c1e9900 */
[----:B------:R-:W4:Y:S04]  /*0f90*/  LDG.E.CONSTANT R11, desc[UR14][R6.64] ;  /* 0x0000000e060b7981 */ /* 0x000f28000c1e9900 */
[----:B------:R-:W4:Y:S04]  /*0fa0*/  LDG.E.CONSTANT R12, desc[UR14][R2.64] ;  /* 0x0000000e020c7981 */ /* 0x000f28000c1e9900 */
[----:B------:R-:W5:Y:S04]  /*0fb0*/  LDG.E.CONSTANT R26, desc[UR14][R2.64+0x2000] ;  /* 0x0020000e021a7981 */ /* 0x000f68000c1e9900 */
[----:B------:R-:W2:Y:S04]  /*0fc0*/  LDG.E.CONSTANT R10, desc[UR14][R6.64+0x20] ;  /* 0x0000200e060a7981 */ /* 0x000ea8000c1e9900 */
[----:B------:R-:W2:Y:S04]  /*0fd0*/  LDG.E.CONSTANT R23, desc[UR14][R2.64+0x20] ;  /* 0x0000200e02177981 */ /* 0x000ea8000c1e9900 */
[----:B------:R-:W3:Y:S04]  /*0fe0*/  LDG.E.CONSTANT R15, desc[UR14][R2.64+0x2020] ;  /* 0x0020200e020f7981 */ /* 0x000ee8000c1e9900 */
[----:B------:R-:W3:Y:S04]  /*0ff0*/  LDG.E.CONSTANT R24, desc[UR14][R2.64+0x40] ;  /* 0x0000400e02187981 */ /* 0x000ee8000c1e9900 */
[----:B------:R-:W3:Y:S04]  /*1000*/  LDG.E.CONSTANT R22, desc[UR14][R2.64+0x2040] ;  /* 0x0020400e02167981 */ /* 0x000ee8000c1e9900 */
[----:B------:R-:W3:Y:S04]  /*1010*/  LDG.E.CONSTANT R14, desc[UR14][R2.64+0x60] ;  /* 0x0000600e020e7981 */ /* 0x000ee8000c1e9900 */
[----:B------:R0:W3:Y:S01]  /*1020*/  LDG.E.CONSTANT R28, desc[UR14][R2.64+0x2060] ;  /* 0x0020600e021c7981 */ /* 0x0000e2000c1e9900 */
[----:B------:R-:W1:Y:S01]  /*1030*/  S2R R30, SR_LANEID ;  /* 0x00000000001e7919 */ /* 0x000e620000000000 */
[----:B------:R-:W-:Y:S08]  /*1040*/  BAR.SYNC.DEFER_BLOCKING 0x0 ;  /* 0x0000000000007b1d */ /* 0x000ff00000010000 */
[----:B0-----:R-:W0:Y:S01]  /*1050*/  LDC.64 R2, c[0x0][0x390] ;  /* 0x0000e400ff027b82 */ /* 0x001e220000000a00 */
[----:B-1----:R-:W-:-:S02]  /*1060*/  SHF.R.U32.HI R25, RZ, 0x2, R30 ;  /* 0x00000002ff197819 */ /* 0x002fc4000001161e */
[----:B------:R-:W-:-:S04]  /*1070*/  LOP3.LUT R30, R30, 0x3, RZ, 0xc0, !PT ;  /* 0x000000031e1e7812 */ /* 0x000fc800078ec0ff */
[----:B------:R-:W-:-:S04]  /*1080*/  LEA R25, R25, R30, 0x2 ;  /* 0x0000001e19197211 */ /* 0x000fc800078e10ff */
[C---:B------:R-:W-:Y:S02]  /*1090*/  LEA R33, R25.reuse, UR4, 0x3 ;  /* 0x0000000419217c11 */ /* 0x040fe4000f8e18ff */
[C---:B------:R-:W-:Y:S02]  /*10a0*/  LEA R32, R25.reuse, UR8, 0x3 ;  /* 0x0000000819207c11 */ /* 0x040fe4000f8e18ff */
[C---:B------:R-:W-:Y:S02]  /*10b0*/  LEA R31, R25.reuse, UR10, 0x3 ;  /* 0x0000000a191f7c11 */ /* 0x040fe4000f8e18ff */
[----:B------:R-:W-:Y:S01]  /*10c0*/  LEA R30, R25, UR12, 0x3 ;  /* 0x0000000c191e7c11 */ /* 0x000fe2000f8e18ff */
[----:B------:R-:W-:Y:S04]  /*10d0*/  STS.64 [R33], R16 ;  /* 0x0000001021007388 */ /* 0x000fe80000000a00 */
[----:B------:R-:W-:Y:S04]  /*10e0*/  STS.64 [R32], R18 ;  /* 0x0000001220007388 */ /* 0x000fe80000000a00 */
[----:B------:R-:W-:Y:S04]  /*10f0*/  STS.64 [R31], R20 ;  /* 0x000000141f007388 */ /* 0x000fe80000000a00 */
[----:B------:R-:W-:Y:S01]  /*1100*/  STS.64 [R30], R8 ;  /* 0x000000081e007388 */ /* 0x000fe20000000a00 */
[----:B------:R-:W-:Y:S06]  /*1110*/  BAR.SYNC.DEFER_BLOCKING 0x0 ;  /* 0x0000000000007b1d */ /* 0x000fec0000010000 */
[----:B------:R-:W4:Y:S04]  /*1120*/  LDS R25, [R0+UR4] ;  /* 0x0000000400197984 */ /* 0x000f280008000800 */
[----:B------:R-:W5:Y:S04]  /*1130*/  LDS R27, [R0+UR4+0x80] ;  /* 0x00008004001b7984 */ /* 0x000f680008000800 */
[----:B------:R-:W2:Y:S04]  /*1140*/  LDS R29, [R0+UR4+0x100] ;  /* 0x00010004001d7984 */ /* 0x000ea80008000800 */
[----:B------:R-:W3:Y:S04]  /*1150*/  LDS R6, [R0+UR4+0x180] ;  /* 0x0001800400067984 */ /* 0x000ee80008000800 */
[----:B------:R-:W1:Y:S04]  /*1160*/  LDS R7, [R0+UR4+0x200] ;  /* 0x0002000400077984 */ /* 0x000e680008000800 */
[----:B------:R-:W1:Y:S04]  /*1170*/  LDS R16, [R0+UR4+0x280] ;  /* 0x0002800400107984 */ /* 0x000e680008000800 */
[----:B------:R-:W1:Y:S04]  /*1180*/  LDS R17, [R0+UR4+0x300] ;  /* 0x0003000400117984 */ /* 0x000e680008000800 */
[----:B------:R-:W1:Y:S01]  /*1190*/  LDS R18, [R0+UR4+0x380] ;  /* 0x0003800400127984 */ /* 0x000e620008000800 */
[----:B0-----:R-:W-:Y:S01]  /*11a0*/  IMAD.WIDE.U32 R2, R4, 0x4, R2 ;  /* 0x0000000404027825 */ /* 0x001fe200078e0002 */
[----:B----4-:R-:W-:-:S02]  /*11b0*/  IADD3 R12, PT, PT, R12, R11, R25 ;  /* 0x0000000b0c0c7210 */ /* 0x010fc40007ffe019 */
[----:B-----5:R-:W-:Y:S02]  /*11c0*/  IADD3 R26, PT, PT, R26, R11, R27 ;  /* 0x0000000b1a1a7210 */ /* 0x020fe40007ffe01b */
[----:B------:R-:W-:Y:S02]  /*11d0*/  VIMNMX R9, PT, PT, RZ, R12, !PT ;  /* 0x0000000cff097248 */ /* 0x000fe40007fe0100 */
[----:B------:R-:W-:Y:S02]  /*11e0*/  VIMNMX R11, PT, PT, RZ, R26, !PT ;  /* 0x0000001aff0b7248 */ /* 0x000fe40007fe0100 */
[-C--:B--2---:R-:W-:Y:S01]  /*11f0*/  IADD3 R23, PT, PT, R23, R10.reuse, R29 ;  /* 0x0000000a17177210 */ /* 0x084fe20007ffe01d */
[----:B------:R0:W-:Y:S01]  /*1200*/  STG.E desc[UR14][R2.64], R9 ;  /* 0x0000000902007986 */ /* 0x0001e2000c10190e */
[----:B---3--:R-:W-:-:S03]  /*1210*/  IADD3 R6, PT, PT, R15, R10, R6 ;  /* 0x0000000a0f067210 */ /* 0x008fc60007ffe006 */
[----:B------:R2:W-:Y:S01]  /*1220*/  STG.E desc[UR14][R2.64+0x2000], R11 ;  /* 0x0020000b02007986 */ /* 0x0005e2000c10190e */
[-C--:B-1----:R-:W-:Y:S02]  /*1230*/  IADD3 R7, PT, PT, R24, R5.reuse, R7 ;  /* 0x0000000518077210 */ /* 0x082fe40007ffe007 */
[----:B------:R-:W-:Y:S02]  /*1240*/  IADD3 R16, PT, PT, R22, R5, R16 ;  /* 0x0000000516107210 */ /* 0x000fe40007ffe010 */
[-C--:B------:R-:W-:Y:S02]  /*1250*/  IADD3 R14, PT, PT, R14, R13.reuse, R17 ;  /* 0x0000000d0e0e7210 */ /* 0x080fe40007ffe011 */
[----:B------:R-:W-:Y:S02]  /*1260*/  IADD3 R18, PT, PT, R28, R13, R18 ;  /* 0x0000000d1c127210 */ /* 0x000fe40007ffe012 */
[----:B------:R-:W-:Y:S02]  /*1270*/  VIMNMX R23, PT, PT, RZ, R23, !PT ;  /* 0x00000017ff177248 */ /* 0x000fe40007fe0100 */
[----:B------:R-:W-:-:S02]  /*1280*/  VIMNMX R5, PT, PT, RZ, R6, !PT ;  /* 0x00000006ff057248 */ /* 0x000fc40007fe0100 */
[----:B------:R-:W-:Y:S02]  /*1290*/  VIMNMX R7, PT, PT, RZ, R7, !PT ;  /* 0x00000007ff077248 */ /* 0x000fe40007fe0100 */
[----:B------:R-:W-:Y:S02]  /*12a0*/  VIMNMX R13, PT, PT, RZ, R16, !PT ;  /* 0x00000010ff0d7248 */ /* 0x000fe40007fe0100 */
[----:B0-----:R-:W-:Y:S02]  /*12b0*/  VIMNMX R9, PT, PT, RZ, R14, !PT ;  /* 0x0000000eff097248 */ /* 0x001fe40007fe0100 */
[----:B--2---:R-:W-:Y:S01]  /*12c0*/  VIMNMX R11, PT, PT, RZ, R18, !PT ;  /* 0x00000012ff0b7248 */ /* 0x004fe20007fe0100 */
[----:B------:R-:W-:Y:S04]  /*12d0*/  STG.E desc[UR14][R2.64+0x20], R23 ;  /* 0x0000201702007986 */ /* 0x000fe8000c10190e */
[----:B------:R-:W-:Y:S04]  /*12e0*/  STG.E desc[UR14][R2.64+0x2020], R5 ;  /* 0x0020200502007986 */ /* 0x000fe8000c10190e */
[----:B------:R-:W-:Y:S04]  /*12f0*/  STG.E desc[UR14][R2.64+0x40], R7 ;  /* 0x0000400702007986 */ /* 0x000fe8000c10190e */
[----:B------:R-:W-:Y:S04]  /*1300*/  STG.E desc[UR14][R2.64+0x2040], R13 ;  /* 0x0020400d02007986 */ /* 0x000fe8000c10190e */
[----:B------:R-:W-:Y:S04]  /*1310*/  STG.E desc[UR14][R2.64+0x60], R9 ;  /* 0x0000600902007986 */ /* 0x000fe8000c10190e */
[----:B------:R-:W-:Y:S01]  /*1320*/  STG.E desc[UR14][R2.64+0x2060], R11 ;  /* 0x0020600b02007986 */ /* 0x000fe2000c10190e */
[----:B------:R-:W-:Y:S05]  /*1330*/  EXIT ;  /* 0x000000000000794d */ /* 0x000fea0003800000 */
        .weak           $__internal_1_$__cuda_sm_9x_mma_sub_byte_internal_m8n8k32_u4_s4
        .type           $__internal_1_$__cuda_sm_9x_mma_sub_byte_internal_m8n8k32_u4_s4,@function
        .size           $__internal_1_$__cuda_sm_9x_mma_sub_byte_internal_m8n8k32_u4_s4,(.L_x_393 - $__internal_1_$__cuda_sm_9x_mma_sub_byte_internal_m8n8k32_u4_s4)
$__internal_1_$__cuda_sm_9x_mma_sub_byte_internal_m8n8k32_u4_s4:
[C---:B------:R-:W-:Y:S01]  /*1340*/  LOP3.LUT R8, R10.reuse, 0xf00, RZ, 0xc0, !PT ;  /* 0x00000f000a087812 */ /* 0x040fe200078ec0ff */
[C---:B------:R-:W-:Y:S01]  /*1350*/  IMAD.SHL.U32 R9, R10.reuse, 0x10000000, RZ ;  /* 0x100000000a097824 */ /* 0x040fe200078e00ff */
[C---:B------:R-:W-:Y:S01]  /*1360*/  LOP3.LUT R14, R10.reuse, 0xf0000, RZ, 0xc0, !PT ;  /* 0x000f00000a0e7812 */ /* 0x040fe200078ec0ff */
[----:B------:R-:W-:Y:S01]  /*1370*/  IMAD.MOV.U32 R13, RZ, RZ, RZ ;  /* 0x000000ffff0d7224 */ /* 0x000fe200078e00ff */
[----:B------:R-:W-:Y:S01]  /*1380*/  LOP3.LUT R11, R10, 0xf0, RZ, 0xc0, !PT ;  /* 0x000000f00a0b7812 */ /* 0x000fe200078ec0ff */
[----:B------:R-:W-:Y:S01]  /*1390*/  IMAD.SHL.U32 R8, R8, 0x100000, RZ ;  /* 0x0010000008087824 */ /* 0x000fe200078e00ff */
[----:B------:R-:W-:Y:S01]  /*13a0*/  SHF.R.S32.HI R9, RZ, 0x1c, R9 ;  /* 0x0000001cff097819 */ /* 0x000fe20000011409 */
[----:B------:R-:W-:Y:S02]  /*13b0*/  IMAD.SHL.U32 R14, R14, 0x1000, RZ ;  /* 0x000010000e0e7824 */ /* 0x000fe400078e00ff */
[----:B------:R-:W-:Y:S01]  /*13c0*/  IMAD.SHL.U32 R11, R11, 0x1000000, RZ ;  /* 0x010000000b0b7824 */ /* 0x000fe200078e00ff */
[----:B------:R-:W-:-:S02]  /*13d0*/  LOP3.LUT R9, R9, 0xff, RZ, 0xc0, !PT ;  /* 0x000000ff09097812 */ /* 0x000fc400078ec0ff */
[----:B------:R-:W-:Y:S02]  /*13e0*/  SHF.R.S32.HI R8, RZ, 0x14, R8 ;  /* 0x00000014ff087819 */ /* 0x000fe40000011408 */
[----:B------:R-:W-:Y:S02]  /*13f0*/  SHF.R.S32.HI R14, RZ, 0xc, R14 ;  /* 0x0000000cff0e7819 */ /* 0x000fe4000001140e */
[----:B------:R-:W-:Y:S02]  /*1400*/  LOP3.LUT R8, R9, 0xff00, R8, 0xf8, !PT ;  /* 0x0000ff0009087812 */ /* 0x000fe400078ef808 */
[----:B------:R-:W-:Y:S02]  /*1410*/  LOP3.LUT R9, R10, 0xf000, RZ, 0xc0, !PT ;  /* 0x0000f0000a097812 */ /* 0x000fe400078ec0ff */
[----:B------:R-:W-:Y:S02]  /*1420*/  SHF.R.S32.HI R11, RZ, 0x1c, R11 ;  /* 0x0000001cff0b7819 */ /* 0x000fe4000001140b */
[----:B------:R-:W-:Y:S01]  /*1430*/  LOP3.LUT R14, R8, 0xff0000, R14, 0xf8, !PT ;  /* 0x00ff0000080e7812 */ /* 0x000fe200078ef80e */
[----:B------:R-:W-:Y:S01]  /*1440*/  IMAD.U32 R9, R9, 0x10000, RZ ;  /* 0x0001000009097824 */ /* 0x000fe200078e00ff */
[----:B------:R-:W-:-:S02]  /*1450*/  LOP3.LUT R8, R10, 0xf00000, RZ, 0xc0, !PT ;  /* 0x00f000000a087812 */ /* 0x000fc400078ec0ff */
[----:B------:R-:W-:Y:S02]  /*1460*/  LOP3.LUT R11, R11, 0xff, RZ, 0xc0, !PT ;  /* 0x000000ff0b0b7812 */ /* 0x000fe400078ec0ff */
[----:B------:R-:W-:Y:S01]  /*1470*/  SHF.R.S32.HI R9, RZ, 0x14, R9 ;  /* 0x00000014ff097819 */ /* 0x000fe20000011409 */
[----:B------:R-:W-:-:S03]  /*1480*/  IMAD.SHL.U32 R8, R8, 0x100, RZ ;  /* 0x0000010008087824 */ /* 0x000fc600078e00ff */
[----:B------:R-:W-:Y:S02]  /*1490*/  LOP3.LUT R9, R11, 0xff00, R9, 0xf8, !PT ;  /* 0x0000ff000b097812 */ /* 0x000fe400078ef809 */
[----:B------:R-:W-:Y:S02]  /*14a0*/  LOP3.LUT R11, R10, 0xf000000, RZ, 0xc0, !PT ;  /* 0x0f0000000a0b7812 */ /* 0x000fe400078ec0ff */
[----:B------:R-:W-:-:S03]  /*14b0*/  SHF.R.S32.HI R8, RZ, 0xc, R8 ;  /* 0x0000000cff087819 */ /* 0x000fc60000011408 */
[----:B------:R-:W-:Y:S01]  /*14c0*/  IMAD.SHL.U32 R11, R11, 0x10, RZ ;  /* 0x000000100b0b7824 */ /* 0x000fe200078e00ff */
[----:B------:R-:W-:Y:S02]  /*14d0*/  LOP3.LUT R8, R9, 0xff0000, R8, 0xf8, !PT ;  /* 0x00ff000009087812 */ /* 0x000fe400078ef808 */
[----:B------:R-:W-:Y:S02]  /*14e0*/  LOP3.LUT R9, R10, 0xf0000000, RZ, 0xc0, !PT ;  /* 0xf00000000a097812 */ /* 0x000fe400078ec0ff */
[----:B------:R-:W-:Y:S02]  /*14f0*/  SHF.R.S32.HI R10, RZ, 0x4, R11 ;  /* 0x00000004ff0a7819 */ /* 0x000fe4000001140b */
[----:B------:R-:W-:Y:S02]  /*1500*/  SHF.R.S32.HI R9, RZ, 0x4, R9 ;  /* 0x00000004ff097819 */ /* 0x000fe40000011409 */
[----:B------:R-:W-:Y:S02]  /*1510*/  LOP3.LUT R14, R14, 0xff000000, R10, 0xf8, !PT ;  /* 0xff0000000e0e7812 */ /* 0x000fe400078ef80a */
[----:B------:R-:W-:Y:S01]  /*1520*/  LOP3.LUT R10, R8, 0xff000000, R9, 0xf8, !PT ;  /* 0xff000000080a7812 */ /* 0x000fe200078ef809 */
[----:B------:R-:W-:Y:S01]  /*1530*/  IMAD.MOV.U32 R9, RZ, RZ, RZ ;  /* 0x000000ffff097224 */ /* 0x000fe200078e00ff */
[----:B------:R-:W-:-:S02]  /*1540*/  LOP3.LUT R8, R12, 0xf0f0f0f0, RZ, 0xc0, !PT ;  /* 0xf0f0f0f00c087812 */ /* 0x000fc400078ec0ff */
[----:B------:R-:W-:Y:S02]  /*1550*/  LOP3.LUT R12, R12, 0xf0f0f0f, RZ, 0xc0, !PT ;  /* 0x0f0f0f0f0c0c7812 */ /* 0x000fe400078ec0ff */
[----:B------:R-:W-:-:S05]  /*1560*/  SHF.R.U32.HI R8, RZ, 0x4, R8 ;  /* 0x00000004ff087819 */ /* 0x000fca0000011608 */
[----:B------:R-:W-:Y:S08]  /*1570*/  IMMA.16816.U8.S8 R12, R12.ROW, R14.COL, RZ ;  /* 0x0000000e0c0c7237 */ /* 0x000ff000004044ff */
[----:B------:R-:W-:-:S15]  /*1580*/  IMMA.16816.U8.S8 R8, R8.ROW, R10.COL, RZ ;  /* 0x0000000a08087237 */ /* 0x000fde00004044ff */
[----:B------:R-:W-:-:S02]  /*1590*/  NOP ;  /* 0x0000000000007918 */ /* 0x000fc40000000000 */
[----:B------:R-:W-:Y:S02]  /*15a0*/  IMAD.MOV.U32 R10, RZ, RZ, R5 ;  /* 0x000000ffff0a7224 */ /* 0x000fe400078e0005 */
[----:B------:R-:W-:Y:S01]  /*15b0*/  IMAD.MOV.U32 R11, RZ, RZ, 0x0 ;  /* 0x00000000ff0b7424 */ /* 0x000fe200078e00ff */
[----:B------:R-:W-:Y:S02]  /*15c0*/  IADD3 R8, PT, PT, R25, R12, R8 ;  /* 0x0000000c19087210 */ /* 0x000fe40007ffe008 */
[----:B------:R-:W-:Y:S01]  /*15d0*/  IADD3 R9, PT, PT, R24, R13, R9 ;  /* 0x0000000d18097210 */ /* 0x000fe20007ffe009 */
[----:B------:R-:W-:Y:S06]  /*15e0*/  RET.REL.NODEC R10 `(fused_nn_conv2d_add_cast_add_clip_cast_nn_relu_2_kernel0) ;  /* 0xffffffe80a847950 */ /* 0x000fec0003c3ffff */
.L_x_13:
        /* <DEDUP_REMOVED lines=9> */
.L_x_393:


//--------------------- .text.fused_nn_batch_flatten_kernel0 --------------------------
	.section	.text.fused_nn_batch_flatten_kernel0,"ax",@progbits
	.align	128
        .global         fused_nn_batch_flatten_kernel0
        .type           fused_nn_batch_flatten_kernel0,@function
        .size           fused_nn_batch_flatten_kernel0,(.L_x_420 - fused_nn_batch_flatten_kernel0)
        .other          fused_nn_batch_flatten_kernel0,@"STO_CUDA_ENTRY STV_DEFAULT"
fused_nn_batch_flatten_kernel0:
.text.fused_nn_batch_flatten_kernel0:
[----:B------:R-:W-:Y:S01]  /*0000*/  LDC R1, c[0x0][0x37c] ;  /* 0x0000df00ff017b82 */ /* 0x000fe20000000800 */
[----:B------:R-:W0:Y:S07]  /*0010*/  S2R R4, SR_TID.X ;  /* 0x0000000000047919 */ /* 0x000e2e0000002100 */
[----:B------:R-:W1:Y:S01]  /*0020*/  S2UR UR4, SR_CTAID.X ;  /* 0x00000000000479c3 */ /* 0x000e620000002500 */
[----:B------:R-:W2:Y:S01]  /*0030*/  LDCU.128 UR8, c[0x0][0x380] ;  /* 0x00007000ff0877ac */ /* 0x000ea20008000c00 */
[----:B------:R-:W3:Y:S01]  /*0040*/  LDCU.64 UR6, c[0x0][0x358] ;  /* 0x00006b00ff0677ac */ /* 0x000ee20008000a00 */
[----:B-1----:R-:W-:-:S06]  /*0050*/  USHF.L.U32 UR4, UR4, 0xa, URZ ;  /* 0x0000000a04047899 */ /* 0x002fcc00080006ff */
[----:B0-----:R-:W-:-:S04]  /*0060*/  LOP3.LUT R4, R4, UR4, RZ, 0xfc, !PT ;  /* 0x0000000404047c12 */ /* 0x001fc8000f8efcff */
[----:B--2---:R-:W-:-:S05]  /*0070*/  IADD3 R2, P0, PT, R4, UR10, RZ ;  /* 0x0000000a04027c10 */ /* 0x004fca000ff1e0ff */
[----:B------:R-:W-:-:S06]  /*0080*/  IMAD.X R3, RZ, RZ, UR11, P0 ;  /* 0x0000000bff037e24 */ /* 0x000fcc00080e06ff */
[----:B---3--:R-:W2:Y:S01]  /*0090*/  LDG.E.U8.CONSTANT R3, desc[UR6][R2.64] ;  /* 0x0000000602037981 */ /* 0x008ea2000c1e9100 */
[----:B------:R-:W-:-:S05]  /*00a0*/  IADD3 R4, P0, PT, R4, UR8, RZ ;  /* 0x0000000804047c10 */ /* 0x000fca000ff1e0ff */
[----:B------:R-:W-:-:S05]  /*00b0*/  IMAD.X R5, RZ, RZ, UR9, P0 ;  /* 0x00000009ff057e24 */ /* 0x000fca00080e06ff */
[----:B--2---:R-:W-:Y:S01]  /*00c0*/  STG.E.U8 desc[UR6][R4.64], R3 ;  /* 0x0000000304007986 */ /* 0x004fe2000c101106 */
[----:B------:R-:W-:Y:S05]  /*00d0*/  EXIT ;  /* 0x000000000000794d */ /* 0x000fea0003800000 */
.L_x_14:
        /* <DEDUP_REMOVED lines=10> */
.L_x_420:


//--------------------- .text.fused_cast_cast_left_shift_multiply_add_right_shift_cast_clip_cast_2_kernel0 --------------------------
	.section	.text.fused_cast_cast_left_shift_multiply_add_right_shift_cast_clip_cast_2_kernel0,"ax",@progbits
	.align	128
        .global         fused_cast_cast_left_shift_multiply_add_right_shift_cast_clip_cast_2_kernel0
        .type           fused_cast_cast_left_shift_multiply_add_right_shift_cast_clip_cast_2_kernel0,@function
        .size           fused_cast_cast_left_shift_multiply_add_right_shift_cast_clip_cast_2_kernel0,(.L_x_421 - fused_cast_cast_left_shift_multiply_add_right_shift_cast_clip_cast_2_kernel0)
        .other          fused_cast_cast_left_shift_multiply_add_right_shift_cast_clip_cast_2_kernel0,@"STO_CUDA_ENTRY STV_DEFAULT"
fused_cast_cast_left_shift_multiply_add_right_shift_cast_clip_cast_2_kernel0:
.text.fused_cast_cast_left_shift_multiply_add_right_shift_cast_clip_cast_2_kernel0:
[----:B------:R-:W-:Y:S01]  /*0000*/  LDC R1, c[0x0][0x37c] ;  /* 0x0000df00ff017b82 */ /* 0x000fe20000000800 */
[----:B------:R-:W0:Y:S07]  /*0010*/  S2R R0, SR_TID.X ;  /* 0x0000000000007919 */ /* 0x000e2e0000002100 */
[----:B------:R-:W1:Y:S01]  /*0020*/  S2UR UR4, SR_CTAID.X ;  /* 0x00000000000479c3 */ /* 0x000e620000002500 */
[----:B------:R-:W-:Y:S01]  /*0030*/  BSSY.RECONVERGENT B0, `(.L_x_15) ;  /* 0x000006e000007945 */ /* 0x000fe20003800200 */
[----:B-1----:R-:W-:-:S02]  /*0040*/  USHF.L.U32 UR6, UR4, 0xa, URZ ;  /* 0x0000000a04067899 */ /* 0x002fc400080006ff */
[----:B------:R-:W-:Y:S02]  /*0050*/  USHF.L.U32 UR5, UR4, 0xd, URZ ;  /* 0x0000000d04057899 */ /* 0x000fe400080006ff */
[----:B------:R-:W-:Y:S01]  /*0060*/  USHF.L.U32 UR4, UR4, 0x1, URZ ;  /* 0x0000000104047899 */ /* 0x000fe200080006ff */
[C---:B0-----:R-:W-:Y:S01]  /*0070*/  IMAD.SHL.U32 R11, R0.reuse, 0x8, RZ ;  /* 0x00000008000b7824 */ /* 0x041fe200078e00ff */
[----:B------:R-:W-:Y:S02]  /*0080*/  LOP3.LUT R3, R0, UR6, RZ, 0xfc, !PT ;  /* 0x0000000600037c12 */ /* 0x000fe4000f8efcff */
[----:B------:R-:W-:-:S03]  /*0090*/  SHF.R.U32.HI R12, RZ, 0x9, R0 ;  /* 0x00000009ff0c7819 */ /* 0x000fc60000011600 */
[----:B------:R-:W0:Y:S01]  /*00a0*/  LDCU.64 UR6, c[0x0][0x358] ;  /* 0x00006b00ff0677ac */ /* 0x000e220008000a00 */
[----:B------:R-:W-:Y:S02]  /*00b0*/  LOP3.LUT R2, R11, UR5, RZ, 0xfc, !PT ;  /* 0x000000050b027c12 */ /* 0x000fe4000f8efcff */
[C---:B------:R-:W-:Y:S02]  /*00c0*/  ISETP.GT.U32.AND P1, PT, R3.reuse, 0x61fff, PT ;  /* 0x00061fff0300780c */ /* 0x040fe40003f24070 */
[----:B------:R-:W-:Y:S01]  /*00d0*/  ISETP.GT.U32.AND P0, PT, R3, 0x21fff, PT ;  /* 0x00021fff0300780c */ /* 0x000fe20003f04070 */
[C---:B------:R-:W-:Y:S01]  /*00e0*/  VIADD R10, R2.reuse, 0x200000 ;  /* 0x00200000020a7836 */ /* 0x040fe20000000000 */
[----:B------:R-:W-:Y:S02]  /*00f0*/  ISETP.GT.U32.OR P1, PT, R2, 0x30ffff, P1 ;  /* 0x0030ffff0200780c */ /* 0x000fe40000f24470 */
[----:B------:R-:W-:Y:S02]  /*0100*/  LOP3.LUT R12, R12, UR4, RZ, 0xfc, !PT ;  /* 0x000000040c0c7c12 */ /* 0x000fe4000f8efcff */
[----:B------:R-:W-:-:S02]  /*0110*/  ISETP.GT.U32.OR P0, PT, R10, 0x30ffff, P0 ;  /* 0x0030ffff0a00780c */ /* 0x000fc40000704470 */
[----:B------:R-:W-:Y:S02]  /*0120*/  LOP3.LUT R0, R0, 0x1ff, RZ, 0xc0, !PT ;  /* 0x000001ff00007812 */ /* 0x000fe400078ec0ff */
[----:B------:R-:W-:-:S05]  /*0130*/  LOP3.LUT R11, R11, 0xff8, RZ, 0xc0, !PT ;  /* 0x00000ff80b0b7812 */ /* 0x000fca00078ec0ff */
[----:B0-----:R-:W-:Y:S05]  /*0140*/  @P1 BRA `(.L_x_16) ;  /* 0x0000000400701947 */ /* 0x001fea0003800000 */
[----:B------:R-:W0:Y:S01]  /*0150*/  LDC.64 R6, c[0x0][0x388] ;  /* 0x0000e200ff067b82 */ /* 0x000e220000000a00 */
[----:B------:R-:W-:Y:S01]  /*0160*/  SHF.R.U32.HI R14, RZ, 0xe, R2 ;  /* 0x0000000eff0e7819 */ /* 0x000fe20000011602 */
[----:B------:R-:W-:-:S04]  /*0170*/  IMAD.HI.U32 R3, R12, -0x6db6db6d, RZ ;  /* 0x924924930c037827 */ /* 0x000fc800078e00ff */
[----:B------:R-:W-:Y:S01]  /*0180*/  IMAD.HI.U32 R14, R14, 0x24924925, RZ ;  /* 0x249249250e0e7827 */ /* 0x000fe200078e00ff */
[----:B------:R-:W-:-:S03]  /*0190*/  SHF.R.U32.HI R3, RZ, 0x4, R3 ;  /* 0x00000004ff037819 */ /* 0x000fc60000011603 */
[----:B------:R-:W-:Y:S02]  /*01a0*/  IMAD R4, R14, 0x1c000, -R2 ;  /* 0x0001c0000e047824 */ /* 0x000fe400078e0a02 */
[----:B------:R-:W-:-:S03]  /*01b0*/  IMAD R15, R3, -0x1c, R12 ;  /* 0xffffffe4030f7824 */ /* 0x000fc600078e020c */
[----:B------:R-:W-:-:S05]  /*01c0*/  IADD3 R4, PT, PT, R4, R2, R11 ;  /* 0x0000000204047210 */ /* 0x000fca0007ffe00b */
[----:B------:R-:W-:-:S04]  /*01d0*/  IMAD R3, R15, 0x1000, R4 ;  /* 0x000010000f037824 */ /* 0x000fc800078e0204 */
[----:B0-----:R-:W-:-:S05]  /*01e0*/  IMAD.WIDE.U32 R6, R3, 0x4, R6 ;  /* 0x0000000403067825 */ /* 0x001fca00078e0006 */
[----:B------:R-:W2:Y:S04]  /*01f0*/  LDG.E.CONSTANT R9, desc[UR6][R6.64+0x4] ;  /* 0x0000040606097981 */ /* 0x000ea8000c1e9900 */
[----:B------:R-:W3:Y:S04]  /*0200*/  LDG.E.CONSTANT R5, desc[UR6][R6.64] ;  /* 0x0000000606057981 */ /* 0x000ee8000c1e9900 */
[----:B------:R-:W4:Y:S04]  /*0210*/  LDG.E.CONSTANT R25, desc[UR6][R6.64+0x8] ;  /* 0x0000080606197981 */ /* 0x000f28000c1e9900 */
[----:B------:R-:W5:Y:S04]  /*0220*/  LDG.E.CONSTANT R23, desc[UR6][R6.64+0xc] ;  /* 0x00000c0606177981 */ /* 0x000f68000c1e9900 */
[----:B------:R-:W5:Y:S04]  /*0230*/  LDG.E.CONSTANT R19, desc[UR6][R6.64+0x14] ;  /* 0x0000140606137981 */ /* 0x000f68000c1e9900 */
[----:B------:R-:W5:Y:S04]  /*0240*/  LDG.E.CONSTANT R21, desc[UR6][R6.64+0x10] ;  /* 0x0000100606157981 */ /* 0x000f68000c1e9900 */
[----:B------:R-:W5:Y:S04]  /*0250*/  LDG.E.CONSTANT R17, desc[UR6][R6.64+0x18] ;  /* 0x0000180606117981 */ /* 0x000f68000c1e9900 */
[----:B------:R0:W5:Y:S01]  /*0260*/  LDG.E.CONSTANT R13, desc[UR6][R6.64+0x1c] ;  /* 0x00001c06060d7981 */ /* 0x000162000c1e9900 */
[----:B------:R-:W-:-:S02]  /*0270*/  HFMA2 R3, -RZ, RZ, 0, 0 ;  /* 0x00000000ff037431 */ /* 0x000fc400000001ff */
[----:B------:R-:W-:Y:S01]  /*0280*/  IMAD.MOV.U32 R2, RZ, RZ, 0x40000000 ;  /* 0x40000000ff027424 */ /* 0x000fe200078e00ff */
[----:B------:R-:W-:-:S05]  /*0290*/  LEA R15, R15, R0, 0x9 ;  /* 0x000000000f0f7211 */ /* 0x000fca00078e48ff */
[----:B------:R-:W-:Y:S01]  /*02a0*/  IMAD R15, R14, 0x3800, R15 ;  /* 0x000038000e0f7824 */ /* 0x000fe200078e020f */
[----:B--2---:R-:W-:Y:S02]  /*02b0*/  SHF.R.S32.HI R8, RZ, 0x1f, R9 ;  /* 0x0000001fff087819 */ /* 0x004fe40000011409 */
[----:B---3--:R-:W-:-:S03]  /*02c0*/  SHF.R.S32.HI R4, RZ, 0x1f, R5 ;  /* 0x0000001fff047819 */ /* 0x008fc60000011405 */
[----:B------:R-:W-:Y:S01]  /*02d0*/  IMAD.SHL.U32 R8, R8, 0x10000000, RZ ;  /* 0x1000000008087824 */ /* 0x000fe200078e00ff */
[----:B----4-:R-:W-:Y:S01]  /*02e0*/  SHF.R.S32.HI R16, RZ, 0x1f, R25 ;  /* 0x0000001fff107819 */ /* 0x010fe20000011419 */
[----:B------:R-:W-:-:S03]  /*02f0*/  IMAD.SHL.U32 R4, R4, 0x10000000, RZ ;  /* 0x1000000004047824 */ /* 0x000fc600078e00ff */
[C---:B------:R-:W-:Y:S01]  /*0300*/  LEA R29, R9.reuse, R8, 0x2 ;  /* 0x00000008091d7211 */ /* 0x040fe200078e10ff */
[----:B0-----:R-:W-:-:S04]  /*0310*/  IMAD.WIDE.U32 R6, R9, 0x10000000, R2 ;  /* 0x1000000009067825 */ /* 0x001fc800078e0002 */
[----:B------:R-:W-:Y:S02]  /*0320*/  IMAD.SHL.U32 R16, R16, 0x10000000, RZ ;  /* 0x1000000010107824 */ /* 0x000fe400078e00ff */
[C---:B------:R-:W-:Y:S02]  /*0330*/  IMAD R27, R5.reuse, 0x4, R4 ;  /* 0x00000004051b7824 */ /* 0x040fe400078e0204 */
[----:B------:R-:W-:-:S04]  /*0340*/  IMAD.WIDE.U32 R4, R5, 0x10000000, R2 ;  /* 0x1000000005047825 */ /* 0x000fc800078e0002 */
[----:B------:R-:W-:-:S04]  /*0350*/  IMAD.WIDE.U32 R8, R25, 0x10000000, R2 ;  /* 0x1000000019087825 */ /* 0x000fc800078e0002 */
[----:B------:R-:W-:Y:S02]  /*0360*/  IMAD R16, R25, 0x4, R16 ;  /* 0x0000000419107824 */ /* 0x000fe400078e0210 */
[----:B------:R-:W-:Y:S02]  /*0370*/  IMAD.IADD R7, R7, 0x1, R29 ;  /* 0x0000000107077824 */ /* 0x000fe400078e021d */
[----:B------:R-:W-:Y:S02]  /*0380*/  IMAD.IADD R25, R5, 0x1, R27 ;  /* 0x0000000105197824 */ /* 0x000fe400078e021b */
[----:B------:R-:W-:Y:S01]  /*0390*/  IMAD.IADD R5, R9, 0x1, R16 ;  /* 0x0000000109057824 */ /* 0x000fe200078e0210 */
[----:B------:R-:W-:-:S04]  /*03a0*/  SHF.R.U64 R7, R6, 0x1f, R7 ;  /* 0x0000001f06077819 */ /* 0x000fc80000001207 */
[----:B------:R-:W-:Y:S02]  /*03b0*/  SHF.R.U64 R6, R8, 0x1f, R5 ;  /* 0x0000001f08067819 */ /* 0x000fe40000001205 */
[----:B------:R-:W-:Y:S02]  /*03c0*/  VIMNMX.RELU R5, PT, PT, R7, 0xf, PT ;  /* 0x0000000f07057848 */ /* 0x000fe40003fe1100 */
[----:B-----5:R-:W-:Y:S02]  /*03d0*/  SHF.R.S32.HI R7, RZ, 0x1f, R23 ;  /* 0x0000001fff077819 */ /* 0x020fe40000011417 */
[----:B------:R-:W-:Y:S02]  /*03e0*/  SHF.R.U64 R4, R4, 0x1f, R25 ;  /* 0x0000001f04047819 */ /* 0x000fe40000001219 */
[----:B------:R-:W-:Y:S01]  /*03f0*/  VIMNMX.RELU R6, PT, PT, R6, 0xf, PT ;  /* 0x0000000f06067848 */ /* 0x000fe20003fe1100 */
[----:B------:R-:W-:Y:S01]  /*0400*/  IMAD.SHL.U32 R16, R7, 0x10000000, RZ ;  /* 0x1000000007107824 */ /* 0x000fe200078e00ff */
[----:B------:R-:W-:-:S02]  /*0410*/  SHF.R.S32.HI R7, RZ, 0x1f, R19 ;  /* 0x0000001fff077819 */ /* 0x000fc40000011413 */
[----:B------:R-:W-:Y:S02]  /*0420*/  VIMNMX.RELU R4, PT, PT, R4, 0xf, PT ;  /* 0x0000000f04047848 */ /* 0x000fe40003fe1100 */
[----:B------:R-:W-:Y:S01]  /*0430*/  SHF.R.S32.HI R8, RZ, 0x1f, R21 ;  /* 0x0000001fff087819 */ /* 0x000fe20000011415 */
[----:B------:R-:W-:Y:S01]  /*0440*/  IMAD.SHL.U32 R5, R5, 0x1000000, RZ ;  /* 0x0100000005057824 */ /* 0x000fe200078e00ff */
[----:B------:R-:W-:Y:S01]  /*0450*/  SHF.L.U32 R4, R4, 0x1c, RZ ;  /* 0x0000001c04047819 */ /* 0x000fe200000006ff */
[----:B------:R-:W-:Y:S01]  /*0460*/  IMAD.SHL.U32 R6, R6, 0x100000, RZ ;  /* 0x0010000006067824 */ /* 0x000fe200078e00ff */
[----:B------:R-:W-:Y:S01]  /*0470*/  SHF.L.U32 R8, R8, 0x1c, RZ ;  /* 0x0000001c08087819 */ /* 0x000fe200000006ff */
[----:B------:R-:W-:Y:S02]  /*0480*/  IMAD R25, R23, 0x4, R16 ;  /* 0x0000000417197824 */ /* 0x000fe400078e0210 */
[----:B------:R-:W-:Y:S01]  /*0490*/  IMAD.SHL.U32 R16, R7, 0x10000000, RZ ;  /* 0x1000000007107824 */ /* 0x000fe200078e00ff */
[----:B------:R-:W-:Y:S01]  /*04a0*/  LOP3.LUT R6, R6, R5, R4, 0xfe, !PT ;  /* 0x0000000506067212 */ /* 0x000fe200078efe04 */
[----:B------:R-:W-:Y:S01]  /*04b0*/  IMAD.WIDE.U32 R4, R23, 0x10000000, R2 ;  /* 0x1000000017047825 */ /* 0x000fe200078e0002 */
[----:B------:R-:W-:-:S02]  /*04c0*/  SHF.R.S32.HI R7, RZ, 0x1f, R17 ;  /* 0x0000001fff077819 */ /* 0x000fc40000011411 */
[----:B------:R-:W-:Y:S01]  /*04d0*/  LEA R29, R19, R16, 0x2 ;  /* 0x00000010131d7211 */ /* 0x000fe200078e10ff */
[C---:B------:R-:W-:Y:S02]  /*04e0*/  IMAD R27, R21.reuse, 0x4, R8 ;  /* 0x00000004151b7824 */ /* 0x040fe400078e0208 */
[----:B------:R-:W-:-:S04]  /*04f0*/  IMAD.WIDE.U32 R20, R21, 0x10000000, R2 ;  /* 0x1000000015147825 */ /* 0x000fc800078e0002 */
[----:B------:R-:W-:Y:S01]  /*0500*/  IMAD.WIDE.U32 R8, R19, 0x10000000, R2 ;  /* 0x1000000013087825 */ /* 0x000fe200078e0002 */
[----:B------:R-:W-:-:S03]  /*0510*/  SHF.L.U32 R18, R7, 0x1c, RZ ;  /* 0x0000001c07127819 */ /* 0x000fc600000006ff */
[----:B------:R-:W-:Y:S02]  /*0520*/  IMAD.IADD R23, R5, 0x1, R25 ;  /* 0x0000000105177824 */ /* 0x000fe400078e0219 */
[----:B------:R-:W-:Y:S02]  /*0530*/  IMAD.IADD R19, R21, 0x1, R27 ;  /* 0x0000000115137824 */ /* 0x000fe400078e021b */
[----:B------:R-:W-:-:S03]  /*0540*/  IMAD.IADD R5, R9, 0x1, R29 ;  /* 0x0000000109057824 */ /* 0x000fc600078e021d */
[----:B------:R-:W-:Y:S01]  /*0550*/  SHF.R.U64 R20, R20, 0x1f, R19 ;  /* 0x0000001f14147819 */ /* 0x000fe20000001213 */
[C---:B------:R-:W-:Y:S01]  /*0560*/  IMAD R19, R17.reuse, 0x4, R18 ;  /* 0x0000000411137824 */ /* 0x040fe200078e0212 */
[----:B------:R-:W-:Y:S01]  /*0570*/  SHF.R.U64 R7, R8, 0x1f, R5 ;  /* 0x0000001f08077819 */ /* 0x000fe20000001205 */
[----:B------:R-:W-:Y:S01]  /*0580*/  IMAD.WIDE.U32 R8, R17, 0x10000000, R2 ;  /* 0x1000000011087825 */ /* 0x000fe200078e0002 */
[----:B------:R-:W-:Y:S02]  /*0590*/  SHF.R.S32.HI R18, RZ, 0x1f, R13 ;  /* 0x0000001fff127819 */ /* 0x000fe4000001140d */
[----:B------:R-:W-:Y:S01]  /*05a0*/  SHF.R.U64 R16, R4, 0x1f, R23 ;  /* 0x0000001f04107819 */ /* 0x000fe20000001217 */
[----:B------:R-:W-:Y:S01]  /*05b0*/  IMAD.IADD R19, R9, 0x1, R19 ;  /* 0x0000000109137824 */ /* 0x000fe200078e0213 */
[----:B------:R-:W0:Y:S01]  /*05c0*/  LDC.64 R4, c[0x0][0x380] ;  /* 0x0000e000ff047b82 */ /* 0x000e220000000a00 */
[----:B------:R-:W-:Y:S01]  /*05d0*/  IMAD.SHL.U32 R18, R18, 0x10000000, RZ ;  /* 0x1000000012127824 */ /* 0x000fe200078e00ff */
[----:B------:R-:W-:Y:S01]  /*05e0*/  VIMNMX.RELU R17, PT, PT, R20, 0xf, PT ;  /* 0x0000000f14117848 */ /* 0x000fe20003fe1100 */
[----:B------:R-:W-:Y:S01]  /*05f0*/  IMAD.WIDE.U32 R2, R13, 0x10000000, R2 ;  /* 0x100000000d027825 */ /* 0x000fe200078e0002 */
[----:B------:R-:W-:-:S02]  /*0600*/  SHF.R.U64 R8, R8, 0x1f, R19 ;  /* 0x0000001f08087819 */ /* 0x000fc40000001213 */
[----:B------:R-:W-:Y:S01]  /*0610*/  VIMNMX.RELU R16, PT, PT, R16, 0xf, PT ;  /* 0x0000000f10107848 */ /* 0x000fe20003fe1100 */
[----:B------:R-:W-:Y:S01]  /*0620*/  IMAD R13, R13, 0x4, R18 ;  /* 0x000000040d0d7824 */ /* 0x000fe200078e0212 */
[----:B------:R-:W-:Y:S01]  /*0630*/  VIMNMX.RELU R7, PT, PT, R7, 0xf, PT ;  /* 0x0000000f07077848 */ /* 0x000fe20003fe1100 */
[----:B------:R-:W-:Y:S01]  /*0640*/  IMAD.SHL.U32 R17, R17, 0x1000, RZ ;  /* 0x0000100011117824 */ /* 0x000fe200078e00ff */
[----:B------:R-:W-:Y:S01]  /*0650*/  VIMNMX.RELU R8, PT, PT, R8, 0xf, PT ;  /* 0x0000000f08087848 */ /* 0x000fe20003fe1100 */
[----:B------:R-:W-:Y:S01]  /*0660*/  IMAD.IADD R3, R3, 0x1, R13 ;  /* 0x0000000103037824 */ /* 0x000fe200078e020d */
[----:B------:R-:W-:Y:S01]  /*0670*/  SHF.L.U32 R9, R16, 0x10, RZ ;  /* 0x0000001010097819 */ /* 0x000fe200000006ff */
[----:B------:R-:W-:Y:S02]  /*0680*/  IMAD.SHL.U32 R7, R7, 0x100, RZ ;  /* 0x0000010007077824 */ /* 0x000fe400078e00ff */
[----:B------:R-:W-:Y:S01]  /*0690*/  IMAD.SHL.U32 R8, R8, 0x10, RZ ;  /* 0x0000001008087824 */ /* 0x000fe200078e00ff */
[----:B------:R-:W-:-:S02]  /*06a0*/  LOP3.LUT R6, R17, R6, R9, 0xfe, !PT ;  /* 0x0000000611067212 */ /* 0x000fc400078efe09 */
[----:B------:R-:W-:Y:S02]  /*06b0*/  SHF.R.U64 R3, R2, 0x1f, R3 ;  /* 0x0000001f02037819 */ /* 0x000fe40000001203 */
[----:B------:R-:W-:Y:S02]  /*06c0*/  LOP3.LUT R6, R8, R6, R7, 0xfe, !PT ;  /* 0x0000000608067212 */ /* 0x000fe400078efe07 */
[----:B------:R-:W-:Y:S01]  /*06d0*/  VIMNMX.RELU R3, PT, PT, R3, 0xf, PT ;  /* 0x0000000f03037848 */ /* 0x000fe20003fe1100 */
[----:B0-----:R-:W-:-:S03]  /*06e0*/  IMAD.WIDE.U32 R4, R15, 0x4, R4 ;  /* 0x000000040f047825 */ /* 0x001fc600078e0004 */
[----:B------:R-:W-:-:S05]  /*06f0*/  LOP3.LUT R3, R6, R3, RZ, 0xfc, !PT ;  /* 0x0000000306037212 */ /* 0x000fca00078efcff */
[----:B------:R0:W-:Y:S02]  /*0700*/  STG.E desc[UR6][R4.64], R3 ;  /* 0x0000000304007986 */ /* 0x0001e4000c101906 */
.L_x_16:
[----:B------:R-:W-:Y:S05]  /*0710*/  BSYNC.RECONVERGENT B0 ;  /* 0x0000000000007941 */ /* 0x000fea0003800200 */
.L_x_15:
[----:B------:R-:W-:Y:S05]  /*0720*/  @P0 EXIT ;  /* 0x000000000000094d */ /* 0x000fea0003800000 */
[----:B------:R-:W-:Y:S01]  /*0730*/  VIADD R12, R12, 0x200 ;  /* 0x000002000c0c7836 */ /* 0x000fe20000000000 */
[----:B------:R-:W1:Y:S01]  /*0740*/  LDC.64 R20, c[0x0][0x388] ;  /* 0x0000e200ff147b82 */ /* 0x000e620000000a00 */
[----:B0-----:R-:W-:Y:S02]  /*0750*/  SHF.R.U32.HI R5, RZ, 0xe, R10 ;  /* 0x0000000eff057819 */ /* 0x001fe4000001160a */
[----:B------:R-:W-:-:S04]  /*0760*/  IMAD.HI.U32 R2, R12, -0x6db6db6d, RZ ;  /* 0x924924930c027827 */ /* 0x000fc800078e00ff */
[----:B------:R-:W-:Y:S01]  /*0770*/  IMAD.HI.U32 R5, R5, 0x24924925, RZ ;  /* 0x2492492505057827 */ /* 0x000fe200078e00ff */
[----:B------:R-:W-:-:S03]  /*0780*/  SHF.R.U32.HI R13, RZ, 0x4, R2 ;  /* 0x00000004ff0d7819 */ /* 0x000fc60000011602 */
[----:B------:R-:W-:Y:S02]  /*0790*/  IMAD R2, R5, 0x1c000, -R10 ;  /* 0x0001c00005027824 */ /* 0x000fe400078e0a0a */
[----:B------:R-:W-:-:S03]  /*07a0*/  IMAD R13, R13, -0x1c, R12 ;  /* 0xffffffe40d0d7824 */ /* 0x000fc600078e020c */
[----:B------:R-:W-:-:S04]  /*07b0*/  IADD3 R2, PT, PT, R2, R10, R11 ;  /* 0x0000000a02027210 */ /* 0x000fc80007ffe00b */
[----:B------:R-:W-:-:S05]  /*07c0*/  LEA R3, R13, R2, 0xc ;  /* 0x000000020d037211 */ /* 0x000fca00078e60ff */
[----:B-1----:R-:W-:-:S05]  /*07d0*/  IMAD.WIDE.U32 R20, R3, 0x4, R20 ;  /* 0x0000000403147825 */ /* 0x002fca00078e0014 */
        /* <DEDUP_REMOVED lines=8> */
[----:B------:R-:W-:-:S02]  /*0860*/  IMAD.MOV.U32 R2, RZ, RZ, 0x40000000 ;  /* 0x40000000ff027424 */ /* 0x000fc400078e00ff */
[----:B------:R-:W-:Y:S02]  /*0870*/  IMAD.MOV.U32 R3, RZ, RZ, 0x0 ;  /* 0x00000000ff037424 */ /* 0x000fe400078e00ff */
[----:B------:R-:W-:-:S04]  /*0880*/  IMAD R0, R13, 0x200, R0 ;  /* 0x000002000d007824 */ /* 0x000fc800078e0200 */
[----:B------:R-:W-:Y:S01]  /*0890*/  IMAD R5, R5, 0x3800, R0 ;  /* 0x0000380005057824 */ /* 0x000fe200078e0200 */
[----:B--2---:R-:W-:Y:S02]  /*08a0*/  SHF.R.S32.HI R4, RZ, 0x1f, R15 ;  /* 0x0000001fff047819 */ /* 0x004fe4000001140f */
[----:B---3--:R-:W-:-:S03]  /*08b0*/  SHF.R.S32.HI R6, RZ, 0x1f, R23 ;  /* 0x0000001fff067819 */ /* 0x008fc60000011417 */
[----:B------:R-:W-:Y:S01]  /*08c0*/  IMAD.SHL.U32 R8, R4, 0x10000000, RZ ;  /* 0x1000000004087824 */ /* 0x000fe200078e00ff */
[----:B----4-:R-:W-:Y:S02]  /*08d0*/  SHF.R.S32.HI R4, RZ, 0x1f, R25 ;  /* 0x0000001fff047819 */ /* 0x010fe40000011419 */
[----:B------:R-:W-:-:S03]  /*08e0*/  SHF.L.U32 R6, R6, 0x1c, RZ ;  /* 0x0000001c06067819 */ /* 0x000fc600000006ff */
[----:B------:R-:W-:Y:S02]  /*08f0*/  IMAD.SHL.U32 R4, R4, 0x10000000, RZ ;  /* 0x1000000004047824 */ /* 0x000fe400078e00ff */
[----:B------:R-:W-:Y:S02]  /*0900*/  IMAD R27, R15, 0x4, R8 ;  /* 0x000000040f1b7824 */ /* 0x000fe400078e0208 */
[----:B------:R-:W-:Y:S01]  /*0910*/  IMAD R29, R23, 0x4, R6 ;  /* 0x00000004171d7824 */ /* 0x000fe200078e0206 */
[----:B------:R-:W-:Y:S01]  /*0920*/  LEA R6, R25, R4, 0x2 ;  /* 0x0000000419067211 */ /* 0x000fe200078e10ff */
[----:B------:R-:W-:-:S04]  /*0930*/  IMAD.WIDE.U32 R14, R15, 0x10000000, R2 ;  /* 0x100000000f0e7825 */ /* 0x000fc800078e0002 */
[----:B------:R-:W-:Y:S01]  /*0940*/  IMAD.WIDE.U32 R22, R23, 0x10000000, R2 ;  /* 0x1000000017167825 */ /* 0x000fe200078e0002 */
[----:B-----5:R-:W-:-:S03]  /*0950*/  SHF.R.S32.HI R4, RZ, 0x1f, R19 ;  /* 0x0000001fff047819 */ /* 0x020fc60000011413 */
[----:B0-----:R-:W-:-:S04]  /*0960*/  IMAD.WIDE.U32 R20, R25, 0x10000000, R2 ;  /* 0x1000000019147825 */ /* 0x001fc800078e0002 */
[----:B------:R-:W-:Y:S02]  /*0970*/  IMAD.IADD R25, R15, 0x1, R27 ;  /* 0x000000010f197824 */ /* 0x000fe400078e021b */
[----:B------:R-:W-:Y:S02]  /*0980*/  IMAD.IADD R23, R23, 0x1, R29 ;  /* 0x0000000117177824 */ /* 0x000fe400078e021d */
[----:B------:R-:W-:Y:S01]  /*0990*/  IMAD.IADD R15, R21, 0x1, R6 ;  /* 0x00000001150f7824 */ /* 0x000fe200078e0206 */
[----:B------:R-:W-:Y:S02]  /*09a0*/  SHF.L.U32 R10, R4, 0x1c, RZ ;  /* 0x0000001c040a7819 */ /* 0x000fe400000006ff */
[----:B------:R-:W-:Y:S02]  /*09b0*/  SHF.R.U64 R4, R14, 0x1f, R25 ;  /* 0x0000001f0e047819 */ /* 0x000fe40000001219 */
[----:B------:R-:W-:Y:S02]  /*09c0*/  SHF.R.U64 R6, R22, 0x1f, R23 ;  /* 0x0000001f16067819 */ /* 0x000fe40000001217 */
[----:B------:R-:W-:-:S02]  /*09d0*/  SHF.R.U64 R8, R20, 0x1f, R15 ;  /* 0x0000001f14087819 */ /* 0x000fc4000000120f */
[----:B------:R-:W-:Y:S02]  /*09e0*/  VIMNMX.RELU R4, PT, PT, R4, 0xf, PT ;  /* 0x0000000f04047848 */ /* 0x000fe40003fe1100 */
[----:B------:R-:W-:Y:S02]  /*09f0*/  VIMNMX.RELU R6, PT, PT, R6, 0xf, PT ;  /* 0x0000000f06067848 */ /* 0x000fe40003fe1100 */
[----:B------:R-:W-:Y:S01]  /*0a00*/  VIMNMX.RELU R8, PT, PT, R8, 0xf, PT ;  /* 0x0000000f08087848 */ /* 0x000fe20003fe1100 */
[C---:B------:R-:W-:Y:S02]  /*0a10*/  IMAD R21, R19.reuse, 0x4, R10 ;  /* 0x0000000413157824 */ /* 0x040fe400078e020a */
[----:B------:R-:W-:Y:S01]  /*0a20*/  IMAD.WIDE.U32 R14, R19, 0x10000000, R2 ;  /* 0x10000000130e7825 */ /* 0x000fe200078e0002 */
[----:B------:R-:W-:-:S03]  /*0a30*/  SHF.L.U32 R8, R8, 0x14, RZ ;  /* 0x0000001408087819 */ /* 0x000fc600000006ff */
[----:B------:R-:W-:Y:S02]  /*0a40*/  IMAD.SHL.U32 R4, R4, 0x10000000, RZ ;  /* 0x1000000004047824 */ /* 0x000fe400078e00ff */
[----:B------:R-:W-:Y:S01]  /*0a50*/  IMAD.SHL.U32 R19, R6, 0x1000000, RZ ;  /* 0x0100000006137824 */ /* 0x000fe200078e00ff */
[----:B------:R-:W-:Y:S02]  /*0a60*/  SHF.R.S32.HI R6, RZ, 0x1f, R17 ;  /* 0x0000001fff067819 */ /* 0x000fe40000011411 */
[----:B------:R-:W-:Y:S02]  /*0a70*/  SHF.R.S32.HI R10, RZ, 0x1f, R9 ;  /* 0x0000001fff0a7819 */ /* 0x000fe40000011409 */
[----:B------:R-:W-:Y:S02]  /*0a80*/  LOP3.LUT R4, R8, R19, R4, 0xfe, !PT ;  /* 0x0000001308047212 */ /* 0x000fe400078efe04 */
[----:B------:R-:W-:Y:S01]  /*0a90*/  SHF.R.S32.HI R8, RZ, 0x1f, R11 ;  /* 0x0000001fff087819 */ /* 0x000fe2000001140b */
[----:B------:R-:W-:-:S02]  /*0aa0*/  IMAD.IADD R13, R15, 0x1, R21 ;  /* 0x000000010f0d7824 */ /* 0x000fc400078e0215 */
[----:B------:R-:W-:Y:S01]  /*0ab0*/  IMAD.SHL.U32 R12, R6, 0x10000000, RZ ;  /* 0x10000000060c7824 */ /* 0x000fe200078e00ff */
[----:B------:R-:W-:Y:S01]  /*0ac0*/  SHF.L.U32 R8, R8, 0x1c, RZ ;  /* 0x0000001c08087819 */ /* 0x000fe200000006ff */
[----:B------:R-:W-:Y:S01]  /*0ad0*/  IMAD.SHL.U32 R16, R10, 0x10000000, RZ ;  /* 0x100000000a107824 */ /* 0x000fe200078e00ff */
[----:B------:R-:W-:Y:S01]  /*0ae0*/  SHF.R.U64 R6, R14, 0x1f, R13 ;  /* 0x0000001f0e067819 */ /* 0x000fe2000000120d */
[C---:B------:R-:W-:Y:S02]  /*0af0*/  IMAD R19, R17.reuse, 0x4, R12 ;  /* 0x0000000411137824 */ /* 0x040fe400078e020c */
[----:B------:R-:W-:Y:S01]  /*0b00*/  IMAD.WIDE.U32 R12, R17, 0x10000000, R2 ;  /* 0x10000000110c7825 */ /* 0x000fe200078e0002 */
[----:B------:R-:W-:-:S03]  /*0b10*/  LEA R23, R9, R16, 0x2 ;  /* 0x0000001009177211 */ /* 0x000fc600078e10ff */
[C---:B------:R-:W-:Y:S02]  /*0b20*/  IMAD R21, R11.reuse, 0x4, R8 ;  /* 0x000000040b157824 */ /* 0x040fe400078e0208 */
[----:B------:R-:W-:-:S04]  /*0b30*/  IMAD.WIDE.U32 R14, R11, 0x10000000, R2 ;  /* 0x100000000b0e7825 */ /* 0x000fc800078e0002 */
[----:B------:R-:W-:Y:S02]  /*0b40*/  IMAD.WIDE.U32 R10, R9, 0x10000000, R2 ;  /* 0x10000000090a7825 */ /* 0x000fe400078e0002 */
[----:B------:R-:W0:Y:S02]  /*0b50*/  LDC.64 R8, c[0x0][0x380] ;  /* 0x0000e000ff087b82 */ /* 0x000e240000000a00 */
[----:B------:R-:W-:Y:S02]  /*0b60*/  IMAD.IADD R17, R13, 0x1, R19 ;  /* 0x000000010d117824 */ /* 0x000fe400078e0213 */
[----:B------:R-:W-:Y:S01]  /*0b70*/  IMAD.IADD R13, R11, 0x1, R23 ;  /* 0x000000010b0d7824 */ /* 0x000fe200078e0217 */
[----:B------:R-:W-:Y:S01]  /*0b80*/  SHF.R.S32.HI R11, RZ, 0x1f, R7 ;  /* 0x0000001fff0b7819 */ /* 0x000fe20000011407 */
[----:B------:R-:W-:Y:S01]  /*0b90*/  IMAD.IADD R15, R15, 0x1, R21 ;  /* 0x000000010f0f7824 */ /* 0x000fe200078e0215 */
[----:B------:R-:W-:Y:S02]  /*0ba0*/  SHF.R.U64 R16, R12, 0x1f, R17 ;  /* 0x0000001f0c107819 */ /* 0x000fe40000001211 */
[----:B------:R-:W-:-:S02]  /*0bb0*/  SHF.L.U32 R18, R11, 0x1c, RZ ;  /* 0x0000001c0b127819 */ /* 0x000fc400000006ff */
[----:B------:R-:W-:Y:S02]  /*0bc0*/  VIMNMX.RELU R6, PT, PT, R6, 0xf, PT ;  /* 0x0000000f06067848 */ /* 0x000fe40003fe1100 */
[----:B------:R-:W-:Y:S01]  /*0bd0*/  SHF.R.U64 R12, R10, 0x1f, R13 ;  /* 0x0000001f0a0c7819 */ /* 0x000fe2000000120d */
[C---:B------:R-:W-:Y:S01]  /*0be0*/  IMAD.WIDE.U32 R2, R7.reuse, 0x10000000, R2 ;  /* 0x1000000007027825 */ /* 0x040fe200078e0002 */
[----:B------:R-:W-:Y:S02]  /*0bf0*/  SHF.R.U64 R14, R14, 0x1f, R15 ;  /* 0x0000001f0e0e7819 */ /* 0x000fe4000000120f */
[----:B------:R-:W-:Y:S01]  /*0c00*/  VIMNMX.RELU R10, PT, PT, R16, 0xf, PT ;  /* 0x0000000f100a7848 */ /* 0x000fe20003fe1100 */
[----:B------:R-:W-:Y:S01]  /*0c10*/  IMAD R13, R7, 0x4, R18 ;  /* 0x00000004070d7824 */ /* 0x000fe200078e0212 */
[----:B------:R-:W-:Y:S01]  /*0c20*/  VIMNMX.RELU R11, PT, PT, R12, 0xf, PT ;  /* 0x0000000f0c0b7848 */ /* 0x000fe20003fe1100 */
[----:B------:R-:W-:Y:S01]  /*0c30*/  IMAD.U32 R7, R6, 0x10000, RZ ;  /* 0x0001000006077824 */ /* 0x000fe200078e00ff */
[----:B------:R-:W-:Y:S01]  /*0c40*/  VIMNMX.RELU R6, PT, PT, R14, 0xf, PT ;  /* 0x0000000f0e067848 */ /* 0x000fe20003fe1100 */
[----:B------:R-:W-:Y:S01]  /*0c50*/  IMAD.SHL.U32 R10, R10, 0x1000, RZ ;  /* 0x000010000a0a7824 */ /* 0x000fe200078e00ff */
[----:B------:R-:W-:Y:S01]  /*0c60*/  IADD3 R13, PT, PT, R3, R13, RZ ;  /* 0x0000000d030d7210 */ /* 0x000fe20007ffe0ff */
[----:B------:R-:W-:-:S02]  /*0c70*/  IMAD.SHL.U32 R11, R11, 0x10, RZ ;  /* 0x000000100b0b7824 */ /* 0x000fc400078e00ff */
[----:B------:R-:W-:Y:S01]  /*0c80*/  IMAD.SHL.U32 R3, R6, 0x100, RZ ;  /* 0x0000010006037824 */ /* 0x000fe200078e00ff */
[----:B------:R-:W-:Y:S02]  /*0c90*/  LOP3.LUT R4, R10, R4, R7, 0xfe, !PT ;  /* 0x000000040a047212 */ /* 0x000fe400078efe07 */
[----:B------:R-:W-:Y:S02]  /*0ca0*/  SHF.R.U64 R2, R2, 0x1f, R13 ;  /* 0x0000001f02027819 */ /* 0x000fe4000000120d */
[----:B------:R-:W-:Y:S02]  /*0cb0*/  LOP3.LUT R3, R11, R4, R3, 0xfe, !PT ;  /* 0x000000040b037212 */ /* 0x000fe400078efe03 */
[----:B------:R-:W-:Y:S01]  /*0cc0*/  VIMNMX.RELU R0, PT, PT, R2, 0xf, PT ;  /* 0x0000000f02007848 */ /* 0x000fe20003fe1100 */
[----:B0-----:R-:W-:-:S03]  /*0cd0*/  IMAD.WIDE.U32 R8, R5, 0x4, R8 ;  /* 0x0000000405087825 */ /* 0x001fc600078e0008 */
[----:B------:R-:W-:-:S05]  /*0ce0*/  LOP3.LUT R3, R3, R0, RZ, 0xfc, !PT ;  /* 0x0000000003037212 */ /* 0x000fca00078efcff */
[----:B------:R-:W-:Y:S01]  /*0cf0*/  STG.E desc[UR6][R8.64], R3 ;  /* 0x0000000308007986 */ /* 0x000fe2000c101906 */
[----:B------:R-:W-:Y:S05]  /*0d00*/  EXIT ;  /* 0x000000000000794d */ /* 0x000fea0003800000 */
.L_x_17:
        /* <DEDUP_REMOVED lines=15> */
.L_x_421:


//--------------------- .text.fused_nn_conv2d_add_cast_add_clip_cast_nn_relu_kernel0 --------------------------
	.section	.text.fused_nn_conv2d_add_cast_add_clip_cast_nn_relu_kernel0,"ax",@progbits
	.align	128
        .global         fused_nn_conv2d_add_cast_add_clip_cast_nn_relu_kernel0
        .type           fused_nn_conv2d_add_cast_add_clip_cast_nn_relu_kernel0,@function
        .size           fused_nn_conv2d_add_cast_add_clip_cast_nn_relu_kernel0,(.L_x_422 - fused_nn_conv2d_add_cast_add_clip_cast_nn_relu_kernel0)
        .other          fused_nn_conv2d_add_cast_add_clip_cast_nn_relu_kernel0,@"STO_CUDA_ENTRY STV_DEFAULT"
fused_nn_conv2d_add_cast_add_clip_cast_nn_relu_kernel0:
.text.fused_nn_conv2d_add_cast_add_clip_cast_nn_relu_kernel0:
        /* <DEDUP_REMOVED lines=14> */
[----:B------:R-:W-:Y:S01]  /*00e0*/  IMAD.HI.U32 R0, R0, -0x6db6db6d, RZ ;  /* 0x9249249300007827 */ /* 0x000fe200078e00ff */
[----:B------:R-:W0:Y:S03]  /*00f0*/  LDCU.64 UR6, c[0x0][0x358] ;  /* 0x00006b00ff0677ac */ /* 0x000e260008000a00 */
[----:B------:R-:W-:Y:S01]  /*0100*/  LOP3.LUT R4, R2, UR4, RZ, 0xfc, !PT ;  /* 0x0000000402047c12 */ /* 0x000fe2000f8efcff */
[----:B------:R-:W-:Y:S01]  /*0110*/  IMAD.SHL.U32 R6, R7, 0x10, RZ ;  /* 0x0000001007067824 */ /* 0x000fe200078e00ff */
[----:B------:R-:W-:-:S03]  /*0120*/  SHF.R.U32.HI R0, RZ, 0xe, R0 ;  /* 0x0000000eff007819 */ /* 0x000fc60000011600 */
[----:B------:R-:W-:Y:S01]  /*0130*/  IMAD.HI.U32 R2, R4, -0x6db6db6d, RZ ;  /* 0x9249249304027827 */ /* 0x000fe200078e00ff */
        /* <DEDUP_REMOVED lines=17> */
.L_x_18:
        /* <DEDUP_REMOVED lines=11> */
.L_x_422:


//--------------------- .text.fused_nn_conv2d_add_cast_add_clip_cast_nn_relu_kernel1 --------------------------
	.section	.text.fused_nn_conv2d_add_cast_add_clip_cast_nn_relu_kernel1,"ax",@progbits
	.align	128
        .global         fused_nn_conv2d_add_cast_add_clip_cast_nn_relu_kernel1
        .type           fused_nn_conv2d_add_cast_add_clip_cast_nn_relu_kernel1,@function
        .size           fused_nn_conv2d_add_cast_add_clip_cast_nn_relu_kernel1,(.L_x_394 - fused_nn_conv2d_add_cast_add_clip_cast_nn_relu_kernel1)
        .other          fused_nn_conv2d_add_cast_add_clip_cast_nn_relu_kernel1,@"STO_CUDA_ENTRY STV_DEFAULT"
fused_nn_conv2d_add_cast_add_clip_cast_nn_relu_kernel1:
.text.fused_nn_conv2d_add_cast_add_clip_cast_nn_relu_kernel1:
[----:B------:R-:W-:Y:S01]  /*0000*/  LDC R1, c[0x0][0x37c] ;  /* 0x0000df00ff017b82 */ /* 0x000fe20000000800 */
[----:B------:R-:W0:Y:S07]  /*0010*/  S2R R48, SR_TID.X ;  /* 0x0000000000307919 */ /* 0x000e2e0000002100 */
[----:B------:R-:W1:Y:S01]  /*0020*/  S2UR UR4, SR_CTAID.Y ;  /* 0x00000000000479c3 */ /* 0x000e620000002600 */
[----:B------:R-:W2:Y:S01]  /*0030*/  LDCU.64 UR8, c[0x0][0x358] ;  /* 0x00006b00ff0877ac */ /* 0x000ea20008000a00 */
[----:B------:R-:W3:Y:S06]  /*0040*/  S2R R37, SR_TID.Z ;  /* 0x0000000000257919 */ /* 0x000eec0000002300 */
[----:B------:R-:W4:Y:S01]  /*0050*/  LDC.64 R88, c[0x0][0x388] ;  /* 0x0000e200ff587b82 */ /* 0x000f220000000a00 */
[----:B-1----:R-:W-:-:S06]  /*0060*/  USHF.L.U32 UR4, UR4, 0xd, URZ ;  /* 0x0000000d04047899 */ /* 0x002fcc00080006ff */
[----:B0-----:R-:W-:-:S05]  /*0070*/  LOP3.LUT R0, R48, UR4, RZ, 0xfc, !PT ;  /* 0x0000000430007c12 */ /* 0x001fca000f8efcff */
[----:B---3--:R-:W-:-:S04]  /*0080*/  IMAD R3, R37, 0x20, R0 ;  /* 0x0000002025037824 */ /* 0x008fc800078e0200 */
[----:B----4-:R-:W-:Y:S01]  /*0090*/  IMAD.WIDE.U32 R88, R3, 0x4, R88 ;  /* 0x0000000403587825 */ /* 0x010fe200078e0058 */
[----:B------:R-:W0:Y:S01]  /*00a0*/  S2R R46, SR_CTAID.Z ;  /* 0x00000000002e7919 */ /* 0x000e220000002700 */
[----:B------:R-:W1:Y:S03]  /*00b0*/  S2UR UR6, SR_CgaCtaId ;  /* 0x00000000000679c3 */ /* 0x000e660000008800 */
[----:B--2---:R2:W5:Y:S04]  /*00c0*/  LDG.E.CONSTANT R87, desc[UR8][R88.64] ;  /* 0x0000000858577981 */ /* 0x004568000c1e9900 */
[----:B------:R2:W5:Y:S01]  /*00d0*/  LDG.E.CONSTANT R86, desc[UR8][R88.64+0x800] ;  /* 0x0008000858567981 */ /* 0x000562000c1e9900 */
[----:B------:R-:W3:Y:S03]  /*00e0*/  LDC.64 R2, c[0x0][0x380] ;  /* 0x0000e000ff027b82 */ /* 0x000ee60000000a00 */
[----:B------:R2:W5:Y:S04]  /*00f0*/  LDG.E.CONSTANT R85, desc[UR8][R88.64+0x1000] ;  /* 0x0010000858557981 */ /* 0x000568000c1e9900 */
        /* <DEDUP_REMOVED lines=12> */
[----:B------:R2:W5:Y:S01]  /*01c0*/  LDG.E.CONSTANT R72, desc[UR8][R88.64+0x7800] ;  /* 0x0078000858487981 */ /* 0x000562000c1e9900 */
[C---:B0-----:R-:W-:Y:S01]  /*01d0*/  ISETP.GT.U32.AND P0, PT, R46.reuse, 0xc, PT ;  /* 0x0000000c2e00780c */ /* 0x041fe20003f04070 */
[----:B------:R-:W-:Y:S01]  /*01e0*/  IMAD.SHL.U32 R0, R46, 0x800, RZ ;  /* 0x000008002e007824 */ /* 0x000fe200078e00ff */
[----:B------:R-:W-:Y:S01]  /*01f0*/  UMOV UR4, 0x400 ;  /* 0x0000040000047882 */ /* 0x000fe20000000000 */
[----:B------:R-:W0:Y:S01]  /*0200*/  S2R R6, SR_LANEID ;  /* 0x0000000000067919 */ /* 0x000e220000000000 */
[----:B------:R-:W-:Y:S01]  /*0210*/  ISETP.NE.OR P1, PT, R37, RZ, P0 ;  /* 0x000000ff2500720c */ /* 0x000fe20000725670 */
[----:B-1----:R-:W-:Y:S01]  /*0220*/  ULEA UR5, UR6, UR4, 0x18 ;  /* 0x0000000406057291 */ /* 0x002fe2000f8ec0ff */
[----:B------:R-:W-:Y:S01]  /*0230*/  LOP3.LUT R5, R0, R48, RZ, 0xfc, !PT ;  /* 0x0000003000057212 */ /* 0x000fe200078efcff */
[----:B------:R-:W-:Y:S04]  /*0240*/  BSSY.RECONVERGENT B0, `(.L_x_19) ;  /* 0x0000024000007945 */ /* 0x000fe80003800200 */
[----:B---3--:R-:W-:Y:S01]  /*0250*/  IMAD.WIDE.U32 R2, R5, 0x4, R2 ;  /* 0x0000000405027825 */ /* 0x008fe200078e0002 */
[----:B------:R-:W-:-:S05]  /*0260*/  LEA R0, R48, UR5, 0x2 ;  /* 0x0000000530007c11 */ /* 0x000fca000f8e10ff */
[----:B--2---:R-:W-:Y:S05]  /*0270*/  @P1 BRA `(.L_x_20) ;  /* 0x0000000000801947 */ /* 0x004fea0003800000 */
[----:B------:R-:W2:Y:S04]  /*0280*/  LDG.E.CONSTANT R5, desc[UR8][R2.64] ;  /* 0x0000000802057981 */ /* 0x000ea8000c1e9900 */
[----:B------:R-:W3:Y:S04]  /*0290*/  LDG.E.CONSTANT R7, desc[UR8][R2.64+0x80] ;  /* 0x0000800802077981 */ /* 0x000ee8000c1e9900 */
[----:B------:R-:W4:Y:S04]  /*02a0*/  LDG.E.CONSTANT R9, desc[UR8][R2.64+0x100] ;  /* 0x0001000802097981 */ /* 0x000f28000c1e9900 */
        /* <DEDUP_REMOVED lines=13> */
[----:B--2---:R1:W-:Y:S04]  /*0380*/  STS [R0], R5 ;  /* 0x0000000500007388 */ /* 0x0043e80000000800 */
[----:B---3--:R1:W-:Y:S04]  /*0390*/  STS [R0+0x80], R7 ;  /* 0x0000800700007388 */ /* 0x0083e80000000800 */
[----:B----4-:R1:W-:Y:S04]  /*03a0*/  STS [R0+0x100], R9 ;  /* 0x0001000900007388 */ /* 0x0103e80000000800 */
[----:B------:R1:W-:Y:S04]  /*03b0*/  STS [R0+0x180], R11 ;  /* 0x0001800b00007388 */ /* 0x0003e80000000800 */
        /* <DEDUP_REMOVED lines=11> */
[----:B------:R1:W-:Y:S02]  /*0470*/  STS [R0+0x780], R35 ;  /* 0x0007802300007388 */ /* 0x0003e40000000800 */
.L_x_20:
[----:B------:R-:W-:Y:S05]  /*0480*/  BSYNC.RECONVERGENT B0 ;  /* 0x0000000000007941 */ /* 0x000fea0003800200 */
.L_x_19:
[----:B------:R-:W-:Y:S06]  /*0490*/  BAR.SYNC.DEFER_BLOCKING 0x0 ;  /* 0x0000000000007b1d */ /* 0x000fec0000010000 */
[----:B------:R-:W-:Y:S05]  /*04a0*/  @P0 BRA `(.L_x_21) ;  /* 0x0000000000340947 */ /* 0x000fea0003800000 */
[----:B-1----:R-:W1:Y:S01]  /*04b0*/  S2R R0, SR_LANEID ;  /* 0x0000000000007919 */ /* 0x002e620000000000 */
[----:B------:R-:W-:Y:S02]  /*04c0*/  UIADD3 UR7, UPT, UPT, UR5, 0x80, URZ ;  /* 0x0000008005077890 */ /* 0x000fe4000fffe0ff */
[----:B------:R-:W-:Y:S02]  /*04d0*/  UIADD3 UR10, UPT, UPT, UR5, 0x100, URZ ;  /* 0x00000100050a7890 */ /* 0x000fe4000fffe0ff */
[----:B------:R-:W-:Y:S01]  /*04e0*/  UIADD3 UR11, UPT, UPT, UR5, 0x180, URZ ;  /* 0x00000180050b7890 */ /* 0x000fe2000fffe0ff */
[----:B-1----:R-:W-:-:S04]  /*04f0*/  LOP3.LUT R0, R0, 0x7, RZ, 0xc0, !PT ;  /* 0x0000000700007812 */ /* 0x002fc800078ec0ff */
[C---:B------:R-:W-:Y:S02]  /*0500*/  LEA R2, R0.reuse, UR7, 0x4 ;  /* 0x0000000700027c11 */ /* 0x040fe4000f8e20ff */
[C---:B------:R-:W-:Y:S02]  /*0510*/  LEA R3, R0.reuse, UR10, 0x4 ;  /* 0x0000000a00037c11 */ /* 0x040fe4000f8e20ff */
[C---:B------:R-:W-:Y:S02]  /*0520*/  LEA R4, R0.reuse, UR11, 0x4 ;  /* 0x0000000b00047c11 */ /* 0x040fe4000f8e20ff */
[----:B------:R-:W-:Y:S01]  /*0530*/  LEA R5, R0, UR5, 0x4 ;  /* 0x0000000500057c11 */ /* 0x000fe2000f8e20ff */
[----:B------:R-:W2:Y:S04]  /*0540*/  LDSM.16.M88 R2, [R2] ;  /* 0x000000000202783b */ /* 0x000ea80000000000 */
[----:B------:R3:W4:Y:S04]  /*0550*/  LDSM.16.M88 R0, [R5] ;  /* 0x000000000500783b */ /* 0x0007280000000000 */
[----:B------:R-:W1:Y:S04]  /*0560*/  LDSM.16.M88 R3, [R3] ;  /* 0x000000000303783b */ /* 0x000e680000000000 */
[----:B---3--:R-:W0:Y:S02]  /*0570*/  LDSM.16.M88 R4, [R4] ;  /* 0x000000000404783b */ /* 0x008e240000000000 */
.L_x_21:
[----:B------:R-:W-:Y:S01]  /*0580*/  BAR.SYNC.DEFER_BLOCKING 0x0 ;  /* 0x0000000000007b1d */ /* 0x000fe20000010000 */
[----:B------:R-:W-:Y:S01]  /*0590*/  UIADD3 UR4, UPT, UPT, UR4, 0x800, URZ ;  /* 0x0000080004047890 */ /* 0x000fe2000fffe0ff */
[----:B------:R-:W-:Y:S02]  /*05a0*/  LEA R48, R37, R48, 0x5 ;  /* 0x0000003025307211 */ /* 0x000fe400078e28ff */
[----:B------:R-:W-:Y:S02]  /*05b0*/  CS2R R68, SRZ ;  /* 0x0000000000447805 */ /* 0x000fe4000001ff00 */
[----:B0-----:R-:W-:Y:S01]  /*05c0*/  LOP3.LUT R20, R6, 0x7, RZ, 0xc0, !PT ;  /* 0x0000000706147812 */ /* 0x001fe200078ec0ff */
[----:B------:R-:W-:Y:S01]  /*05d0*/  ULEA UR4, UR6, UR4, 0x18 ;  /* 0x0000000406047291 */ /* 0x000fe2000f8ec0ff */
[----:B------:R-:W-:Y:S02]  /*05e0*/  CS2R R66, SRZ ;  /* 0x0000000000427805 */ /* 0x000fe4000001ff00 */
[----:B------:R-:W-:-:S02]  /*05f0*/  CS2R R64, SRZ ;  /* 0x0000000000407805 */ /* 0x000fc4000001ff00 */
[----:B------:R-:W-:Y:S02]  /*0600*/  CS2R R62, SRZ ;  /* 0x00000000003e7805 */ /* 0x000fe4000001ff00 */
[----:B------:R-:W-:Y:S02]  /*0610*/  LEA R48, R48, UR4, 0x2 ;  /* 0x0000000430307c11 */ /* 0x000fe4000f8e10ff */
[----:B------:R-:W-:-:S04]  /*0620*/  LEA R22, R37, UR4, 0xb ;  /* 0x0000000425167c11 */ /* 0x000fc8000f8e58ff */
[C---:B------:R-:W-:Y:S01]  /*0630*/  IADD3 R44, PT, PT, R22.reuse, 0x100, RZ ;  /* 0x00000100162c7810 */ /* 0x040fe20007ffe0ff */
[C---:B------:R-:W-:Y:S01]  /*0640*/  VIADD R45, R22.reuse, 0x80 ;  /* 0x00000080162d7836 */ /* 0x040fe20000000000 */
[C---:B------:R-:W-:Y:S01]  /*0650*/  IADD3 R41, PT, PT, R22.reuse, 0x280, RZ ;  /* 0x0000028016297810 */ /* 0x040fe20007ffe0ff */
[C---:B------:R-:W-:Y:S01]  /*0660*/  VIADD R43, R22.reuse, 0x180 ;  /* 0x00000180162b7836 */ /* 0x040fe20000000000 */
[C---:B------:R-:W-:Y:S01]  /*0670*/  IADD3 R30, PT, PT, R22.reuse, 0x400, RZ ;  /* 0x00000400161e7810 */ /* 0x040fe20007ffe0ff */
[C---:B------:R-:W-:Y:S01]  /*0680*/  VIADD R42, R22.reuse, 0x200 ;  /* 0x00000200162a7836 */ /* 0x040fe20000000000 */
[C---:B-1----:R-:W-:Y:S01]  /*0690*/  IADD3 R27, PT, PT, R22.reuse, 0x580, RZ ;  /* 0x00000580161b7810 */ /* 0x042fe20007ffe0ff */
[----:B-----5:R0:W-:Y:S01]  /*06a0*/  STS [R48], R87 ;  /* 0x0000005730007388 */ /* 0x0201e20000000800 */
[C---:B------:R-:W-:Y:S01]  /*06b0*/  VIADD R40, R22.reuse, 0x300 ;  /* 0x0000030016287836 */ /* 0x040fe20000000000 */
[C---:B------:R-:W-:Y:S01]  /*06c0*/  IADD3 R24, PT, PT, R22.reuse, 0x700, RZ ;  /* 0x0000070016187810 */ /* 0x040fe20007ffe0ff */
[C---:B------:R-:W-:Y:S01]  /*06d0*/  VIADD R31, R22.reuse, 0x380 ;  /* 0x00000380161f7836 */ /* 0x040fe20000000000 */
[----:B------:R0:W-:Y:S01]  /*06e0*/  STS [R48+0x200], R86 ;  /* 0x0002005630007388 */ /* 0x0001e20000000800 */
[----:B------:R-:W-:Y:S01]  /*06f0*/  VIADD R29, R22, 0x480 ;  /* 0x00000480161d7836 */ /* 0x000fe20000000000 */
[----:B------:R-:W-:Y:S01]  /*0700*/  LEA R7, R20, R44, 0x4 ;  /* 0x0000002c14077211 */ /* 0x000fe200078e20ff */
[C---:B------:R-:W-:Y:S01]  /*0710*/  VIADD R28, R22.reuse, 0x500 ;  /* 0x00000500161c7836 */ /* 0x040fe20000000000 */
[----:B------:R0:W-:Y:S01]  /*0720*/  STS [R48+0x400], R85 ;  /* 0x0004005530007388 */ /* 0x0001e20000000800 */
[----:B------:R-:W-:Y:S01]  /*0730*/  VIADD R26, R22, 0x600 ;  /* 0x00000600161a7836 */ /* 0x000fe20000000000 */
[----:B------:R-:W-:Y:S01]  /*0740*/  LEA R10, R20, R41, 0x4 ;  /* 0x00000029140a7211 */ /* 0x000fe200078e20ff */
[C---:B------:R-:W-:Y:S01]  /*0750*/  VIADD R25, R22.reuse, 0x680 ;  /* 0x0000068016197836 */ /* 0x040fe20000000000 */
[----:B------:R0:W-:Y:S01]  /*0760*/  STS [R48+0x600], R84 ;  /* 0x0006005430007388 */ /* 0x0001e20000000800 */
[----:B------:R-:W-:Y:S01]  /*0770*/  VIADD R23, R22, 0x780 ;  /* 0x0000078016177836 */ /* 0x000fe20000000000 */
[C---:B------:R-:W-:Y:S01]  /*0780*/  LEA R13, R20.reuse, R30, 0x4 ;  /* 0x0000001e140d7211 */ /* 0x040fe200078e20ff */
[C---:B------:R-:W-:Y:S01]  /*0790*/  IMAD R6, R20.reuse, 0x10, R22 ;  /* 0x0000001014067824 */ /* 0x040fe200078e0216 */
[----:B------:R0:W-:Y:S01]  /*07a0*/  STS [R48+0x800], R83 ;  /* 0x0008005330007388 */ /* 0x0001e20000000800 */
[C---:B------:R-:W-:Y:S01]  /*07b0*/  IMAD R5, R20.reuse, 0x10, R45 ;  /* 0x0000001014057824 */ /* 0x040fe200078e022d */
[C---:B------:R-:W-:Y:S01]  /*07c0*/  LEA R16, R20.reuse, R27, 0x4 ;  /* 0x0000001b14107211 */ /* 0x040fe200078e20ff */
[C---:B------:R-:W-:Y:S01]  /*07d0*/  IMAD R8, R20.reuse, 0x10, R43 ;  /* 0x0000001014087824 */ /* 0x040fe200078e022b */
[----:B------:R0:W-:Y:S01]  /*07e0*/  STS [R48+0xa00], R82 ;  /* 0x000a005230007388 */ /* 0x0001e20000000800 */
[C---:B------:R-:W-:Y:S01]  /*07f0*/  IMAD R9, R20.reuse, 0x10, R42 ;  /* 0x0000001014097824 */ /* 0x040fe200078e022a */
[C---:B------:R-:W-:Y:S01]  /*0800*/  LEA R19, R20.reuse, R24, 0x4 ;  /* 0x0000001814137211 */ /* 0x040fe200078e20ff */
[C---:B------:R-:W-:Y:S01]  /*0810*/  IMAD R11, R20.reuse, 0x10, R40 ;  /* 0x00000010140b7824 */ /* 0x040fe200078e0228 */
[----:B------:R0:W-:Y:S01]  /*0820*/  STS [R48+0xc00], R81 ;  /* 0x000c005130007388 */ /* 0x0001e20000000800 */
[----:B------:R-:W-:-:S02]  /*0830*/  IMAD R12, R20, 0x10, R31 ;  /* 0x00000010140c7824 */ /* 0x000fc400078e021f */
[C---:B------:R-:W-:Y:S01]  /*0840*/  IMAD R14, R20.reuse, 0x10, R29 ;  /* 0x00000010140e7824 */ /* 0x040fe200078e021d */
[----:B------:R0:W-:Y:S01]  /*0850*/  STS [R48+0xe00], R80 ;  /* 0x000e005030007388 */ /* 0x0001e20000000800 */
[C---:B------:R-:W-:Y:S02]  /*0860*/  IMAD R15, R20.reuse, 0x10, R28 ;  /* 0x00000010140f7824 */ /* 0x040fe400078e021c */
[C---:B------:R-:W-:Y:S01]  /*0870*/  IMAD R17, R20.reuse, 0x10, R26 ;  /* 0x0000001014117824 */ /* 0x040fe200078e021a */
[----:B------:R0:W-:Y:S01]  /*0880*/  STS [R48+0x1000], R79 ;  /* 0x0010004f30007388 */ /* 0x0001e20000000800 */
[C---:B------:R-:W-:Y:S02]  /*0890*/  IMAD R18, R20.reuse, 0x10, R25 ;  /* 0x0000001014127824 */ /* 0x040fe400078e0219 */
[----:B------:R-:W-:Y:S01]  /*08a0*/  IMAD R20, R20, 0x10, R23 ;  /* 0x0000001014147824 */ /* 0x000fe200078e0217 */
[----:B------:R0:W-:Y:S04]  /*08b0*/  STS [R48+0x1200], R78 ;  /* 0x0012004e30007388 */ /* 0x0001e80000000800 */
[----:B------:R0:W-:Y:S04]  /*08c0*/  STS [R48+0x1400], R77 ;  /* 0x0014004d30007388 */ /* 0x0001e80000000800 */
[----:B------:R0:W-:Y:S04]  /*08d0*/  STS [R48+0x1600], R76 ;  /* 0x0016004c30007388 */ /* 0x0001e80000000800 */
[----:B------:R0:W-:Y:S04]  /*08e0*/  STS [R48+0x1800], R75 ;  /* 0x0018004b30007388 */ /* 0x0001e80000000800 */
[----:B------:R0:W-:Y:S04]  /*08f0*/  STS [R48+0x1a00], R74 ;  /* 0x001a004a30007388 */ /* 0x0001e80000000800 */
[----:B------:R0:W-:Y:S04]  /*0900*/  STS [R48+0x1c00], R73 ;  /* 0x001c004930007388 */ /* 0x0001e80000000800 */
[----:B------:R0:W-:Y:S01]  /*0910*/  STS [R48+0x1e00], R72 ;  /* 0x001e004830007388 */ /* 0x0001e20000000800 */
[----:B------:R-:W-:Y:S06]  /*0920*/  BAR.SYNC.DEFER_BLOCKING 0x0 ;  /* 0x0000000000007b1d */ /* 0x000fec0000010000 */
[----:B------:R0:W1:Y:S04]  /*0930*/  LDSM.16.M88 R32, [R6] ;  /* 0x000000000620783b */ /* 0x0000680000000000 */
[----:B------:R-:W3:Y:S04]  /*0940*/  LDSM.16.M88 R5, [R5] ;  /* 0x000000000505783b */ /* 0x000ee80000000000 */
        /* <DEDUP_REMOVED lines=14> */
[----:B-1-3--:R-:W-:Y:S05]  /*0a30*/  @P0 BRA `(.L_x_22) ;  /* 0x0000000000f40947 */ /* 0x00afea0003800000 */
[----:B----4-:R-:W-:Y:S01]  /*0a40*/  IMAD.MOV.U32 R35, RZ, RZ, R0 ;  /* 0x000000ffff237224 */ /* 0x010fe200078e0000 */
[----:B------:R-:W-:Y:S02]  /*0a50*/  CS2R R70, SRZ ;  /* 0x0000000000467805 */ /* 0x000fe4000001ff00 */
[----:B0-----:R-:W-:-:S07]  /*0a60*/  MOV R6, 0xa80 ;  /* 0x00000a8000067802 */ /* 0x001fce0000000f00 */
[----:B--2---:R-:W-:Y:S05]  /*0a70*/  CALL.REL.NOINC `($__internal_2_$__cuda_sm_9x_mma_sub_byte_internal_m8n8k32_u4_s4) ;  /* 0x000000fc00547944 */ /* 0x004fea0003c00000 */
[----:B------:R-:W-:Y:S01]  /*0a80*/  MOV R32, R9 ;  /* 0x0000000900207202 */ /* 0x000fe20000000f00 */
[----:B------:R-:W-:Y:S01]  /*0a90*/  IMAD.MOV.U32 R35, RZ, RZ, R0 ;  /* 0x000000ffff237224 */ /* 0x000fe200078e0000 */
[----:B------:R-:W-:Y:S01]  /*0aa0*/  CS2R R70, SRZ ;  /* 0x0000000000467805 */ /* 0x000fe2000001ff00 */
[----:B------:R-:W-:Y:S01]  /*0ab0*/  IMAD.MOV.U32 R62, RZ, RZ, R36 ;  /* 0x000000ffff3e7224 */ /* 0x000fe200078e0024 */
[----:B------:R-:W-:Y:S02]  /*0ac0*/  MOV R63, R33 ;  /* 0x00000021003f7202 */ /* 0x000fe40000000f00 */
[----:B------:R-:W-:-:S07]  /*0ad0*/  MOV R6, 0xaf0 ;  /* 0x00000af000067802 */ /* 0x000fce0000000f00 */
[----:B------:R-:W-:Y:S05]  /*0ae0*/  CALL.REL.NOINC `($__internal_2_$__cuda_sm_9x_mma_sub_byte_internal_m8n8k32_u4_s4) ;  /* 0x000000fc00387944 */ /* 0x000fea0003c00000 */
[----:B------:R-:W-:Y:S01]  /*0af0*/  IMAD.MOV.U32 R32, RZ, RZ, R13 ;  /* 0x000000ffff207224 */ /* 0x000fe200078e000d */
[----:B------:R-:W-:Y:S01]  /*0b00*/  CS2R R70, SRZ ;  /* 0x0000000000467805 */ /* 0x000fe2000001ff00 */
[----:B------:R-:W-:Y:S01]  /*0b10*/  IMAD.MOV.U32 R35, RZ, RZ, R0 ;  /* 0x000000ffff237224 */ /* 0x000fe200078e0000 */
[----:B------:R-:W-:Y:S01]  /*0b20*/  MOV R64, R36 ;  /* 0x0000002400407202 */ /* 0x000fe20000000f00 */
[----:B------:R-:W-:Y:S01]  /*0b30*/  IMAD.MOV.U32 R65, RZ, RZ, R33 ;  /* 0x000000ffff417224 */ /* 0x000fe200078e0021 */
[----:B------:R-:W-:-:S07]  /*0b40*/  MOV R6, 0xb60 ;  /* 0x00000b6000067802 */ /* 0x000fce0000000f00 */
[----:B------:R-:W-:Y:S05]  /*0b50*/  CALL.REL.NOINC `($__internal_2_$__cuda_sm_9x_mma_sub_byte_internal_m8n8k32_u4_s4) ;  /* 0x000000fc001c7944 */ /* 0x000fea0003c00000 */
[----:B------:R-:W-:Y:S01]  /*0b60*/  IMAD.MOV.U32 R32, RZ, RZ, R17 ;  /* 0x000000ffff207224 */ /* 0x000fe200078e0011 */
[----:B------:R-:W-:Y:S02]  /*0b70*/  MOV R35, R0 ;  /* 0x0000000000237202 */ /* 0x000fe40000000f00 */
[----:B------:R-:W-:Y:S01]  /*0b80*/  CS2R R70, SRZ ;  /* 0x0000000000467805 */ /* 0x000fe2000001ff00 */
[----:B------:R-:W-:Y:S01]  /*0b90*/  IMAD.MOV.U32 R66, RZ, RZ, R36 ;  /* 0x000000ffff427224 */ /* 0x000fe200078e0024 */
[----:B------:R-:W-:Y:S01]  /*0ba0*/  MOV R6, 0xbd0 ;  /* 0x00000bd000067802 */ /* 0x000fe20000000f00 */
[----:B------:R-:W-:-:S07]  /*0bb0*/  IMAD.MOV.U32 R67, RZ, RZ, R33 ;  /* 0x000000ffff437224 */ /* 0x000fce00078e0021 */
[----:B------:R-:W-:Y:S05]  /*0bc0*/  CALL.REL.NOINC `($__internal_2_$__cuda_sm_9x_mma_sub_byte_internal_m8n8k32_u4_s4) ;  /* 0x000000fc00007944 */ /* 0x000fea0003c00000 */
[----:B------:R-:W-:Y:S01]  /*0bd0*/  ISETP.GT.U32.AND P0, PT, R46, 0xc, PT ;  /* 0x0000000c2e00780c */ /* 0x000fe20003f04070 */
[----:B------:R-:W-:Y:S01]  /*0be0*/  IMAD.MOV.U32 R69, RZ, RZ, R33 ;  /* 0x000000ffff457224 */ /* 0x000fe200078e0021 */
[----:B------:R-:W-:-:S11]  /*0bf0*/  MOV R68, R36 ;  /* 0x0000002400447202 */ /* 0x000fd60000000f00 */
[----:B------:R-:W-:Y:S05]  /*0c00*/  @P0 BRA `(.L_x_23) ;  /* 0x0000000400080947 */ /* 0x000fea0003800000 */
[----:B------:R-:W-:Y:S01]  /*0c10*/  IMAD.MOV.U32 R71, RZ, RZ, R62 ;  /* 0x000000ffff477224 */ /* 0x000fe200078e003e */
[----:B------:R-:W-:Y:S01]  /*0c20*/  MOV R70, R63 ;  /* 0x0000003f00467202 */ /* 0x000fe20000000f00 */
[----:B------:R-:W-:Y:S01]  /*0c30*/  IMAD.MOV.U32 R32, RZ, RZ, R5 ;  /* 0x000000ffff207224 */ /* 0x000fe200078e0005 */
[----:B------:R-:W-:Y:S01]  /*0c40*/  MOV R6, 0xc70 ;  /* 0x00000c7000067802 */ /* 0x000fe20000000f00 */
[----:B------:R-:W-:-:S07]  /*0c50*/  IMAD.MOV.U32 R35, RZ, RZ, R2 ;  /* 0x000000ffff237224 */ /* 0x000fce00078e0002 */
[----:B------:R-:W-:Y:S05]  /*0c60*/  CALL.REL.NOINC `($__internal_2_$__cuda_sm_9x_mma_sub_byte_internal_m8n8k32_u4_s4) ;  /* 0x000000f800d87944 */ /* 0x000fea0003c00000 */
[----:B------:R-:W-:Y:S01]  /*0c70*/  MOV R71, R64 ;  /* 0x0000004000477202 */ /* 0x000fe20000000f00 */
[----:B------:R-:W-:Y:S01]  /*0c80*/  IMAD.MOV.U32 R70, RZ, RZ, R65 ;  /* 0x000000ffff467224 */ /* 0x000fe200078e0041 */
[----:B------:R-:W-:Y:S01]  /*0c90*/  MOV R35, R2 ;  /* 0x0000000200237202 */ /* 0x000fe20000000f00 */
[----:B------:R-:W-:Y:S01]  /*0ca0*/  IMAD.MOV.U32 R32, RZ, RZ, R10 ;  /* 0x000000ffff207224 */ /* 0x000fe200078e000a */
[----:B------:R-:W-:Y:S01]  /*0cb0*/  MOV R6, 0xcf0 ;  /* 0x00000cf000067802 */ /* 0x000fe20000000f00 */
[----:B------:R-:W-:Y:S02]  /*0cc0*/  IMAD.MOV.U32 R62, RZ, RZ, R36 ;  /* 0x000000ffff3e7224 */ /* 0x000fe400078e0024 */
        /* <DEDUP_REMOVED lines=19> */
[----:B------:R-:W-:-:S07]  /*0e00*/  IMAD.MOV.U32 R69, RZ, RZ, R33 ;  /* 0x000000ffff457224 */ /* 0x000fce00078e0021 */
.L_x_22:
[----:B------:R-:W-:-:S13]  /*0e10*/  ISETP.GT.U32.AND P0, PT, R46, 0xc, PT ;  /* 0x0000000c2e00780c */ /* 0x000fda0003f04070 */
[----:B------:R-:W-:Y:S05]  /*0e20*/  @P0 BRA `(.L_x_24) ;  /* 0x0000000400080947 */ /* 0x000fea0003800000 */
[----:B------:R-:W-:Y:S01]  /*0e30*/  IMAD.MOV.U32 R71, RZ, RZ, R62 ;  /* 0x000000ffff477224 */ /* 0x000fe200078e003e */
[----:B------:R-:W-:Y:S01]  /*0e40*/  MOV R70, R63 ;  /* 0x0000003f00467202 */ /* 0x000fe20000000f00 */
[----:B0-----:R-:W-:Y:S01]  /*0e50*/  IMAD.MOV.U32 R32, RZ, RZ, R7 ;  /* 0x000000ffff207224 */ /* 0x001fe200078e0007 */
[----:B------:R-:W-:Y:S01]  /*0e60*/  MOV R6, 0xe90 ;  /* 0x00000e9000067802 */ /* 0x000fe20000000f00 */
[----:B------:R-:W-:-:S07]  /*0e70*/  IMAD.MOV.U32 R35, RZ, RZ, R3 ;  /* 0x000000ffff237224 */ /* 0x000fce00078e0003 */
[----:B--2-4-:R-:W-:Y:S05]  /*0e80*/  CALL.REL.NOINC `($__internal_2_$__cuda_sm_9x_mma_sub_byte_internal_m8n8k32_u4_s4) ;  /* 0x000000f800507944 */ /* 0x014fea0003c00000 */
        /* <DEDUP_REMOVED lines=26> */
.L_x_23:
[----:B------:R-:W-:-:S13]  /*1030*/  ISETP.GT.U32.AND P0, PT, R46, 0xc, PT ;  /* 0x0000000c2e00780c */ /* 0x000fda0003f04070 */
        /* <DEDUP_REMOVED lines=33> */
.L_x_24:
[----:B------:R1:W5:Y:S04]  /*1250*/  LDG.E.CONSTANT R5, desc[UR8][R88.64+0x200] ;  /* 0x0002000858057981 */ /* 0x000368000c1e9900 */
[----:B0-----:R1:W5:Y:S04]  /*1260*/  LDG.E.CONSTANT R7, desc[UR8][R88.64+0xa00] ;  /* 0x000a000858077981 */ /* 0x001368000c1e9900 */
        /* <DEDUP_REMOVED lines=14> */
[----:B------:R-:W-:Y:S01]  /*1350*/  ISETP.GT.U32.AND P0, PT, R46, 0xc, PT ;  /* 0x0000000c2e00780c */ /* 0x000fe20003f04070 */
[----:B------:R-:W0:Y:S02]  /*1360*/  S2R R6, SR_LANEID ;  /* 0x0000000000067919 */ /* 0x000e240000000000 */
[----:B0-----:R-:W-:-:S04]  /*1370*/  LOP3.LUT R6, R6, 0x7, RZ, 0xc0, !PT ;  /* 0x0000000706067812 */ /* 0x001fc800078ec0ff */
[C---:B------:R-:W-:Y:S01]  /*1380*/  LEA R33, R6.reuse, R42, 0x4 ;  /* 0x0000002a06217211 */ /* 0x040fe200078e20ff */
[C---:B------:R-:W-:Y:S01]  /*1390*/  IMAD R32, R6.reuse, 0x10, R22 ;  /* 0x0000001006207824 */ /* 0x040fe200078e0216 */
[C---:B------:R-:W-:Y:S01]  /*13a0*/  LEA R36, R6.reuse, R31, 0x4 ;  /* 0x0000001f06247211 */ /* 0x040fe200078e20ff */
[C---:B------:R-:W-:Y:S01]  /*13b0*/  IMAD R34, R6.reuse, 0x10, R41 ;  /* 0x0000001006227824 */ /* 0x040fe200078e0229 */
[C---:B------:R-:W-:Y:S01]  /*13c0*/  LEA R22, R6.reuse, R45, 0x4 ;  /* 0x0000002d06167211 */ /* 0x040fe200078e20ff */
[C---:B------:R-:W-:Y:S01]  /*13d0*/  IMAD R35, R6.reuse, 0x10, R40 ;  /* 0x0000001006237824 */ /* 0x040fe200078e0228 */
[C---:B------:R-:W-:Y:S01]  /*13e0*/  LEA R31, R6.reuse, R28, 0x4 ;  /* 0x0000001c061f7211 */ /* 0x040fe200078e20ff */
[C---:B------:R-:W-:Y:S01]  /*13f0*/  IMAD R37, R6.reuse, 0x10, R30 ;  /* 0x0000001006257824 */ /* 0x040fe200078e021e */
[C---:B------:R-:W-:Y:S01]  /*1400*/  LEA R42, R6.reuse, R25, 0x4 ;  /* 0x00000019062a7211 */ /* 0x040fe200078e20ff */
[C---:B------:R-:W-:Y:S02]  /*1410*/  IMAD R44, R6.reuse, 0x10, R44 ;  /* 0x00000010062c7824 */ /* 0x040fe400078e022c */
[----:B------:R-:W-:-:S02]  /*1420*/  IMAD R43, R6, 0x10, R43 ;  /* 0x00000010062b7824 */ /* 0x000fc400078e022b */
[C---:B------:R-:W-:Y:S02]  /*1430*/  IMAD R30, R6.reuse, 0x10, R29 ;  /* 0x00000010061e7824 */ /* 0x040fe400078e021d */
[C---:B------:R-:W-:Y:S02]  /*1440*/  IMAD R40, R6.reuse, 0x10, R27 ;  /* 0x0000001006287824 */ /* 0x040fe400078e021b */
[C---:B------:R-:W-:Y:S02]  /*1450*/  IMAD R41, R6.reuse, 0x10, R26 ;  /* 0x0000001006297824 */ /* 0x040fe400078e021a */
[C---:B------:R-:W-:Y:S02]  /*1460*/  IMAD R38, R6.reuse, 0x10, R24 ;  /* 0x0000001006267824 */ /* 0x040fe400078e0218 */
[----:B------:R-:W-:Y:S01]  /*1470*/  IMAD R6, R6, 0x10, R23 ;  /* 0x0000001006067824 */ /* 0x000fe200078e0217 */
[----:B-1----:R-:W-:Y:S06]  /*1480*/  @P0 BRA `(.L_x_25) ;  /* 0x0000000000380947 */ /* 0x002fec0003800000 */
[----:B----4-:R-:W0:Y:S01]  /*1490*/  S2R R0, SR_LANEID ;  /* 0x0000000000007919 */ /* 0x010e220000000000 */
[----:B------:R-:W-:Y:S02]  /*14a0*/  UIADD3 UR4, UPT, UPT, UR5, 0x200, URZ ;  /* 0x0000020005047890 */ /* 0x000fe4000fffe0ff */
[----:B------:R-:W-:Y:S02]  /*14b0*/  UIADD3 UR6, UPT, UPT, UR5, 0x280, URZ ;  /* 0x0000028005067890 */ /* 0x000fe4000fffe0ff */
[----:B------:R-:W-:Y:S02]  /*14c0*/  UIADD3 UR7, UPT, UPT, UR5, 0x300, URZ ;  /* 0x0000030005077890 */ /* 0x000fe4000fffe0ff */
[----:B------:R-:W-:Y:S01]  /*14d0*/  UIADD3 UR10, UPT, UPT, UR5, 0x380, URZ ;  /* 0x00000380050a7890 */ /* 0x000fe2000fffe0ff */
[----:B0-----:R-:W-:-:S04]  /*14e0*/  LOP3.LUT R4, R0, 0x7, RZ, 0xc0, !PT ;  /* 0x0000000700047812 */ /* 0x001fc800078ec0ff */
[C---:B------:R-:W-:Y:S02]  /*14f0*/  LEA R0, R4.reuse, UR4, 0x4 ;  /* 0x0000000404007c11 */ /* 0x040fe4000f8e20ff */
[C---:B--2---:R-:W-:Y:S02]  /*1500*/  LEA R2, R4.reuse, UR6, 0x4 ;  /* 0x0000000604027c11 */ /* 0x044fe4000f8e20ff */
[C---:B------:R-:W-:Y:S02]  /*1510*/  LEA R3, R4.reuse, UR7, 0x4 ;  /* 0x0000000704037c11 */ /* 0x040fe4000f8e20ff */
[----:B------:R-:W-:Y:S01]  /*1520*/  LEA R4, R4, UR10, 0x4 ;  /* 0x0000000a04047c11 */ /* 0x000fe2000f8e20ff */
[----:B------:R-:W0:Y:S04]  /*1530*/  LDSM.16.M88 R0, [R0] ;  /* 0x000000000000783b */ /* 0x000e280000000000 */
[----:B------:R-:W1:Y:S04]  /*1540*/  LDSM.16.M88 R2, [R2] ;  /* 0x000000000202783b */ /* 0x000e680000000000 */
[----:B------:R-:W3:Y:S04]  /*1550*/  LDSM.16.M88 R3, [R3] ;  /* 0x000000000303783b */ /* 0x000ee80000000000 */
[----:B------:R-:W2:Y:S02]  /*1560*/  LDSM.16.M88 R4, [R4] ;  /* 0x000000000404783b */ /* 0x000ea40000000000 */
.L_x_25:
[----:B------:R-:W-:Y:S06]  /*1570*/  BAR.SYNC.DEFER_BLOCKING 0x0 ;  /* 0x0000000000007b1d */ /* 0x000fec0000010000 */
[----:B-----5:R0:W-:Y:S04]  /*1580*/  STS [R48], R5 ;  /* 0x0000000530007388 */ /* 0x0201e80000000800 */
        /* <DEDUP_REMOVED lines=16> */
[----:B------:R0:W0:Y:S04]  /*1690*/  LDSM.16.M88 R23, [R44] ;  /* 0x000000002c17783b */ /* 0x0000280000000000 */
[----:B------:R0:W0:Y:S04]  /*16a0*/  LDSM.16.M88 R24, [R43] ;  /* 0x000000002b18783b */ /* 0x0000280000000000 */
[----:B------:R-:W0:Y:S04]  /*16b0*/  LDSM.16.M88 R32, [R32] ;  /* 0x000000002020783b */ /* 0x000e280000000000 */
[----:B------:R-:W0:Y:S04]  /*16c0*/  LDSM.16.M88 R22, [R22] ;  /* 0x000000001616783b */ /* 0x000e280000000000 */
[----:B------:R0:W0:Y:S04]  /*16d0*/  LDSM.16.M88 R25, [R33] ;  /* 0x000000002119783b */ /* 0x0000280000000000 */
[----:B------:R0:W0:Y:S04]  /*16e0*/  LDSM.16.M88 R26, [R34] ;  /* 0x00000000221a783b */ /* 0x0000280000000000 */
[----:B------:R0:W0:Y:S04]  /*16f0*/  LDSM.16.M88 R27, [R35] ;  /* 0x00000000231b783b */ /* 0x0000280000000000 */
[----:B------:R0:W0:Y:S04]  /*1700*/  LDSM.16.M88 R28, [R36] ;  /* 0x00000000241c783b */ /* 0x0000280000000000 */
[----:B------:R0:W0:Y:S04]  /*1710*/  LDSM.16.M88 R29, [R37] ;  /* 0x00000000251d783b */ /* 0x0000280000000000 */
[----:B------:R-:W0:Y:S04]  /*1720*/  LDSM.16.M88 R30, [R30] ;  /* 0x000000001e1e783b */ /* 0x000e280000000000 */
[----:B------:R-:W0:Y:S04]  /*1730*/  LDSM.16.M88 R31, [R31] ;  /* 0x000000001f1f783b */ /* 0x000e280000000000 */
[----:B------:R-:W0:Y:S04]  /*1740*/  LDSM.16.M88 R40, [R40] ;  /* 0x000000002828783b */ /* 0x000e280000000000 */
[----:B------:R-:W0:Y:S04]  /*1750*/  LDSM.16.M88 R41, [R41] ;  /* 0x000000002929783b */ /* 0x000e280000000000 */
[----:B------:R-:W0:Y:S04]  /*1760*/  LDSM.16.M88 R42, [R42] ;  /* 0x000000002a2a783b */ /* 0x000e280000000000 */
[----:B------:R0:W0:Y:S04]  /*1770*/  LDSM.16.M88 R43, [R38] ;  /* 0x00000000262b783b */ /* 0x0000280000000000 */
[----:B------:R0:W0:Y:S01]  /*1780*/  LDSM.16.M88 R44, [R6] ;  /* 0x00000000062c783b */ /* 0x0000220000000000 */
[----:B------:R-:W-:Y:S05]  /*1790*/  @P0 BRA `(.L_x_26) ;  /* 0x0000000400040947 */ /* 0x000fea0003800000 */
[----:B------:R-:W-:Y:S01]  /*17a0*/  MOV R71, R62 ;  /* 0x0000003e00477202 */ /* 0x000fe20000000f00 */
[----:B------:R-:W-:Y:S01]  /*17b0*/  IMAD.MOV.U32 R70, RZ, RZ, R63 ;  /* 0x000000ffff467224 */ /* 0x000fe200078e003f */
[----:B0-----:R-:W-:Y:S01]  /*17c0*/  MOV R6, 0x17f0 ;  /* 0x000017f000067802 */ /* 0x001fe20000000f00 */
[----:B----4-:R-:W-:-:S07]  /*17d0*/  IMAD.MOV.U32 R35, RZ, RZ, R0 ;  /* 0x000000ffff237224 */ /* 0x010fce00078e0000 */
[----:B-123--:R-:W-:Y:S05]  /*17e0*/  CALL.REL.NOINC `($__internal_2_$__cuda_sm_9x_mma_sub_byte_internal_m8n8k32_u4_s4) ;  /* 0x000000ec00f87944 */ /* 0x00efea0003c00000 */
        /* <DEDUP_REMOVED lines=60> */
.L_x_26:
[----:B------:R-:W-:-:S13]  /*1bb0*/  ISETP.GT.U32.AND P0, PT, R46, 0xc, PT ;  /* 0x0000000c2e00780c */ /* 0x000fda0003f04070 */
[----:B------:R-:W-:Y:S05]  /*1bc0*/  @P0 BRA `(.L_x_28) ;  /* 0x0000000400080947 */ /* 0x000fea0003800000 */
[----:B------:R-:W-:Y:S01]  /*1bd0*/  IMAD.MOV.U32 R71, RZ, RZ, R62 ;  /* 0x000000ffff477224 */ /* 0x000fe200078e003e */
[----:B------:R-:W-:Y:S01]  /*1be0*/  MOV R70, R63 ;  /* 0x0000003f00467202 */ /* 0x000fe20000000f00 */
[----:B0-----:R-:W-:Y:S01]  /*1bf0*/  IMAD.MOV.U32 R32, RZ, RZ, R23 ;  /* 0x000000ffff207224 */ /* 0x001fe200078e0017 */
[----:B------:R-:W-:Y:S01]  /*1c00*/  MOV R6, 0x1c30 ;  /* 0x00001c3000067802 */ /* 0x000fe20000000f00 */
[----:B---3--:R-:W-:-:S07]  /*1c10*/  IMAD.MOV.U32 R35, RZ, RZ, R3 ;  /* 0x000000ffff237224 */ /* 0x008fce00078e0003 */
[----:B-12-4-:R-:W-:Y:S05]  /*1c20*/  CALL.REL.NOINC `($__internal_2_$__cuda_sm_9x_mma_sub_byte_internal_m8n8k32_u4_s4) ;  /* 0x000000e800e87944 */ /* 0x016fea0003c00000 */
        /* <DEDUP_REMOVED lines=26> */
.L_x_27:
        /* <DEDUP_REMOVED lines=34> */
.L_x_28:
        /* <DEDUP_REMOVED lines=16> */
[----:B------:R-:W1:Y:S01]  /*20f0*/  S2UR UR6, SR_CgaCtaId ;  /* 0x00000000000679c3 */ /* 0x000e620000008800 */
[----:B------:R-:W-:Y:S01]  /*2100*/  UMOV UR4, 0x400 ;  /* 0x0000040000047882 */ /* 0x000fe20000000000 */
[----:B------:R-:W-:Y:S01]  /*2110*/  ISETP.GT.U32.AND P0, PT, R46, 0xc, PT ;  /* 0x0000000c2e00780c */ /* 0x000fe20003f04070 */
[----:B------:R-:W2:Y:S01]  /*2120*/  S2R R6, SR_TID.Z ;  /* 0x0000000000067919 */ /* 0x000ea20000002300 */
[----:B------:R-:W-:Y:S01]  /*2130*/  UIADD3 UR4, UPT, UPT, UR4, 0x800, URZ ;  /* 0x0000080004047890 */ /* 0x000fe2000fffe0ff */
[----:B------:R-:W3:Y:S01]  /*2140*/  S2R R34, SR_LANEID ;  /* 0x0000000000227919 */ /* 0x000ee20000000000 */
[----:B------:R-:W4:Y:S02]  /*2150*/  S2R R33, SR_TID.X ;  /* 0x0000000000217919 */ /* 0x000f240000002100 */
[----:B-1----:R-:W-:-:S06]  /*2160*/  ULEA UR4, UR6, UR4, 0x18 ;  /* 0x0000000406047291 */ /* 0x002fcc000f8ec0ff */
[----:B--2---:R-:W-:Y:S02]  /*2170*/  LEA R32, R6, UR4, 0xb ;  /* 0x0000000406207c11 */ /* 0x004fe4000f8e58ff */
[----:B---3--:R-:W-:-:S03]  /*2180*/  LOP3.LUT R35, R34, 0x7, RZ, 0xc0, !PT ;  /* 0x0000000722237812 */ /* 0x008fc600078ec0ff */
[C---:B------:R-:W-:Y:S01]  /*2190*/  VIADD R50, R32.reuse, 0x300 ;  /* 0x0000030020327836 */ /* 0x040fe20000000000 */
[C---:B------:R-:W-:Y:S01]  /*21a0*/  IADD3 R46, PT, PT, R32.reuse, 0x200, RZ ;  /* 0x00000200202e7810 */ /* 0x040fe20007ffe0ff */
[C---:B------:R-:W-:Y:S01]  /*21b0*/  VIADD R36, R32.reuse, 0x100 ;  /* 0x0000010020247836 */ /* 0x040fe20000000000 */
[----:B------:R-:W-:Y:S01]  /*21c0*/  IADD3 R52, PT, PT, R32, 0x380, RZ ;  /* 0x0000038020347810 */ /* 0x000fe20007ffe0ff */
[----:B----4-:R-:W-:Y:S01]  /*21d0*/  IMAD R33, R6, 0x20, R33 ;  /* 0x0000002006217824 */ /* 0x010fe200078e0221 */
[C---:B------:R-:W-:Y:S01]  /*21e0*/  IADD3 R34, PT, PT, R32.reuse, 0x80, RZ ;  /* 0x0000008020227810 */ /* 0x040fe20007ffe0ff */
[C---:B------:R-:W-:Y:S01]  /*21f0*/  VIADD R38, R32.reuse, 0x180 ;  /* 0x0000018020267836 */ /* 0x040fe20000000000 */
[C---:B------:R-:W-:Y:S01]  /*2200*/  IADD3 R60, PT, PT, R32.reuse, 0x500, RZ ;  /* 0x00000500203c7810 */ /* 0x040fe20007ffe0ff */
[C---:B------:R-:W-:Y:S01]  /*2210*/  VIADD R48, R32.reuse, 0x280 ;  /* 0x0000028020307836 */ /* 0x040fe20000000000 */
[C---:B------:R-:W-:Y:S01]  /*2220*/  IADD3 R92, PT, PT, R32.reuse, 0x680, RZ ;  /* 0x00000680205c7810 */ /* 0x040fe20007ffe0ff */
[C---:B------:R-:W-:Y:S01]  /*2230*/  VIADD R54, R32.reuse, 0x400 ;  /* 0x0000040020367836 */ /* 0x040fe20000000000 */
[----:B------:R-:W-:Y:S01]  /*2240*/  LEA R33, R33, UR4, 0x2 ;  /* 0x0000000421217c11 */ /* 0x000fe2000f8e10ff */
[C---:B------:R-:W-:Y:S01]  /*2250*/  VIADD R58, R32.reuse, 0x480 ;  /* 0x00000480203a7836 */ /* 0x040fe20000000000 */
[C---:B------:R-:W-:Y:S01]  /*2260*/  LEA R55, R35.reuse, R50, 0x4 ;  /* 0x0000003223377211 */ /* 0x040fe200078e20ff */
[C---:B------:R-:W-:Y:S01]  /*2270*/  VIADD R70, R32.reuse, 0x580 ;  /* 0x0000058020467836 */ /* 0x040fe20000000000 */
[----:B------:R-:W-:Y:S01]  /*2280*/  LEA R38, R35, R38, 0x4 ;  /* 0x0000002623267211 */ /* 0x000fe200078e20ff */
[----:B------:R-:W-:-:S02]  /*2290*/  VIADD R90, R32, 0x600 ;  /* 0x00000600205a7836 */ /* 0x000fc40000000000 */
[C---:B------:R-:W-:Y:S02]  /*22a0*/  IMAD R6, R35.reuse, 0x10, R32 ;  /* 0x0000001023067824 */ /* 0x040fe400078e0220 */
[C---:B------:R-:W-:Y:S01]  /*22b0*/  VIADD R94, R32.reuse, 0x700 ;  /* 0x00000700205e7836 */ /* 0x040fe20000000000 */
[----:B------:R-:W-:Y:S01]  /*22c0*/  IADD3 R32, PT, PT, R32, 0x780, RZ ;  /* 0x0000078020207810 */ /* 0x000fe20007ffe0ff */
[C---:B------:R-:W-:Y:S01]  /*22d0*/  IMAD R57, R35.reuse, 0x10, R46 ;  /* 0x0000001023397824 */ /* 0x040fe200078e022e */
[C---:B------:R-:W-:Y:S01]  /*22e0*/  LEA R51, R35.reuse, R90, 0x4 ;  /* 0x0000005a23337211 */ /* 0x040fe200078e20ff */
[C---:B------:R-:W-:Y:S01]  /*22f0*/  IMAD R56, R35.reuse, 0x10, R48 ;  /* 0x0000001023387824 */ /* 0x040fe200078e0230 */
[C---:B------:R-:W-:Y:S01]  /*2300*/  LEA R48, R35.reuse, R58, 0x4 ;  /* 0x0000003a23307211 */ /* 0x040fe200078e20ff */
[C---:B------:R-:W-:Y:S02]  /*2310*/  IMAD R46, R35.reuse, 0x10, R52 ;  /* 0x00000010232e7824 */ /* 0x040fe400078e0234 */
[C---:B------:R-:W-:Y:S01]  /*2320*/  IMAD R47, R35.reuse, 0x10, R54 ;  /* 0x00000010232f7824 */ /* 0x040fe200078e0236 */
[C---:B------:R-:W-:Y:S01]  /*2330*/  LEA R54, R35.reuse, R32, 0x4 ;  /* 0x0000002023367211 */ /* 0x040fe200078e20ff */
[----:B------:R-:W-:-:S02]  /*2340*/  IMAD R34, R35, 0x10, R34 ;  /* 0x0000001023227824 */ /* 0x000fc400078e0222 */
[C---:B------:R-:W-:Y:S02]  /*2350*/  IMAD R36, R35.reuse, 0x10, R36 ;  /* 0x0000001023247824 */ /* 0x040fe400078e0224 */
[C---:B------:R-:W-:Y:S02]  /*2360*/  IMAD R49, R35.reuse, 0x10, R60 ;  /* 0x0000001023317824 */ /* 0x040fe400078e023c */
[C---:B------:R-:W-:Y:S02]  /*2370*/  IMAD R50, R35.reuse, 0x10, R70 ;  /* 0x0000001023327824 */ /* 0x040fe400078e0246 */
[C---:B------:R-:W-:Y:S02]  /*2380*/  IMAD R52, R35.reuse, 0x10, R92 ;  /* 0x0000001023347824 */ /* 0x040fe400078e025c */
[----:B------:R-:W-:Y:S01]  /*2390*/  IMAD R53, R35, 0x10, R94 ;  /* 0x0000001023357824 */ /* 0x000fe200078e025e */
[----:B0-----:R-:W-:Y:S06]  /*23a0*/  @P0 BRA `(.L_x_29) ;  /* 0x0000000000380947 */ /* 0x001fec0003800000 */
[----:B------:R-:W0:Y:S01]  /*23b0*/  S2R R0, SR_LANEID ;  /* 0x0000000000007919 */ /* 0x000e220000000000 */
[----:B------:R-:W-:Y:S02]  /*23c0*/  UIADD3 UR4, UPT, UPT, UR5, 0x400, URZ ;  /* 0x0000040005047890 */ /* 0x000fe4000fffe0ff */
[----:B------:R-:W-:Y:S02]  /*23d0*/  UIADD3 UR6, UPT, UPT, UR5, 0x480, URZ ;  /* 0x0000048005067890 */ /* 0x000fe4000fffe0ff */
[----:B------:R-:W-:Y:S02]  /*23e0*/  UIADD3 UR7, UPT, UPT, UR5, 0x500, URZ ;  /* 0x0000050005077890 */ /* 0x000fe4000fffe0ff */
[----:B------:R-:W-:Y:S01]  /*23f0*/  UIADD3 UR5, UPT, UPT, UR5, 0x580, URZ ;  /* 0x0000058005057890 */ /* 0x000fe2000fffe0ff */
[----:B0-----:R-:W-:-:S04]  /*2400*/  LOP3.LUT R4, R0, 0x7, RZ, 0xc0, !PT ;  /* 0x0000000700047812 */ /* 0x001fc800078ec0ff */
[C---:B------:R-:W-:Y:S02]  /*2410*/  LEA R0, R4.reuse, UR4, 0x4 ;  /* 0x0000000404007c11 */ /* 0x040fe4000f8e20ff */
[C---:B------:R-:W-:Y:S02]  /*2420*/  LEA R2, R4.reuse, UR6, 0x4 ;  /* 0x0000000604027c11 */ /* 0x040fe4000f8e20ff */
[C---:B------:R-:W-:Y:S02]  /*2430*/  LEA R3, R4.reuse, UR7, 0x4 ;  /* 0x0000000704037c11 */ /* 0x040fe4000f8e20ff */
[----:B------:R-:W-:Y:S01]  /*2440*/  LEA R4, R4, UR5, 0x4 ;  /* 0x0000000504047c11 */ /* 0x000fe2000f8e20ff */
[----:B------:R-:W0:Y:S04]  /*2450*/  LDSM.16.M88 R0, [R0] ;  /* 0x000000000000783b */ /* 0x000e280000000000 */
[----:B------:R-:W1:Y:S04]  /*2460*/  LDSM.16.M88 R2, [R2] ;  /* 0x000000000202783b */ /* 0x000e680000000000 */
[----:B------:R-:W2:Y:S04]  /*2470*/  LDSM.16.M88 R3, [R3] ;  /* 0x000000000303783b */ /* 0x000ea80000000000 */
[----:B------:R-:W3:Y:S02]  /*2480*/  LDSM.16.M88 R4, [R4] ;  /* 0x000000000404783b */ /* 0x000ee40000000000 */
.L_x_29:
[----:B------:R-:W-:Y:S08]  /*2490*/  BAR.SYNC.DEFER_BLOCKING 0x0 ;  /* 0x0000000000007b1d */ /* 0x000ff00000010000 */
[----:B------:R-:W4:Y:S01]  /*24a0*/  S2UR UR6, SR_CTAID.Z ;  /* 0x00000000000679c3 */ /* 0x000f220000002700 */
        /* <DEDUP_REMOVED lines=30> */
[----:B------:R0:W0:Y:S04]  /*2690*/  LDSM.16.M88 R32, [R6] ;  /* 0x000000000620783b */ /* 0x0000280000000000 */
[----:B------:R-:W0:Y:S04]  /*26a0*/  LDSM.16.M88 R53, [R53] ;  /* 0x000000003535783b */ /* 0x000e280000000000 */
[----:B------:R-:W0:Y:S01]  /*26b0*/  LDSM.16.M88 R54, [R54] ;  /* 0x000000003636783b */ /* 0x000e220000000000 */
[----:B----4-:R-:W-:Y:S05]  /*26c0*/  @P0 BRA `(.L_x_30) ;  /* 0x0000000000fc0947 */ /* 0x010fea0003800000 */
[----:B------:R-:W-:Y:S01]  /*26d0*/  IMAD.MOV.U32 R71, RZ, RZ, R62 ;  /* 0x000000ffff477224 */ /* 0x000fe200078e003e */
[----:B0-----:R-:W-:Y:S01]  /*26e0*/  MOV R35, R0 ;  /* 0x0000000000237202 */ /* 0x001fe20000000f00 */
[----:B------:R-:W-:Y:S01]  /*26f0*/  IMAD.MOV.U32 R70, RZ, RZ, R63 ;  /* 0x000000ffff467224 */ /* 0x000fe200078e003f */
[----:B------:R-:W-:-:S07]  /*2700*/  MOV R6, 0x2720 ;  /* 0x0000272000067802 */ /* 0x000fce0000000f00 */
[----:B-123--:R-:W-:Y:S05]  /*2710*/  CALL.REL.NOINC `($__internal_2_$__cuda_sm_9x_mma_sub_byte_internal_m8n8k32_u4_s4) ;  /* 0x000000e0002c7944 */ /* 0x00efea0003c00000 */
[----:B------:R-:W-:Y:S01]  /*2720*/  IMAD.MOV.U32 R71, RZ, RZ, R64 ;  /* 0x000000ffff477224 */ /* 0x000fe200078e0040 */
[----:B------:R-:W-:Y:S01]  /*2730*/  MOV R32, R57 ;  /* 0x0000003900207202 */ /* 0x000fe20000000f00 */
[----:B------:R-:W-:Y:S01]  /*2740*/  IMAD.MOV.U32 R70, RZ, RZ, R65 ;  /* 0x000000ffff467224 */ /* 0x000fe200078e0041 */
[----:B------:R-:W-:Y:S01]  /*2750*/  MOV R63, R33 ;  /* 0x00000021003f7202 */ /* 0x000fe20000000f00 */
[----:B------:R-:W-:Y:S01]  /*2760*/  IMAD.MOV.U32 R35, RZ, RZ, R0 ;  /* 0x000000ffff237224 */ /* 0x000fe200078e0000 */
[----:B------:R-:W-:Y:S01]  /*2770*/  MOV R6, 0x27a0 ;  /* 0x000027a000067802 */ /* 0x000fe20000000f00 */
[----:B------:R-:W-:-:S07]  /*2780*/  IMAD.MOV.U32 R62, RZ, RZ, R36 ;  /* 0x000000ffff3e7224 */ /* 0x000fce00078e0024 */
[----:B------:R-:W-:Y:S05]  /*2790*/  CALL.REL.NOINC `($__internal_2_$__cuda_sm_9x_mma_sub_byte_internal_m8n8k32_u4_s4) ;  /* 0x000000e0000c7944 */ /* 0x000fea0003c00000 */
        /* <DEDUP_REMOVED lines=48> */
[----:B------:R-:W-:Y:S02]  /*2aa0*/  IMAD.MOV.U32 R68, RZ, RZ, R36 ;  /* 0x000000ffff447224 */ /* 0x000fe400078e0024 */
[----:B------:R-:W-:-:S07]  /*2ab0*/  IMAD.MOV.U32 R69, RZ, RZ, R33 ;  /* 0x000000ffff457224 */ /* 0x000fce00078e0021 */
.L_x_30:
[----:B------:R-:W-:Y:S05]  /*2ac0*/  @P0 BRA `(.L_x_31) ;  /* 0x0000000400040947 */ /* 0x000fea0003800000 */
[----:B------:R-:W-:Y:S01]  /*2ad0*/  MOV R71, R62 ;  /* 0x0000003e00477202 */ /* 0x000fe20000000f00 */
[----:B------:R-:W-:Y:S01]  /*2ae0*/  IMAD.MOV.U32 R70, RZ, RZ, R63 ;  /* 0x000000ffff467224 */ /* 0x000fe200078e003f */
[----:B--2---:R-:W-:Y:S01]  /*2af0*/  MOV R35, R3 ;  /* 0x0000000300237202 */ /* 0x004fe20000000f00 */
[----:B0-----:R-:W-:Y:S01]  /*2b00*/  IMAD.MOV.U32 R32, RZ, RZ, R59 ;  /* 0x000000ffff207224 */ /* 0x001fe200078e003b */
[----:B------:R-:W-:-:S07]  /*2b10*/  MOV R6, 0x2b30 ;  /* 0x00002b3000067802 */ /* 0x000fce0000000f00 */
[----:B-1-3--:R-:W-:Y:S05]  /*2b20*/  CALL.REL.NOINC `($__internal_2_$__cuda_sm_9x_mma_sub_byte_internal_m8n8k32_u4_s4) ;  /* 0x000000dc00287944 */ /* 0x00afea0003c00000 */
        /* <DEDUP_REMOVED lines=25> */
[----:B------:R-:W-:Y:S01]  /*2cc0*/  IMAD.MOV.U32 R69, RZ, RZ, R33 ;  /* 0x000000ffff457224 */ /* 0x000fe200078e0021 */
[----:B------:R-:W-:Y:S06]  /*2cd0*/  @P0 BRA `(.L_x_31) ;  /* 0x0000000000800947 */ /* 0x000fec0003800000 */
[----:B------:R-:W-:Y:S01]  /*2ce0*/  MOV R71, R62 ;  /* 0x0000003e00477202 */ /* 0x000fe20000000f00 */
[----:B------:R-:W-:Y:S01]  /*2cf0*/  IMAD.MOV.U32 R70, RZ, RZ, R63 ;  /* 0x000000ffff467224 */ /* 0x000fe200078e003f */
[----:B------:R-:W-:Y:S01]  /*2d00*/  MOV R35, R4 ;  /* 0x0000000400237202 */ /* 0x000fe20000000f00 */
[----:B------:R-:W-:Y:S01]  /*2d10*/  IMAD.MOV.U32 R32, RZ, RZ, R58 ;  /* 0x000000ffff207224 */ /* 0x000fe200078e003a */
[----:B------:R-:W-:-:S07]  /*2d20*/  MOV R6, 0x2d40 ;  /* 0x00002d4000067802 */ /* 0x000fce0000000f00 */
        /* <DEDUP_REMOVED lines=27> */
.L_x_31:
[----:B0-----:R-:W0:Y:S01]  /*2ee0*/  S2R R6, SR_TID.Z ;  /* 0x0000000000067919 */ /* 0x001e220000002300 */
[----:B------:R-:W4:Y:S01]  /*2ef0*/  S2UR UR5, SR_CgaCtaId ;  /* 0x00000000000579c3 */ /* 0x000f220000008800 */
[----:B------:R-:W1:Y:S01]  /*2f00*/  S2R R34, SR_LANEID ;  /* 0x0000000000227919 */ /* 0x000e620000000000 */
[----:B------:R-:W2:Y:S01]  /*2f10*/  S2R R33, SR_TID.X ;  /* 0x0000000000217919 */ /* 0x000ea20000002100 */
[----:B------:R-:W-:Y:S02]  /*2f20*/  UMOV UR4, 0x400 ;  /* 0x0000040000047882 */ /* 0x000fe40000000000 */
[----:B------:R-:W-:Y:S01]  /*2f30*/  UIADD3 UR4, UPT, UPT, UR4, 0x800, URZ ;  /* 0x0000080004047890 */ /* 0x000fe2000fffe0ff */
[----:B------:R-:W5:Y:S01]  /*2f40*/  LDG.E.CONSTANT R46, desc[UR8][R88.64+0x600] ;  /* 0x00060008582e7981 */ /* 0x000f62000c1e9900 */
[----:B------:R-:W-:-:S03]  /*2f50*/  UISETP.GT.U32.AND UP0, UPT, UR6, 0xc, UPT ;  /* 0x0000000c0600788c */ /* 0x000fc6000bf04070 */
[----:B------:R-:W5:Y:S04]  /*2f60*/  LDG.E.CONSTANT R47, desc[UR8][R88.64+0xe00] ;  /* 0x000e0008582f7981 */ /* 0x000f68000c1e9900 */
[----:B------:R-:W5:Y:S04]  /*2f70*/  LDG.E.CONSTANT R48, desc[UR8][R88.64+0x1600] ;  /* 0x0016000858307981 */ /* 0x000f68000c1e9900 */
[----:B------:R-:W5:Y:S01]  /*2f80*/  LDG.E.CONSTANT R49, desc[UR8][R88.64+0x1e00] ;  /* 0x001e000858317981 */ /* 0x000f62000c1e9900 */
[----:B----4-:R-:W-:-:S03]  /*2f90*/  ULEA UR4, UR5, UR4, 0x18 ;  /* 0x0000000405047291 */ /* 0x010fc6000f8ec0ff */
[----:B------:R-:W5:Y:S03]  /*2fa0*/  LDG.E.CONSTANT R50, desc[UR8][R88.64+0x2600] ;  /* 0x0026000858327981 */ /* 0x000f66000c1e9900 */
[----:B0-----:R-:W-:Y:S01]  /*2fb0*/  LEA R32, R6, UR4, 0xb ;  /* 0x0000000406207c11 */ /* 0x001fe2000f8e58ff */
[----:B------:R-:W5:Y:S01]  /*2fc0*/  LDG.E.CONSTANT R51, desc[UR8][R88.64+0x2e00] ;  /* 0x002e000858337981 */ /* 0x000f62000c1e9900 */
[----:B-1----:R-:W-:-:S03]  /*2fd0*/  LOP3.LUT R35, R34, 0x7, RZ, 0xc0, !PT ;  /* 0x0000000722237812 */ /* 0x002fc600078ec0ff */
[----:B------:R-:W5:Y:S01]  /*2fe0*/  LDG.E.CONSTANT R52, desc[UR8][R88.64+0x3600] ;  /* 0x0036000858347981 */ /* 0x000f62000c1e9900 */
[C---:B------:R-:W-:Y:S01]  /*2ff0*/  IADD3 R90, PT, PT, R32.reuse, 0x300, RZ ;  /* 0x00000300205a7810 */ /* 0x040fe20007ffe0ff */
[----:B------:R-:W-:Y:S01]  /*3000*/  VIADD R94, R32, 0x400 ;  /* 0x00000400205e7836 */ /* 0x000fe20000000000 */
[----:B--2---:R-:W-:Y:S01]  /*3010*/  LEA R33, R6, R33, 0x5 ;  /* 0x0000002106217211 */ /* 0x004fe200078e28ff */
[----:B------:R-:W5:Y:S01]  /*3020*/  LDG.E.CONSTANT R53, desc[UR8][R88.64+0x3e00] ;  /* 0x003e000858357981 */ /* 0x000f62000c1e9900 */
[C---:B------:R-:W-:Y:S01]  /*3030*/  VIADD R36, R32.reuse, 0x100 ;  /* 0x0000010020247836 */ /* 0x040fe20000000000 */
[C---:B------:R-:W-:Y:S01]  /*3040*/  IADD3 R38, PT, PT, R32.reuse, 0x180, RZ ;  /* 0x0000018020267810 */ /* 0x040fe20007ffe0ff */
[C---:B------:R-:W-:Y:S01]  /*3050*/  VIADD R92, R32.reuse, 0x380 ;  /* 0x00000380205c7836 */ /* 0x040fe20000000000 */
[----:B------:R-:W5:Y:S01]  /*3060*/  LDG.E.CONSTANT R54, desc[UR8][R88.64+0x4600] ;  /* 0x0046000858367981 */ /* 0x000f62000c1e9900 */
[C---:B------:R-:W-:Y:S01]  /*3070*/  IADD3 R98, PT, PT, R32.reuse, 0x480, RZ ;  /* 0x0000048020627810 */ /* 0x040fe20007ffe0ff */
[C---:B------:R-:W-:Y:S01]  /*3080*/  VIADD R102, R32.reuse, 0x580 ;  /* 0x0000058020667836 */ /* 0x040fe20000000000 */
[C---:B------:R-:W-:Y:S01]  /*3090*/  IADD3 R104, PT, PT, R32.reuse, 0x600, RZ ;  /* 0x0000060020687810 */ /* 0x040fe20007ffe0ff */
[----:B------:R-:W5:Y:S01]  /*30a0*/  LDG.E.CONSTANT R55, desc[UR8][R88.64+0x4e00] ;  /* 0x004e000858377981 */ /* 0x000f62000c1e9900 */
[C---:B------:R-:W-:Y:S01]  /*30b0*/  VIADD R34, R32.reuse, 0x80 ;  /* 0x0000008020227836 */ /* 0x040fe20000000000 */
[----:B------:R-:W-:-:S02]  /*30c0*/  IADD3 R108, PT, PT, R32, 0x700, RZ ;  /* 0x00000700206c7810 */ /* 0x000fc40007ffe0ff */
[----:B------:R-:W5:Y:S01]  /*30d0*/  LDG.E.CONSTANT R56, desc[UR8][R88.64+0x5600] ;  /* 0x0056000858387981 */ /* 0x000f62000c1e9900 */
[----:B------:R-:W-:-:S03]  /*30e0*/  VIADD R70, R32, 0x200 ;  /* 0x0000020020467836 */ /* 0x000fc60000000000 */
[----:B------:R-:W5:Y:S01]  /*30f0*/  LDG.E.CONSTANT R57, desc[UR8][R88.64+0x5e00] ;  /* 0x005e000858397981 */ /* 0x000f62000c1e9900 */
[----:B------:R-:W-:-:S03]  /*3100*/  VIADD R100, R32, 0x500 ;  /* 0x0000050020647836 */ /* 0x000fc60000000000 */
[----:B------:R-:W5:Y:S01]  /*3110*/  LDG.E.CONSTANT R58, desc[UR8][R88.64+0x6600] ;  /* 0x00660008583a7981 */ /* 0x000f62000c1e9900 */
[----:B------:R-:W-:-:S03]  /*3120*/  VIADD R106, R32, 0x680 ;  /* 0x00000680206a7836 */ /* 0x000fc60000000000 */
[----:B------:R-:W5:Y:S01]  /*3130*/  LDG.E.CONSTANT R59, desc[UR8][R88.64+0x6e00] ;  /* 0x006e0008583b7981 */ /* 0x000f62000c1e9900 */
[----:B------:R-:W-:-:S03]  /*3140*/  IMAD R6, R35, 0x10, R32 ;  /* 0x0000001023067824 */ /* 0x000fc600078e0220 */
[----:B------:R-:W5:Y:S04]  /*3150*/  LDG.E.CONSTANT R60, desc[UR8][R88.64+0x7600] ;  /* 0x00760008583c7981 */ /* 0x000f68000c1e9900 */
[----:B------:R0:W5:Y:S01]  /*3160*/  LDG.E.CONSTANT R61, desc[UR8][R88.64+0x7e00] ;  /* 0x007e0008583d7981 */ /* 0x000162000c1e9900 */
[C---:B------:R-:W-:Y:S01]  /*3170*/  IMAD R97, R35.reuse, 0x10, R90 ;  /* 0x0000001023617824 */ /* 0x040fe200078e025a */
[C---:B------:R-:W-:Y:S01]  /*3180*/  LEA R95, R35.reuse, R94, 0x4 ;  /* 0x0000005e235f7211 */ /* 0x040fe200078e20ff */
[C---:B------:R-:W-:Y:S01]  /*3190*/  IMAD R96, R35.reuse, 0x10, R92 ;  /* 0x0000001023607824 */ /* 0x040fe200078e025c */
[C---:B------:R-:W-:Y:S01]  /*31a0*/  LEA R36, R35.reuse, R36, 0x4 ;  /* 0x0000002423247211 */ /* 0x040fe200078e20ff */
[C---:B------:R-:W-:Y:S01]  /*31b0*/  IMAD R34, R35.reuse, 0x10, R34 ;  /* 0x0000001023227824 */ /* 0x040fe200078e0222 */
[C---:B------:R-:W-:Y:S01]  /*31c0*/  LEA R92, R35.reuse, R102, 0x4 ;  /* 0x00000066235c7211 */ /* 0x040fe200078e20ff */
[----:B------:R-:W-:Y:S01]  /*31d0*/  IMAD R38, R35, 0x10, R38 ;  /* 0x0000001023267824 */ /* 0x000fe200078e0226 */
[----:B------:R-:W-:Y:S01]  /*31e0*/  LEA R33, R33, UR4, 0x2 ;  /* 0x0000000421217c11 */ /* 0x000fe2000f8e10ff */
[C---:B------:R-:W-:Y:S01]  /*31f0*/  IMAD R70, R35.reuse, 0x10, R70 ;  /* 0x0000001023467824 */ /* 0x040fe200078e0246 */
[----:B0-----:R-:W-:Y:S01]  /*3200*/  LEA R89, R35, R108, 0x4 ;  /* 0x0000006c23597211 */ /* 0x001fe200078e20ff */
[----:B------:R-:W-:-:S02]  /*3210*/  VIADD R88, R32, 0x280 ;  /* 0x0000028020587836 */ /* 0x000fc40000000000 */
[----:B------:R-:W-:Y:S02]  /*3220*/  VIADD R32, R32, 0x780 ;  /* 0x0000078020207836 */ /* 0x000fe40000000000 */
[C---:B------:R-:W-:Y:S01]  /*3230*/  IMAD R94, R35.reuse, 0x10, R98 ;  /* 0x00000010235e7824 */ /* 0x040fe200078e0262 */
[C---:B------:R-:W-:Y:S01]  /*3240*/  LEA R88, R35.reuse, R88, 0x4 ;  /* 0x0000005823587211 */ /* 0x040fe200078e20ff */
[C---:B------:R-:W-:Y:S02]  /*3250*/  IMAD R93, R35.reuse, 0x10, R100 ;  /* 0x00000010235d7824 */ /* 0x040fe400078e0264 */
[C---:B------:R-:W-:Y:S02]  /*3260*/  IMAD R91, R35.reuse, 0x10, R104 ;  /* 0x00000010235b7824 */ /* 0x040fe400078e0268 */
[C---:B------:R-:W-:Y:S02]  /*3270*/  IMAD R90, R35.reuse, 0x10, R106 ;  /* 0x00000010235a7824 */ /* 0x040fe400078e026a */
[----:B------:R-:W-:Y:S01]  /*3280*/  IMAD R35, R35, 0x10, R32 ;  /* 0x0000001023237824 */ /* 0x000fe200078e0220 */
[----:B------:R-:W-:Y:S06]  /*3290*/  BRA.U UP0, `(.L_x_32) ;  /* 0x0000000100447547 */ /* 0x000fec000b800000 */
[----:B------:R-:W3:Y:S01]  /*32a0*/  S2R R0, SR_LANEID ;  /* 0x0000000000007919 */ /* 0x000ee20000000000 */
[----:B------:R-:W0:Y:S01]  /*32b0*/  S2UR UR5, SR_CgaCtaId ;  /* 0x00000000000579c3 */ /* 0x000e220000008800 */
[----:B------:R-:W-:Y:S02]  /*32c0*/  UMOV UR4, 0x400 ;  /* 0x0000040000047882 */ /* 0x000fe40000000000 */
[----:B0-----:R-:W-:-:S04]  /*32d0*/  ULEA UR4, UR5, UR4, 0x18 ;  /* 0x0000000405047291 */ /* 0x001fc8000f8ec0ff */
[----:B------:R-:W-:Y:S02]  /*32e0*/  UIADD3 UR5, UPT, UPT, UR4, 0x600, URZ ;  /* 0x0000060004057890 */ /* 0x000fe4000fffe0ff */
[----:B------:R-:W-:Y:S01]  /*32f0*/  UIADD3 UR6, UPT, UPT, UR4, 0x680, URZ ;  /* 0x0000068004067890 */ /* 0x000fe2000fffe0ff */
[----:B---3--:R-:W-:Y:S01]  /*3300*/  LOP3.LUT R4, R0, 0x7, RZ, 0xc0, !PT ;  /* 0x0000000700047812 */ /* 0x008fe200078ec0ff */
[----:B------:R-:W-:Y:S02]  /*3310*/  UIADD3 UR7, UPT, UPT, UR4, 0x700, URZ ;  /* 0x0000070004077890 */ /* 0x000fe4000fffe0ff */
[----:B------:R-:W-:Y:S01]  /*3320*/  UIADD3 UR4, UPT, UPT, UR4, 0x780, URZ ;  /* 0x0000078004047890 */ /* 0x000fe2000fffe0ff */
[C---:B------:R-:W-:Y:S02]  /*3330*/  LEA R0, R4.reuse, UR5, 0x4 ;  /* 0x0000000504007c11 */ /* 0x040fe4000f8e20ff */
[C---:B------:R-:W-:Y:S02]  /*3340*/  LEA R2, R4.reuse, UR6, 0x4 ;  /* 0x0000000604027c11 */ /* 0x040fe4000f8e20ff */
[----:B------:R-:W-:-:S02]  /*3350*/  LEA R3, R4, UR7, 0x4 ;  /* 0x0000000704037c11 */ /* 0x000fc4000f8e20ff */
[----:B------:R-:W-:Y:S01]  /*3360*/  LEA R4, R4, UR4, 0x4 ;  /* 0x0000000404047c11 */ /* 0x000fe2000f8e20ff */
[----:B------:R-:W0:Y:S04]  /*3370*/  LDSM.16.M88 R0, [R0] ;  /* 0x000000000000783b */ /* 0x000e280000000000 */
[----:B------:R-:W1:Y:S04]  /*3380*/  LDSM.16.M88 R2, [R2] ;  /* 0x000000000202783b */ /* 0x000e680000000000 */
[----:B------:R-:W2:Y:S04]  /*3390*/  LDSM.16.M88 R3, [R3] ;  /* 0x000000000303783b */ /* 0x000ea80000000000 */
[----:B------:R-:W4:Y:S02]  /*33a0*/  LDSM.16.M88 R4, [R4] ;  /* 0x000000000404783b */ /* 0x000f240000000000 */
.L_x_32:
        /* <DEDUP_REMOVED lines=33> */
[----:B------:R0:W0:Y:S01]  /*35c0*/  LDSM.16.M88 R88, [R35] ;  /* 0x000000002358783b */ /* 0x0000220000000000 */
[----:B------:R-:W-:Y:S05]  /*35d0*/  BRA.U UP0, `(.L_x_33) ;  /* 0x00000001007c7547 */ /* 0x000fea000b800000 */
[----:B------:R-:W-:Y:S01]  /*35e0*/  IMAD.MOV.U32 R71, RZ, RZ, R62 ;  /* 0x000000ffff477224 */ /* 0x000fe200078e003e */
[----:B0-----:R-:W-:Y:S01]  /*35f0*/  MOV R70, R63 ;  /* 0x0000003f00467202 */ /* 0x001fe20000000f00 */
[----:B------:R-:W-:Y:S01]  /*3600*/  IMAD.MOV.U32 R35, RZ, RZ, R0 ;  /* 0x000000ffff237224 */ /* 0x000fe200078e0000 */
[----:B------:R-:W-:-:S07]  /*3610*/  MOV R6, 0x3630 ;  /* 0x0000363000067802 */ /* 0x000fce0000000f00 */
[----:B-1234-:R-:W-:Y:S05]  /*3620*/  CALL.REL.NOINC `($__internal_2_$__cuda_sm_9x_mma_sub_byte_internal_m8n8k32_u4_s4) ;  /* 0x000000d000687944 */ /* 0x01efea0003c00000 */
        /* <DEDUP_REMOVED lines=25> */
[----:B------:R-:W-:-:S07]  /*37c0*/  MOV R69, R33 ;  /* 0x0000002100457202 */ /* 0x000fce0000000f00 */
.L_x_33:
[----:B------:R-:W5:Y:S02]  /*37d0*/  S2UR UR4, SR_CTAID.Z ;  /* 0x00000000000479c3 */ /* 0x000f640000002700 */
[----:B-----5:R-:W-:-:S09]  /*37e0*/  UISETP.GT.U32.AND UP0, UPT, UR4, 0xc, UPT ;  /* 0x0000000c0400788c */ /* 0x020fd2000bf04070 */
[----:B------:R-:W-:Y:S05]  /*37f0*/  BRA.U UP0, `(.L_x_34) ;  /* 0x0000000100807547 */ /* 0x000fea000b800000 */
[----:B------:R-:W-:Y:S01]  /*3800*/  IMAD.MOV.U32 R71, RZ, RZ, R62 ;  /* 0x000000ffff477224 */ /* 0x000fe200078e003e */
[----:B0-----:R-:W-:Y:S01]  /*3810*/  MOV R32, R102 ;  /* 0x0000006600207202 */ /* 0x001fe20000000f00 */
[----:B------:R-:W-:Y:S01]  /*3820*/  IMAD.MOV.U32 R70, RZ, RZ, R63 ;  /* 0x000000ffff467224 */ /* 0x000fe200078e003f */
[----:B------:R-:W-:Y:S01]  /*3830*/  MOV R6, 0x3860 ;  /* 0x0000386000067802 */ /* 0x000fe20000000f00 */
[----:B-1----:R-:W-:-:S07]  /*3840*/  IMAD.MOV.U32 R35, RZ, RZ, R2 ;  /* 0x000000ffff237224 */ /* 0x002fce00078e0002 */
[----:B--234-:R-:W-:Y:S05]  /*3850*/  CALL.REL.NOINC `($__internal_2_$__cuda_sm_9x_mma_sub_byte_internal_m8n8k32_u4_s4) ;  /* 0x000000cc00dc7944 */ /* 0x01cfea0003c00000 */
        /* <DEDUP_REMOVED lines=26> */
.L_x_34:
[----:B------:R-:W5:Y:S02]  /*3a00*/  S2UR UR4, SR_CTAID.Z ;  /* 0x00000000000479c3 */ /* 0x000f640000002700 */
[----:B-----5:R-:W-:-:S09]  /*3a10*/  UISETP.GT.U32.AND UP0, UPT, UR4, 0xc, UPT ;  /* 0x0000000c0400788c */ /* 0x020fd2000bf04070 */
[----:B------:R-:W-:Y:S05]  /*3a20*/  BRA.U UP0, `(.L_x_35) ;  /* 0x0000000100807547 */ /* 0x000fea000b800000 */
[----:B------:R-:W-:Y:S01]  /*3a30*/  IMAD.MOV.U32 R71, RZ, RZ, R62 ;  /* 0x000000ffff477224 */ /* 0x000fe200078e003e */
[----:B0-----:R-:W-:Y:S01]  /*3a40*/  MOV R32, R101 ;  /* 0x0000006500207202 */ /* 0x001fe20000000f00 */
[----:B------:R-:W-:Y:S01]  /*3a50*/  IMAD.MOV.U32 R70, RZ, RZ, R63 ;  /* 0x000000ffff467224 */ /* 0x000fe200078e003f */
[----:B------:R-:W-:Y:S01]  /*3a60*/  MOV R6, 0x3a90 ;  /* 0x00003a9000067802 */ /* 0x000fe20000000f00 */
[----:B--2---:R-:W-:-:S07]  /*3a70*/  IMAD.MOV.U32 R35, RZ, RZ, R3 ;  /* 0x000000ffff237224 */ /* 0x004fce00078e0003 */
[----:B-1-34-:R-:W-:Y:S05]  /*3a80*/  CALL.REL.NOINC `($__internal_2_$__cuda_sm_9x_mma_sub_byte_internal_m8n8k32_u4_s4) ;  /* 0x000000cc00507944 */ /* 0x01afea0003c00000 */
        /* <DEDUP_REMOVED lines=26> */
.L_x_35:
[----:B------:R-:W5:Y:S02]  /*3c30*/  S2UR UR4, SR_CTAID.Z ;  /* 0x00000000000479c3 */ /* 0x000f640000002700 */
[----:B-----5:R-:W-:-:S09]  /*3c40*/  UISETP.GT.U32.AND UP0, UPT, UR4, 0xc, UPT ;  /* 0x0000000c0400788c */ /* 0x020fd2000bf04070 */
[----:B------:R-:W-:Y:S05]  /*3c50*/  BRA.U UP0, `(.L_x_36) ;  /* 0x0000000100807547 */ /* 0x000fea000b800000 */
[----:B------:R-:W-:Y:S01]  /*3c60*/  IMAD.MOV.U32 R71, RZ, RZ, R62 ;  /* 0x000000ffff477224 */ /* 0x000fe200078e003e */
[----:B0-----:R-:W-:Y:S01]  /*3c70*/  MOV R32, R100 ;  /* 0x0000006400207202 */ /* 0x001fe20000000f00 */
[----:B------:R-:W-:Y:S01]  /*3c80*/  IMAD.MOV.U32 R70, RZ, RZ, R63 ;  /* 0x000000ffff467224 */ /* 0x000fe200078e003f */
[----:B------:R-:W-:Y:S01]  /*3c90*/  MOV R6, 0x3cc0 ;  /* 0x00003cc000067802 */ /* 0x000fe20000000f00 */
[----:B---34-:R-:W-:-:S07]  /*3ca0*/  IMAD.MOV.U32 R35, RZ, RZ, R4 ;  /* 0x000000ffff237224 */ /* 0x018fce00078e0004 */
[----:B-12---:R-:W-:Y:S05]  /*3cb0*/  CALL.REL.NOINC `($__internal_2_$__cuda_sm_9x_mma_sub_byte_internal_m8n8k32_u4_s4) ;  /* 0x000000c800c47944 */ /* 0x006fea0003c00000 */
        /* <DEDUP_REMOVED lines=26> */
.L_x_36:
[----:B0-----:R-:W0:Y:S01]  /*3e60*/  S2R R36, SR_CTAID.Z ;  /* 0x0000000000247919 */ /* 0x001e220000002700 */
[----:B------:R-:W1:Y:S01]  /*3e70*/  LDC.64 R108, c[0x0][0x398] ;  /* 0x0000e600ff6c7b82 */ /* 0x000e620000000a00 */
[----:B------:R-:W5:Y:S01]  /*3e80*/  S2R R35, SR_CTAID.Y ;  /* 0x0000000000237919 */ /* 0x000f620000002600 */
[----:B------:R-:W5:Y:S06]  /*3e90*/  S2R R6, SR_TID.Z ;  /* 0x0000000000067919 */ /* 0x000f6c0000002300 */
[----:B------:R-:W1:Y:S01]  /*3ea0*/  LDC.64 R106, c[0x0][0x3a0] ;  /* 0x0000e800ff6a7b82 */ /* 0x000e620000000a00 */
[----:B------:R-:W2:Y:S07]  /*3eb0*/  S2R R37, SR_TID.X ;  /* 0x0000000000257919 */ /* 0x000eae0000002100 */
[----:B------:R-:W1:Y:S08]  /*3ec0*/  LDC.64 R104, c[0x0][0x390] ;  /* 0x0000e400ff687b82 */ /* 0x000e700000000a00 */
[----:B------:R-:W-:Y:S01]  /*3ed0*/  BAR.SYNC.DEFER_BLOCKING 0x0 ;  /* 0x0000000000007b1d */ /* 0x000fe20000010000 */
[----:B0-----:R-:W-:-:S02]  /*3ee0*/  ISETP.GT.U32.AND P2, PT, R36, 0xc, PT ;  /* 0x0000000c2400780c */ /* 0x001fc40003f44070 */
[----:B------:R-:W-:Y:S01]  /*3ef0*/  ISETP.GT.U32.AND P1, PT, R36, 0xb, PT ;  /* 0x0000000b2400780c */ /* 0x000fe20003f24070 */
[----:B-----5:R-:W-:-:S03]  /*3f00*/  IMAD R35, R35, 0x4, R6 ;  /* 0x0000000423237824 */ /* 0x020fc600078e0206 */
[----:B------:R-:W-:Y:S02]  /*3f10*/  ISETP.NE.OR P0, PT, R6, RZ, P1 ;  /* 0x000000ff0600720c */ /* 0x000fe40000f05670 */
[C---:B--2---:R-:W-:Y:S01]  /*3f20*/  LOP3.LUT R32, R37.reuse, 0x7, RZ, 0xc0, !PT ;  /* 0x0000000725207812 */ /* 0x044fe200078ec0ff */
[----:B------:R-:W-:-:S03]  /*3f30*/  IMAD.SHL.U32 R34, R37, 0x100, RZ ;  /* 0x0000010025227824 */ /* 0x000fc600078e00ff */
[C---:B------:R-:W-:Y:S01]  /*3f40*/  LEA R33, R35.reuse, R32, 0x5 ;  /* 0x0000002023217211 */ /* 0x040fe200078e28ff */
[----:B------:R-:W-:Y:S01]  /*3f50*/  IMAD.U32 R35, R35, 0x20, R32 ;  /* 0x0000002023237824 */ /* 0x000fe200078e0020 */
[----:B------:R-:W-:-:S03]  /*3f60*/  LOP3.LUT R88, R34, 0x3f800, RZ, 0xc0, !PT ;  /* 0x0003f80022587812 */ /* 0x000fc600078ec0ff */
[----:B------:R-:W-:Y:S01]  /*3f70*/  IMAD R39, R36, 0x10000, R33 ;  /* 0x0001000024277824 */ /* 0x000fe200078e0221 */
[----:B------:R-:W-:Y:S06]  /*3f80*/  @P2 BRA `(.L_x_37) ;  /* 0x0000000000582947 */ /* 0x000fec0003800000 */
[----:B------:R-:W0:Y:S01]  /*3f90*/  S2R R32, SR_TID.Z ;  /* 0x0000000000207919 */ /* 0x000e220000002300 */
[----:B------:R-:W2:Y:S01]  /*3fa0*/  S2UR UR5, SR_CgaCtaId ;  /* 0x00000000000579c3 */ /* 0x000ea20000008800 */
[----:B------:R-:W-:Y:S01]  /*3fb0*/  UMOV UR4, 0x400 ;  /* 0x0000040000047882 */ /* 0x000fe20000000000 */
[----:B------:R-:W5:Y:S01]  /*3fc0*/  S2R R34, SR_LANEID ;  /* 0x0000000000227919 */ /* 0x000f620000000000 */
[----:B------:R-:W-:-:S04]  /*3fd0*/  UIADD3 UR4, UPT, UPT, UR4, 0x800, URZ ;  /* 0x0000080004047890 */ /* 0x000fc8000fffe0ff */
[----:B--2---:R-:W-:-:S06]  /*3fe0*/  ULEA UR4, UR5, UR4, 0x18 ;  /* 0x0000000405047291 */ /* 0x004fcc000f8ec0ff */
[----:B0-----:R-:W-:Y:S02]  /*3ff0*/  LEA R71, R32, UR4, 0xb ;  /* 0x0000000420477c11 */ /* 0x001fe4000f8e58ff */
[----:B-----5:R-:W-:-:S03]  /*4000*/  SHF.R.U32.HI R33, RZ, 0x2, R34 ;  /* 0x00000002ff217819 */ /* 0x020fc60000011622 */
[----:B------:R-:W-:Y:S01]  /*4010*/  IMAD R32, R32, -0x400, R71 ;  /* 0xfffffc0020207824 */ /* 0x000fe200078e0247 */
[----:B------:R-:W-:-:S03]  /*4020*/  LOP3.LUT R34, R34, 0x3, RZ, 0xc0, !PT ;  /* 0x0000000322227812 */ /* 0x000fc600078ec0ff */
[C---:B------:R-:W-:Y:S01]  /*4030*/  VIADD R38, R32.reuse, 0x200 ;  /* 0x0000020020267836 */ /* 0x040fe20000000000 */
[----:B------:R-:W-:Y:S01]  /*4040*/  LEA R33, R33, R34, 0x2 ;  /* 0x0000002221217211 */ /* 0x000fe200078e10ff */
[C---:B------:R-:W-:Y:S01]  /*4050*/  VIADD R34, R32.reuse, 0x100 ;  /* 0x0000010020227836 */ /* 0x040fe20000000000 */
[----:B------:R-:W-:Y:S02]  /*4060*/  IADD3 R70, PT, PT, R32, 0x300, RZ ;  /* 0x0000030020467810 */ /* 0x000fe40007ffe0ff */
[C---:B------:R-:W-:Y:S01]  /*4070*/  LEA R38, R33.reuse, R38, 0x3 ;  /* 0x0000002621267211 */ /* 0x040fe200078e18ff */
[C---:B------:R-:W-:Y:S02]  /*4080*/  IMAD.U32 R32, R33.reuse, 0x8, R32 ;  /* 0x0000000821207824 */ /* 0x040fe400078e0020 */
[C---:B------:R-:W-:Y:S02]  /*4090*/  IMAD.U32 R34, R33.reuse, 0x8, R34 ;  /* 0x0000000821227824 */ /* 0x040fe400078e0022 */
[----:B------:R-:W-:Y:S01]  /*40a0*/  IMAD.U32 R70, R33, 0x8, R70 ;  /* 0x0000000821467824 */ /* 0x000fe200078e0046 */
[----:B------:R0:W-:Y:S04]  /*40b0*/  STS.64 [R32], R62 ;  /* 0x0000003e20007388 */ /* 0x0001e80000000a00 */
[----:B------:R0:W-:Y:S04]  /*40c0*/  STS.64 [R34], R64 ;  /* 0x0000004022007388 */ /* 0x0001e80000000a00 */
[----:B------:R0:W-:Y:S04]  /*40d0*/  STS.64 [R38], R66 ;  /* 0x0000004226007388 */ /* 0x0001e80000000a00 */
[----:B------:R0:W-:Y:S02]  /*40e0*/  STS.64 [R70], R68 ;  /* 0x0000004446007388 */ /* 0x0001e40000000a00 */
.L_x_37:
[----:B------:R-:W-:Y:S01]  /*40f0*/  BAR.SYNC.DEFER_BLOCKING 0x0 ;  /* 0x0000000000007b1d */ /* 0x000fe20000010000 */
[----:B0-----:R-:W-:Y:S02]  /*4100*/  IMAD.IADD R67, R88, 0x1, R39 ;  /* 0x0000000158437824 */ /* 0x001fe400078e0227 */
[----:B-1----:R-:W-:-:S03]  /*4110*/  IMAD.WIDE.U32 R108, R35, 0x4, R108 ;  /* 0x00000004236c7825 */ /* 0x002fc600078e006c */
[----:B------:R-:W-:Y:S05]  /*4120*/  @P2 BRA `(.L_x_38) ;  /* 0x0000000000682947 */ /* 0x000fea0003800000 */
[----:B------:R-:W0:Y:S01]  /*4130*/  LDC.64 R32, c[0x0][0x3a0] ;  /* 0x0000e800ff207b82 */ /* 0x000e220000000a00 */
[----:B------:R-:W-:Y:S01]  /*4140*/  SHF.L.U32 R34, R37, 0x8, RZ ;  /* 0x0000000825227819 */ /* 0x000fe200000006ff */
[----:B------:R-:W-:Y:S01]  /*4150*/  IMAD R35, R36, 0x10000, R35 ;  /* 0x0001000024237824 */ /* 0x000fe200078e0223 */
[----:B------:R-:W2:Y:S02]  /*4160*/  LDG.E.CONSTANT R62, desc[UR8][R108.64] ;  /* 0x000000086c3e7981 */ /* 0x000ea4000c1e9900 */
[----:B------:R-:W-:-:S05]  /*4170*/  LOP3.LUT R34, R34, 0x3f800, RZ, 0xc0, !PT ;  /* 0x0003f80022227812 */ /* 0x000fca00078ec0ff */
[----:B------:R-:W-:-:S04]  /*4180*/  IMAD.IADD R63, R35, 0x1, R34 ;  /* 0x00000001233f7824 */ /* 0x000fc800078e0222 */
[----:B0-----:R-:W-:-:S05]  /*4190*/  IMAD.WIDE.U32 R34, R63, 0x4, R32 ;  /* 0x000000043f227825 */ /* 0x001fca00078e0020 */
[----:B------:R-:W2:Y:S04]  /*41a0*/  LDG.E.CONSTANT R64, desc[UR8][R34.64] ;  /* 0x0000000822407981 */ /* 0x000ea8000c1e9900 */
[----:B------:R-:W5:Y:S01]  /*41b0*/  LDG.E.CONSTANT R66, desc[UR8][R34.64+0x8000] ;  /* 0x0080000822427981 */ /* 0x000f62000c1e9900 */
[----:B------:R-:W0:Y:S01]  /*41c0*/  S2UR UR5, SR_CgaCtaId ;  /* 0x00000000000579c3 */ /* 0x000e220000008800 */
[----:B------:R-:W-:Y:S02]  /*41d0*/  UMOV UR4, 0x400 ;  /* 0x0000040000047882 */ /* 0x000fe40000000000 */
[----:B------:R-:W-:Y:S01]  /*41e0*/  UIADD3 UR4, UPT, UPT, UR4, 0x800, URZ ;  /* 0x0000080004047890 */ /* 0x000fe2000fffe0ff */
[----:B------:R-:W-:-:S03]  /*41f0*/  LEA R32, R6, R37, 0x5 ;  /* 0x0000002506207211 */ /* 0x000fc600078e28ff */
[----:B0-----:R-:W-:-:S06]  /*4200*/  ULEA UR4, UR5, UR4, 0x18 ;  /* 0x0000000405047291 */ /* 0x001fcc000f8ec0ff */
[----:B------:R-:W-:-:S05]  /*4210*/  LEA R33, R32, UR4, 0x2 ;  /* 0x0000000420217c11 */ /* 0x000fca000f8e10ff */
[----:B------:R-:W-:Y:S02]  /*4220*/  IMAD R38, R6, 0x380, R33 ;  /* 0x0000038006267824 */ /* 0x000fe400078e0221 */
[----:B------:R-:W0:Y:S03]  /*4230*/  LDC.64 R32, c[0x0][0x390] ;  /* 0x0000e400ff207b82 */ /* 0x000e260000000a00 */
[----:B------:R-:W2:Y:S04]  /*4240*/  LDS R39, [R38] ;  /* 0x0000000026277984 */ /* 0x000ea80000000800 */
[----:B------:R-:W5:Y:S01]  /*4250*/  LDS R65, [R38+0x80] ;  /* 0x0000800026417984 */ /* 0x000f620000000800 */
[----:B0-----:R-:W-:Y:S01]  /*4260*/  IMAD.WIDE.U32 R32, R63, 0x4, R32 ;  /* 0x000000043f207825 */ /* 0x001fe200078e0020 */
[----:B--2---:R-:W-:-:S02]  /*4270*/  IADD3 R39, PT, PT, R64, R62, R39 ;  /* 0x0000003e40277210 */ /* 0x004fc40007ffe027 */
[----:B-----5:R-:W-:Y:S02]  /*4280*/  IADD3 R65, PT, PT, R66, R62, R65 ;  /* 0x0000003e42417210 */ /* 0x020fe40007ffe041 */
[----:B------:R-:W-:Y:S02]  /*4290*/  VIMNMX R39, PT, PT, RZ, R39, !PT ;  /* 0x00000027ff277248 */ /* 0x000fe40007fe0100 */
[----:B------:R-:W-:-:S03]  /*42a0*/  VIMNMX R65, PT, PT, RZ, R65, !PT ;  /* 0x00000041ff417248 */ /* 0x000fc60007fe0100 */
[----:B------:R0:W-:Y:S04]  /*42b0*/  STG.E desc[UR8][R32.64], R39 ;  /* 0x0000002720007986 */ /* 0x0001e8000c101908 */
[----:B------:R0:W-:Y:S02]  /*42c0*/  STG.E desc[UR8][R32.64+0x8000], R65 ;  /* 0x0080004120007986 */ /* 0x0001e4000c101908 */
.L_x_38:
[----:B------:R-:W-:-:S04]  /*42d0*/  IMAD.WIDE.U32 R106, R67, 0x4, R106 ;  /* 0x00000004436a7825 */ /* 0x000fc800078e006a */
[----:B------:R-:W-:Y:S01]  /*42e0*/  IMAD.WIDE.U32 R104, R67, 0x4, R104 ;  /* 0x0000000443687825 */ /* 0x000fe200078e0068 */
[----:B------:R-:W-:Y:S06]  /*42f0*/  @P2 BRA `(.L_x_39) ;  /* 0x0000000000902947 */ /* 0x000fec0003800000 */
[----:B------:R-:W2:Y:S04]  /*4300*/  LDG.E.CONSTANT R34, desc[UR8][R108.64+0x20] ;  /* 0x000020086c227981 */ /* 0x000ea8000c1e9900 */
[----:B------:R-:W2:Y:S04]  /*4310*/  LDG.E.CONSTANT R35, desc[UR8][R106.64+0x20] ;  /* 0x000020086a237981 */ /* 0x000ea8000c1e9900 */
[----:B------:R-:W5:Y:S04]  /*4320*/  LDG.E.CONSTANT R38, desc[UR8][R106.64+0x8020] ;  /* 0x008020086a267981 */ /* 0x000f68000c1e9900 */
[----:B------:R-:W3:Y:S04]  /*4330*/  LDG.E.CONSTANT R63, desc[UR8][R108.64+0x40] ;  /* 0x000040086c3f7981 */ /* 0x000ee8000c1e9900 */
[----:B------:R-:W3:Y:S04]  /*4340*/  LDG.E.CONSTANT R64, desc[UR8][R106.64+0x40] ;  /* 0x000040086a407981 */ /* 0x000ee8000c1e9900 */
[----:B0-----:R-:W4:Y:S01]  /*4350*/  LDG.E.CONSTANT R65, desc[UR8][R106.64+0x8040] ;  /* 0x008040086a417981 */ /* 0x001f22000c1e9900 */
[----:B------:R-:W0:Y:S01]  /*4360*/  S2UR UR5, SR_CgaCtaId ;  /* 0x00000000000579c3 */ /* 0x000e220000008800 */
[----:B------:R-:W-:Y:S01]  /*4370*/  UMOV UR4, 0x400 ;  /* 0x0000040000047882 */ /* 0x000fe20000000000 */
[----:B------:R-:W-:Y:S01]  /*4380*/  UMOV UR6, 0x400 ;  /* 0x0000040000067882 */ /* 0x000fe20000000000 */
[----:B------:R-:W-:Y:S01]  /*4390*/  UIADD3 UR4, UPT, UPT, UR4, 0x800, URZ ;  /* 0x0000080004047890 */ /* 0x000fe2000fffe0ff */
[C-C-:B------:R-:W-:Y:S01]  /*43a0*/  IMAD R32, R6.reuse, 0x20, R37.reuse ;  /* 0x0000002006207824 */ /* 0x140fe200078e0225 */
[----:B------:R-:W-:Y:S01]  /*43b0*/  UIADD3 UR6, UPT, UPT, UR6, 0x800, URZ ;  /* 0x0000080006067890 */ /* 0x000fe2000fffe0ff */
[----:B------:R-:W-:-:S02]  /*43c0*/  IMAD R39, R6, 0x20, R37 ;  /* 0x0000002006277824 */ /* 0x000fc400078e0225 */
[----:B------:R-:W1:Y:S01]  /*43d0*/  S2UR UR7, SR_CgaCtaId ;  /* 0x00000000000779c3 */ /* 0x000e620000008800 */
[----:B0-----:R-:W-:-:S06]  /*43e0*/  ULEA UR4, UR5, UR4, 0x18 ;  /* 0x0000000405047291 */ /* 0x001fcc000f8ec0ff */
[----:B------:R-:W-:Y:S01]  /*43f0*/  LEA R33, R32, UR4, 0x2 ;  /* 0x0000000420217c11 */ /* 0x000fe2000f8e10ff */
[----:B-1----:R-:W-:-:S04]  /*4400*/  ULEA UR6, UR7, UR6, 0x18 ;  /* 0x0000000607067291 */ /* 0x002fc8000f8ec0ff */
[----:B------:R-:W-:Y:S02]  /*4410*/  IMAD R32, R6, 0x380, R33 ;  /* 0x0000038006207824 */ /* 0x000fe400078e0221 */
[----:B------:R-:W-:-:S03]  /*4420*/  LEA R39, R39, UR6, 0x2 ;  /* 0x0000000627277c11 */ /* 0x000fc6000f8e10ff */
[----:B------:R-:W2:Y:S02]  /*4430*/  LDS R33, [R32+0x100] ;  /* 0x0001000020217984 */ /* 0x000ea40000000800 */
[----:B------:R-:W-:Y:S02]  /*4440*/  IMAD R67, R6, 0x380, R39 ;  /* 0x0000038006437824 */ /* 0x000fe400078e0227 */
[----:B------:R-:W5:Y:S04]  /*4450*/  LDS R39, [R32+0x180] ;  /* 0x0001800020277984 */ /* 0x000f680000000800 */
[----:B------:R-:W3:Y:S04]  /*4460*/  LDS R62, [R67+0x200] ;  /* 0x00020000433e7984 */ /* 0x000ee80000000800 */
[----:B------:R-:W4:Y:S01]  /*4470*/  LDS R66, [R67+0x280] ;  /* 0x0002800043427984 */ /* 0x000f220000000800 */
[----:B--2---:R-:W-:-:S02]  /*4480*/  IADD3 R33, PT, PT, R35, R34, R33 ;  /* 0x0000002223217210 */ /* 0x004fc40007ffe021 */
[----:B-----5:R-:W-:Y:S02]  /*4490*/  IADD3 R38, PT, PT, R38, R34, R39 ;  /* 0x0000002226267210 */ /* 0x020fe40007ffe027 */
[----:B------:R-:W-:Y:S02]  /*44a0*/  VIMNMX R33, PT, PT, RZ, R33, !PT ;  /* 0x00000021ff217248 */ /* 0x000fe40007fe0100 */
[----:B------:R-:W-:-:S03]  /*44b0*/  VIMNMX R35, PT, PT, RZ, R38, !PT ;  /* 0x00000026ff237248 */ /* 0x000fc60007fe0100 */
[----:B------:R1:W-:Y:S01]  /*44c0*/  STG.E desc[UR8][R104.64+0x20], R33 ;  /* 0x0000202168007986 */ /* 0x0003e2000c101908 */
[----:B---3--:R-:W-:-:S03]  /*44d0*/  IADD3 R62, PT, PT, R64, R63, R62 ;  /* 0x0000003f403e7210 */ /* 0x008fc60007ffe03e */
[----:B------:R1:W-:Y:S01]  /*44e0*/  STG.E desc[UR8][R104.64+0x8020], R35 ;  /* 0x0080202368007986 */ /* 0x0003e2000c101908 */
[----:B----4-:R-:W-:Y:S02]  /*44f0*/  IADD3 R65, PT, PT, R65, R63, R66 ;  /* 0x0000003f41417210 */ /* 0x010fe40007ffe042 */
[----:B------:R-:W-:Y:S02]  /*4500*/  VIMNMX R39, PT, PT, RZ, R62, !PT ;  /* 0x0000003eff277248 */ /* 0x000fe40007fe0100 */
[----:B------:R-:W-:-:S03]  /*4510*/  VIMNMX R65, PT, PT, RZ, R65, !PT ;  /* 0x00000041ff417248 */ /* 0x000fc60007fe0100 */
[----:B------:R1:W-:Y:S04]  /*4520*/  STG.E desc[UR8][R104.64+0x40], R39 ;  /* 0x0000402768007986 */ /* 0x0003e8000c101908 */
[----:B------:R1:W-:Y:S02]  /*4530*/  STG.E desc[UR8][R104.64+0x8040], R65 ;  /* 0x0080404168007986 */ /* 0x0003e4000c101908 */
.L_x_39:
[----:B------:R-:W-:Y:S05]  /*4540*/  @P2 BRA `(.L_x_40) ;  /* 0x0000000000482947 */ /* 0x000fea0003800000 */
[----:B01----:R-:W2:Y:S04]  /*4550*/  LDG.E.CONSTANT R33, desc[UR8][R108.64+0x60] ;  /* 0x000060086c217981 */ /* 0x003ea8000c1e9900 */
[----:B------:R-:W2:Y:S04]  /*4560*/  LDG.E.CONSTANT R34, desc[UR8][R106.64+0x60] ;  /* 0x000060086a227981 */ /* 0x000ea8000c1e9900 */
[----:B------:R-:W5:Y:S01]  /*4570*/  LDG.E.CONSTANT R35, desc[UR8][R106.64+0x8060] ;  /* 0x008060086a237981 */ /* 0x000f62000c1e9900 */
[----:B------:R-:W0:Y:S01]  /*4580*/  S2UR UR5, SR_CgaCtaId ;  /* 0x00000000000579c3 */ /* 0x000e220000008800 */
[----:B------:R-:W-:Y:S01]  /*4590*/  UMOV UR4, 0x400 ;  /* 0x0000040000047882 */ /* 0x000fe20000000000 */
[----:B------:R-:W-:Y:S01]  /*45a0*/  LEA R32, R6, R37, 0x5 ;  /* 0x0000002506207211 */ /* 0x000fe200078e28ff */
[----:B------:R-:W-:-:S04]  /*45b0*/  UIADD3 UR4, UPT, UPT, UR4, 0x800, URZ ;  /* 0x0000080004047890 */ /* 0x000fc8000fffe0ff */
[----:B0-----:R-:W-:-:S06]  /*45c0*/  ULEA UR4, UR5, UR4, 0x18 ;  /* 0x0000000405047291 */ /* 0x001fcc000f8ec0ff */
[----:B------:R-:W-:-:S05]  /*45d0*/  LEA R39, R32, UR4, 0x2 ;  /* 0x0000000420277c11 */ /* 0x000fca000f8e10ff */
[----:B------:R-:W-:-:S05]  /*45e0*/  IMAD R39, R6, 0x380, R39 ;  /* 0x0000038006277824 */ /* 0x000fca00078e0227 */
[----:B------:R-:W2:Y:S04]  /*45f0*/  LDS R32, [R39+0x300] ;  /* 0x0003000027207984 */ /* 0x000ea80000000800 */
[----:B------:R-:W5:Y:S01]  /*4600*/  LDS R38, [R39+0x380] ;  /* 0x0003800027267984 */ /* 0x000f620000000800 */
[-C--:B--2---:R-:W-:Y:S02]  /*4610*/  IADD3 R32, PT, PT, R34, R33.reuse, R32 ;  /* 0x0000002122207210 */ /* 0x084fe40007ffe020 */
[----:B-----5:R-:W-:Y:S02]  /*4620*/  IADD3 R35, PT, PT, R35, R33, R38 ;  /* 0x0000002123237210 */ /* 0x020fe40007ffe026 */
[----:B------:R-:W-:Y:S02]  /*4630*/  VIMNMX R33, PT, PT, RZ, R32, !PT ;  /* 0x00000020ff217248 */ /* 0x000fe40007fe0100 */
[----:B------:R-:W-:-:S03]  /*4640*/  VIMNMX R35, PT, PT, RZ, R35, !PT ;  /* 0x00000023ff237248 */ /* 0x000fc60007fe0100 */
[----:B------:R2:W-:Y:S04]  /*4650*/  STG.E desc[UR8][R104.64+0x60], R33 ;  /* 0x0000602168007986 */ /* 0x0005e8000c101908 */
[----:B------:R2:W-:Y:S02]  /*4660*/  STG.E desc[UR8][R104.64+0x8060], R35 ;  /* 0x0080602368007986 */ /* 0x0005e4000c101908 */
.L_x_40:
[----:B------:R-:W-:Y:S04]  /*4670*/  BSSY.RECONVERGENT B0, `(.L_x_41) ;  /* 0x000002a000007945 */ /* 0x000fe80003800200 */
[----:B------:R-:W-:Y:S05]  /*4680*/  @P0 BRA `(.L_x_42) ;  /* 0x0000000000a00947 */ /* 0x000fea0003800000 */
[----:B012---:R-:W0:Y:S01]  /*4690*/  LDC.64 R32, c[0x0][0x380] ;  /* 0x0000e000ff207b82 */ /* 0x007e220000000a00 */
[----:B------:R-:W-:-:S05]  /*46a0*/  IMAD.SHL.U32 R36, R36, 0x800, RZ ;  /* 0x0000080024247824 */ /* 0x000fca00078e00ff */
[----:B------:R-:W-:-:S05]  /*46b0*/  LOP3.LUT R35, R36, R37, RZ, 0xfc, !PT ;  /* 0x0000002524237212 */ /* 0x000fca00078efcff */
[----:B0-----:R-:W-:-:S05]  /*46c0*/  IMAD.WIDE.U32 R32, R35, 0x4, R32 ;  /* 0x0000000423207825 */ /* 0x001fca00078e0020 */
[----:B------:R-:W2:Y:S04]  /*46d0*/  LDG.E.CONSTANT R34, desc[UR8][R32.64+0x800] ;  /* 0x0008000820227981 */ /* 0x000ea8000c1e9900 */
[----:B------:R-:W5:Y:S04]  /*46e0*/  LDG.E.CONSTANT R35, desc[UR8][R32.64+0x880] ;  /* 0x0008800820237981 */ /* 0x000f68000c1e9900 */
        /* <DEDUP_REMOVED lines=13> */
[----:B------:R-:W4:Y:S01]  /*47c0*/  LDG.E.CONSTANT R88, desc[UR8][R32.64+0xf80] ;  /* 0x000f800820587981 */ /* 0x000f22000c1e9900 */
[----:B------:R-:W0:Y:S01]  /*47d0*/  S2UR UR5, SR_CgaCtaId ;  /* 0x00000000000579c3 */ /* 0x000e220000008800 */
[----:B------:R-:W-:-:S02]  /*47e0*/  UMOV UR4, 0x400 ;  /* 0x0000040000047882 */ /* 0x000fc40000000000 */
[----:B0-----:R-:W-:-:S06]  /*47f0*/  ULEA UR4, UR5, UR4, 0x18 ;  /* 0x0000000405047291 */ /* 0x001fcc000f8ec0ff */
[----:B------:R-:W-:-:S05]  /*4800*/  LEA R89, R37, UR4, 0x2 ;  /* 0x0000000425597c11 */ /* 0x000fca000f8e10ff */
[----:B--2---:R0:W-:Y:S04]  /*4810*/  STS [R89], R34 ;  /* 0x0000002259007388 */ /* 0x0041e80000000800 */
[----:B-----5:R0:W-:Y:S04]  /*4820*/  STS [R89+0x80], R35 ;  /* 0x0000802359007388 */ /* 0x0201e80000000800 */
        /* <DEDUP_REMOVED lines=14> */
.L_x_42:
[----:B------:R-:W-:Y:S05]  /*4910*/  BSYNC.RECONVERGENT B0 ;  /* 0x0000000000007941 */ /* 0x000fea0003800200 */
.L_x_41:
[----:B------:R-:W-:Y:S06]  /*4920*/  BAR.SYNC.DEFER_BLOCKING 0x0 ;  /* 0x0000000000007b1d */ /* 0x000fec0000010000 */
[----:B------:R-:W-:Y:S05]  /*4930*/  @P1 BRA `(.L_x_43) ;  /* 0x0000000000401947 */ /* 0x000fea0003800000 */
[----:B------:R-:W5:Y:S01]  /*4940*/  S2R R0, SR_LANEID ;  /* 0x0000000000007919 */ /* 0x000f620000000000 */
[----:B------:R-:W0:Y:S01]  /*4950*/  S2UR UR5, SR_CgaCtaId ;  /* 0x00000000000579c3 */ /* 0x000e220000008800 */
[----:B------:R-:W-:Y:S02]  /*4960*/  UMOV UR4, 0x400 ;  /* 0x0000040000047882 */ /* 0x000fe40000000000 */
[----:B0-----:R-:W-:-:S04]  /*4970*/  ULEA UR4, UR5, UR4, 0x18 ;  /* 0x0000000405047291 */ /* 0x001fc8000f8ec0ff */
[----:B------:R-:W-:Y:S02]  /*4980*/  UIADD3 UR5, UPT, UPT, UR4, 0x80, URZ ;  /* 0x0000008004057890 */ /* 0x000fe4000fffe0ff */
[----:B------:R-:W-:Y:S01]  /*4990*/  UIADD3 UR6, UPT, UPT, UR4, 0x100, URZ ;  /* 0x0000010004067890 */ /* 0x000fe2000fffe0ff */
[----:B-----5:R-:W-:Y:S01]  /*49a0*/  LOP3.LUT R0, R0, 0x7, RZ, 0xc0, !PT ;  /* 0x0000000700007812 */ /* 0x020fe200078ec0ff */
[----:B------:R-:W-:-:S03]  /*49b0*/  UIADD3 UR7, UPT, UPT, UR4, 0x180, URZ ;  /* 0x0000018004077890 */ /* 0x000fc6000fffe0ff */
[C---:B------:R-:W-:Y:S02]  /*49c0*/  LEA R2, R0.reuse, UR5, 0x4 ;  /* 0x0000000500027c11 */ /* 0x040fe4000f8e20ff */
[C---:B------:R-:W-:Y:S02]  /*49d0*/  LEA R3, R0.reuse, UR6, 0x4 ;  /* 0x0000000600037c11 */ /* 0x040fe4000f8e20ff */
[C---:B---34-:R-:W-:Y:S02]  /*49e0*/  LEA R4, R0.reuse, UR7, 0x4 ;  /* 0x0000000700047c11 */ /* 0x058fe4000f8e20ff */
[----:B------:R-:W-:Y:S01]  /*49f0*/  LEA R32, R0, UR4, 0x4 ;  /* 0x0000000400207c11 */ /* 0x000fe2000f8e20ff */
[----:B------:R-:W0:Y:S04]  /*4a00*/  LDSM.16.M88 R2, [R2] ;  /* 0x000000000202783b */ /* 0x000e280000000000 */
[----:B------:R3:W4:Y:S04]  /*4a10*/  LDSM.16.M88 R0, [R32] ;  /* 0x000000002000783b */ /* 0x0007280000000000 */
[----:B------:R-:W0:Y:S04]  /*4a20*/  LDSM.16.M88 R3, [R3] ;  /* 0x000000000303783b */ /* 0x000e280000000000 */
[----:B---3--:R-:W0:Y:S02]  /*4a30*/  LDSM.16.M88 R4, [R4] ;  /* 0x000000000404783b */ /* 0x008e240000000000 */
.L_x_43:
[----:B------:R-:W5:Y:S08]  /*4a40*/  S2UR UR5, SR_CgaCtaId ;  /* 0x00000000000579c3 */ /* 0x000f700000008800 */
[----:B------:R-:W-:Y:S01]  /*4a50*/  BAR.SYNC.DEFER_BLOCKING 0x0 ;  /* 0x0000000000007b1d */ /* 0x000fe20000010000 */
[----:B------:R-:W-:-:S05]  /*4a60*/  IMAD R37, R6, 0x20, R37 ;  /* 0x0000002006257824 */ /* 0x000fca00078e0225 */
[----:B------:R-:W-:Y:S01]  /*4a70*/  UMOV UR4, 0x400 ;  /* 0x0000040000047882 */ /* 0x000fe20000000000 */
[----:B0-----:R-:W1:Y:S01]  /*4a80*/  S2R R32, SR_LANEID ;  /* 0x0000000000207919 */ /* 0x001e620000000000 */
[----:B------:R-:W-:-:S04]  /*4a90*/  UIADD3 UR4, UPT, UPT, UR4, 0x800, URZ ;  /* 0x0000080004047890 */ /* 0x000fc8000fffe0ff */
[----:B-----5:R-:W-:-:S06]  /*4aa0*/  ULEA UR4, UR5, UR4, 0x18 ;  /* 0x0000000405047291 */ /* 0x020fcc000f8ec0ff */
[----:B------:R-:W-:Y:S02]  /*4ab0*/  LEA R37, R37, UR4, 0x2 ;  /* 0x0000000425257c11 */ /* 0x000fe4000f8e10ff */
[----:B------:R-:W-:-:S03]  /*4ac0*/  LEA R6, R6, UR4, 0xb ;  /* 0x0000000406067c11 */ /* 0x000fc6000f8e58ff */
[----:B------:R-:W-:Y:S01]  /*4ad0*/  STS [R37], R87 ;  /* 0x0000005725007388 */ /* 0x000fe20000000800 */
[C---:B------:R-:W-:Y:S01]  /*4ae0*/  IADD3 R90, PT, PT, R6.reuse, 0x500, RZ ;  /* 0x00000500065a7810 */ /* 0x040fe20007ffe0ff */
[C---:B------:R-:W-:Y:S01]  /*4af0*/  VIADD R88, R6.reuse, 0x480 ;  /* 0x0000048006587836 */ /* 0x040fe20000000000 */
[C---:B------:R-:W-:Y:S01]  /*4b00*/  IADD3 R98, PT, PT, R6.reuse, 0x680, RZ ;  /* 0x0000068006627810 */ /* 0x040fe20007ffe0ff */
[----:B------:R-:W-:Y:S01]  /*4b10*/  STS [R37+0x200], R86 ;  /* 0x0002005625007388 */ /* 0x000fe20000000800 */
[----:B------:R-:W-:Y:S01]  /*4b20*/  VIADD R96, R6, 0x600 ;  /* 0x0000060006607836 */ /* 0x000fe20000000000 */
[----:B-12---:R-:W-:Y:S01]  /*4b30*/  LOP3.LUT R33, R32, 0x7, RZ, 0xc0, !PT ;  /* 0x0000000720217812 */ /* 0x006fe200078ec0ff */
[C---:B------:R-:W-:Y:S01]  /*4b40*/  VIADD R36, R6.reuse, 0x100 ;  /* 0x0000010006247836 */ /* 0x040fe20000000000 */
[----:B------:R-:W-:Y:S01]  /*4b50*/  STS [R37+0x400], R85 ;  /* 0x0004005525007388 */ /* 0x000fe20000000800 */
[C---:B------:R-:W-:Y:S01]  /*4b60*/  IADD3 R34, PT, PT, R6.reuse, 0x80, RZ ;  /* 0x0000008006227810 */ /* 0x040fe20007ffe0ff */
[C---:B------:R-:W-:Y:S01]  /*4b70*/  VIADD R38, R6.reuse, 0x180 ;  /* 0x0000018006267836 */ /* 0x040fe20000000000 */
[C---:B------:R-:W-:Y:S01]  /*4b80*/  IADD3 R62, PT, PT, R6.reuse, 0x200, RZ ;  /* 0x00000200063e7810 */ /* 0x040fe20007ffe0ff */
[----:B------:R-:W-:Y:S01]  /*4b90*/  STS [R37+0x600], R84 ;  /* 0x0006005425007388 */ /* 0x000fe20000000800 */
[C---:B------:R-:W-:Y:S01]  /*4ba0*/  VIADD R64, R6.reuse, 0x280 ;  /* 0x0000028006407836 */ /* 0x040fe20000000000 */
[C---:B------:R-:W-:Y:S01]  /*4bb0*/  IADD3 R68, PT, PT, R6.reuse, 0x380, RZ ;  /* 0x0000038006447810 */ /* 0x040fe20007ffe0ff */
[C---:B------:R-:W-:Y:S01]  /*4bc0*/  VIADD R66, R6.reuse, 0x300 ;  /* 0x0000030006427836 */ /* 0x040fe20000000000 */
[----:B------:R-:W-:Y:S01]  /*4bd0*/  STS [R37+0x800], R83 ;  /* 0x0008005325007388 */ /* 0x000fe20000000800 */
[C---:B------:R-:W-:Y:S01]  /*4be0*/  VIADD R70, R6.reuse, 0x400 ;  /* 0x0000040006467836 */ /* 0x040fe20000000000 */
[C---:B------:R-:W-:Y:S01]  /*4bf0*/  LEA R94, R33.reuse, R88, 0x4 ;  /* 0x00000058215e7211 */ /* 0x040fe200078e20ff */
[C---:B------:R-:W-:Y:S01]  /*4c00*/  VIADD R92, R6.reuse, 0x580 ;  /* 0x00000580065c7836 */ /* 0x040fe20000000000 */
[----:B------:R-:W-:Y:S01]  /*4c10*/  STS [R37+0xa00], R82 ;  /* 0x000a005225007388 */ /* 0x000fe20000000800 */
[C---:B------:R-:W-:Y:S01]  /*4c20*/  IMAD R32, R33.reuse, 0x10, R6 ;  /* 0x0000001021207824 */ /* 0x040fe200078e0206 */
[C---:B------:R-:W-:Y:S01]  /*4c30*/  LEA R91, R33.reuse, R96, 0x4 ;  /* 0x00000060215b7211 */ /* 0x040fe200078e20ff */
[C---:B------:R-:W-:Y:S01]  /*4c40*/  VIADD R100, R6.reuse, 0x700 ;  /* 0x0000070006647836 */ /* 0x040fe20000000000 */
[----:B------:R-:W-:Y:S01]  /*4c50*/  STS [R37+0xc00], R81 ;  /* 0x000c005125007388 */ /* 0x000fe20000000800 */
[----:B------:R-:W-:Y:S01]  /*4c60*/  IADD3 R6, PT, PT, R6, 0x780, RZ ;  /* 0x0000078006067810 */ /* 0x000fe20007ffe0ff */
[C---:B------:R-:W-:Y:S01]  /*4c70*/  IMAD R93, R33.reuse, 0x10, R90 ;  /* 0x00000010215d7824 */ /* 0x040fe200078e025a */
[C---:B------:R-:W-:Y:S01]  /*4c80*/  LEA R38, R33.reuse, R38, 0x4 ;  /* 0x0000002621267211 */ /* 0x040fe200078e20ff */
[----:B------:R-:W-:Y:S01]  /*4c90*/  STS [R37+0xe00], R80 ;  /* 0x000e005025007388 */ /* 0x000fe20000000800 */
[C---:B------:R-:W-:Y:S01]  /*4ca0*/  IMAD R92, R33.reuse, 0x10, R92 ;  /* 0x00000010215c7824 */ /* 0x040fe200078e025c */
[C---:B------:R-:W-:Y:S01]  /*4cb0*/  LEA R66, R33.reuse, R66, 0x4 ;  /* 0x0000004221427211 */ /* 0x040fe200078e20ff */
[C---:B------:R-:W-:Y:S01]  /*4cc0*/  IMAD R90, R33.reuse, 0x10, R98 ;  /* 0x00000010215a7824 */ /* 0x040fe200078e0262 */
[----:B------:R-:W-:Y:S01]  /*4cd0*/  STS [R37+0x1000], R79 ;  /* 0x0010004f25007388 */ /* 0x000fe20000000800 */
[C---:B------:R-:W-:Y:S01]  /*4ce0*/  IMAD R89, R33.reuse, 0x10, R100 ;  /* 0x0000001021597824 */ /* 0x040fe200078e0264 */
[C---:B------:R-:W-:Y:S01]  /*4cf0*/  LEA R6, R33.reuse, R6, 0x4 ;  /* 0x0000000621067211 */ /* 0x040fe200078e20ff */
[C---:B------:R-:W-:Y:S01]  /*4d00*/  IMAD R34, R33.reuse, 0x10, R34 ;  /* 0x0000001021227824 */ /* 0x040fe200078e0222 */
[----:B------:R-:W-:Y:S01]  /*4d10*/  STS [R37+0x1200], R78 ;  /* 0x0012004e25007388 */ /* 0x000fe20000000800 */
[----:B------:R-:W-:-:S02]  /*4d20*/  IMAD R36, R33, 0x10, R36 ;  /* 0x0000001021247824 */ /* 0x000fc400078e0224 */
[C---:B------:R-:W-:Y:S01]  /*4d30*/  IMAD R62, R33.reuse, 0x10, R62 ;  /* 0x00000010213e7824 */ /* 0x040fe200078e023e */
[----:B------:R-:W-:Y:S01]  /*4d40*/  STS [R37+0x1400], R77 ;  /* 0x0014004d25007388 */ /* 0x000fe20000000800 */
[C---:B------:R-:W-:Y:S02]  /*4d50*/  IMAD R64, R33.reuse, 0x10, R64 ;  /* 0x0000001021407824 */ /* 0x040fe400078e0240 */
[C---:B------:R-:W-:Y:S01]  /*4d60*/  IMAD R68, R33.reuse, 0x10, R68 ;  /* 0x0000001021447824 */ /* 0x040fe200078e0244 */
[----:B------:R-:W-:Y:S01]  /*4d70*/  STS [R37+0x1600], R76 ;  /* 0x0016004c25007388 */ /* 0x000fe20000000800 */
[----:B------:R-:W-:-:S03]  /*4d80*/  IMAD R70, R33, 0x10, R70 ;  /* 0x0000001021467824 */ /* 0x000fc600078e0246 */
[----:B------:R-:W-:Y:S04]  /*4d90*/  STS [R37+0x1800], R75 ;  /* 0x0018004b25007388 */ /* 0x000fe80000000800 */
[----:B------:R-:W-:Y:S04]  /*4da0*/  STS [R37+0x1a00], R74 ;  /* 0x001a004a25007388 */ /* 0x000fe80000000800 */
[----:B------:R-:W-:Y:S04]  /*4db0*/  STS [R37+0x1c00], R73 ;  /* 0x001c004925007388 */ /* 0x000fe80000000800 */
[----:B------:R-:W-:Y:S01]  /*4dc0*/  STS [R37+0x1e00], R72 ;  /* 0x001e004825007388 */ /* 0x000fe20000000800 */
[----:B------:R-:W-:Y:S06]  /*4dd0*/  BAR.SYNC.DEFER_BLOCKING 0x0 ;  /* 0x0000000000007b1d */ /* 0x000fec0000010000 */
[----:B------:R-:W0:Y:S04]  /*4de0*/  LDSM.16.M88 R102, [R34] ;  /* 0x000000002266783b */ /* 0x000e280000000000 */
[----:B------:R-:W1:Y:S04]  /*4df0*/  LDSM.16.M88 R101, [R36] ;  /* 0x000000002465783b */ /* 0x000e680000000000 */
[----:B------:R-:W2:Y:S04]  /*4e00*/  LDSM.16.M88 R100, [R38] ;  /* 0x000000002664783b */ /* 0x000ea80000000000 */
[----:B------:R5:W0:Y:S04]  /*4e10*/  LDSM.16.M88 R99, [R62] ;  /* 0x000000003e63783b */ /* 0x000a280000000000 */
[----:B------:R3:W0:Y:S04]  /*4e20*/  LDSM.16.M88 R98, [R64] ;  /* 0x000000004062783b */ /* 0x0006280000000000 */
[----:B------:R4:W0:Y:S01]  /*4e30*/  LDSM.16.M88 R97, [R66] ;  /* 0x000000004261783b */ /* 0x0008220000000000 */
[----:B-----5:R-:W-:-:S03]  /*4e40*/  CS2R R62, SRZ ;  /* 0x00000000003e7805 */ /* 0x020fc6000001ff00 */
[----:B------:R5:W0:Y:S01]  /*4e50*/  LDSM.16.M88 R96, [R68] ;  /* 0x000000004460783b */ /* 0x000a220000000000 */
[----:B---3--:R-:W-:-:S03]  /*4e60*/  CS2R R64, SRZ ;  /* 0x0000000000407805 */ /* 0x008fc6000001ff00 */
[----:B------:R3:W0:Y:S01]  /*4e70*/  LDSM.16.M88 R95, [R70] ;  /* 0x00000000465f783b */ /* 0x0006220000000000 */
[----:B----4-:R-:W-:-:S03]  /*4e80*/  CS2R R66, SRZ ;  /* 0x0000000000427805 */ /* 0x010fc6000001ff00 */
[----:B------:R-:W4:Y:S01]  /*4e90*/  LDSM.16.M88 R94, [R94] ;  /* 0x000000005e5e783b */ /* 0x000f220000000000 */
[----:B-----5:R-:W-:-:S03]  /*4ea0*/  CS2R R68, SRZ ;  /* 0x0000000000447805 */ /* 0x020fc6000001ff00 */
[----:B------:R-:W0:Y:S04]  /*4eb0*/  LDSM.16.M88 R93, [R93] ;  /* 0x000000005d5d783b */ /* 0x000e280000000000 */
[----:B------:R-:W0:Y:S04]  /*4ec0*/  LDSM.16.M88 R92, [R92] ;  /* 0x000000005c5c783b */ /* 0x000e280000000000 */
[----:B------:R-:W0:Y:S04]  /*4ed0*/  LDSM.16.M88 R91, [R91] ;  /* 0x000000005b5b783b */ /* 0x000e280000000000 */
[----:B------:R-:W0:Y:S04]  /*4ee0*/  LDSM.16.M88 R90, [R90] ;  /* 0x000000005a5a783b */ /* 0x000e280000000000 */
[----:B------:R-:W0:Y:S04]  /*4ef0*/  LDSM.16.M88 R32, [R32] ;  /* 0x000000002020783b */ /* 0x000e280000000000 */
[----:B------:R-:W0:Y:S04]  /*4f00*/  LDSM.16.M88 R89, [R89] ;  /* 0x000000005959783b */ /* 0x000e280000000000 */
[----:B------:R3:W0:Y:S01]  /*4f10*/  LDSM.16.M88 R88, [R6] ;  /* 0x000000000658783b */ /* 0x0006220000000000 */
[----:B-12---:R-:W-:Y:S05]  /*4f20*/  @P1 BRA `(.L_x_44) ;  /* 0x00000000006c1947 */ /* 0x006fea0003800000 */
[----:B------:R-:W-:Y:S01]  /*4f30*/  IMAD.MOV.U32 R35, RZ, RZ, R0 ;  /* 0x000000ffff237224 */ /* 0x000fe200078e0000 */
[----:B---3--:R-:W-:Y:S02]  /*4f40*/  CS2R R70, SRZ ;  /* 0x0000000000467805 */ /* 0x008fe4000001ff00 */
[----:B------:R-:W-:-:S07]  /*4f50*/  MOV R6, 0x4f70 ;  /* 0x00004f7000067802 */ /* 0x000fce0000000f00 */
[----:B0---4-:R-:W-:Y:S05]  /*4f60*/  CALL.REL.NOINC `($__internal_2_$__cuda_sm_9x_mma_sub_byte_internal_m8n8k32_u4_s4) ;  /* 0x000000b800187944 */ /* 0x011fea0003c00000 */
[----:B------:R-:W-:Y:S01]  /*4f70*/  IMAD.MOV.U32 R32, RZ, RZ, R99 ;  /* 0x000000ffff207224 */ /* 0x000fe200078e0063 */
[----:B------:R-:W-:Y:S02]  /*4f80*/  MOV R35, R0 ;  /* 0x0000000000237202 */ /* 0x000fe40000000f00 */
[----:B------:R-:W-:Y:S01]  /*4f90*/  CS2R R70, SRZ ;  /* 0x0000000000467805 */ /* 0x000fe2000001ff00 */
[----:B------:R-:W-:Y:S01]  /*4fa0*/  IMAD.MOV.U32 R68, RZ, RZ, R36 ;  /* 0x000000ffff447224 */ /* 0x000fe200078e0024 */
[----:B------:R-:W-:Y:S01]  /*4fb0*/  MOV R6, 0x4fe0 ;  /* 0x00004fe000067802 */ /* 0x000fe20000000f00 */
[----:B------:R-:W-:-:S07]  /*4fc0*/  IMAD.MOV.U32 R69, RZ, RZ, R33 ;  /* 0x000000ffff457224 */ /* 0x000fce00078e0021 */
[----:B------:R-:W-:Y:S05]  /*4fd0*/  CALL.REL.NOINC `($__internal_2_$__cuda_sm_9x_mma_sub_byte_internal_m8n8k32_u4_s4) ;  /* 0x000000b400fc7944 */ /* 0x000fea0003c00000 */
        /* <DEDUP_REMOVED lines=15> */
[----:B------:R-:W-:-:S07]  /*50d0*/  MOV R63, R33 ;  /* 0x00000021003f7202 */ /* 0x000fce0000000f00 */
.L_x_44:
[----:B------:R-:W1:Y:S02]  /*50e0*/  S2UR UR4, SR_CTAID.Z ;  /* 0x00000000000479c3 */ /* 0x000e640000002700 */
[----:B-1----:R-:W-:-:S09]  /*50f0*/  UISETP.GT.U32.AND UP0, UPT, UR4, 0xb, UPT ;  /* 0x0000000b0400788c */ /* 0x002fd2000bf04070 */
[----:B------:R-:W-:Y:S05]  /*5100*/  BRA.U UP0, `(.L_x_45) ;  /* 0x0000000100807547 */ /* 0x000fea000b800000 */
[----:B------:R-:W-:Y:S01]  /*5110*/  IMAD.MOV.U32 R71, RZ, RZ, R68 ;  /* 0x000000ffff477224 */ /* 0x000fe200078e0044 */
[----:B0-----:R-:W-:Y:S01]  /*5120*/  MOV R32, R102 ;  /* 0x0000006600207202 */ /* 0x001fe20000000f00 */
[----:B---3--:R-:W-:Y:S01]  /*5130*/  IMAD.MOV.U32 R70, RZ, RZ, R69 ;  /* 0x000000ffff467224 */ /* 0x008fe200078e0045 */
[----:B------:R-:W-:Y:S01]  /*5140*/  MOV R6, 0x5170 ;  /* 0x0000517000067802 */ /* 0x000fe20000000f00 */
[----:B------:R-:W-:-:S07]  /*5150*/  IMAD.MOV.U32 R35, RZ, RZ, R2 ;  /* 0x000000ffff237224 */ /* 0x000fce00078e0002 */
[----:B----4-:R-:W-:Y:S05]  /*5160*/  CALL.REL.NOINC `($__internal_2_$__cuda_sm_9x_mma_sub_byte_internal_m8n8k32_u4_s4) ;  /* 0x000000b400987944 */ /* 0x010fea0003c00000 */
        /* <DEDUP_REMOVED lines=26> */
.L_x_45:
        /* <DEDUP_REMOVED lines=35> */
.L_x_46:
        /* <DEDUP_REMOVED lines=35> */
.L_x_47:
[----:B---3--:R-:W0:Y:S01]  /*5770*/  S2R R6, SR_TID.Z ;  /* 0x0000000000067919 */ /* 0x008e220000002300 */
[----:B------:R-:W1:Y:S01]  /*5780*/  S2UR UR5, SR_CgaCtaId ;  /* 0x00000000000579c3 */ /* 0x000e620000008800 */
[----:B------:R-:W-:Y:S01]  /*5790*/  UMOV UR4, 0x400 ;  /* 0x0000040000047882 */ /* 0x000fe20000000000 */
[----:B------:R-:W2:Y:S01]  /*57a0*/  S2R R34, SR_LANEID ;  /* 0x0000000000227919 */ /* 0x000ea20000000000 */
[----:B------:R-:W-:Y:S01]  /*57b0*/  UIADD3 UR4, UPT, UPT, UR4, 0x800, URZ ;  /* 0x0000080004047890 */ /* 0x000fe2000fffe0ff */
[----:B------:R-:W3:Y:S04]  /*57c0*/  S2R R33, SR_TID.X ;  /* 0x0000000000217919 */ /* 0x000ee80000002100 */
[----:B------:R-:W5:Y:S01]  /*57d0*/  S2UR UR6, SR_CTAID.Z ;  /* 0x00000000000679c3 */ /* 0x000f620000002700 */
[----:B-1----:R-:W-:-:S06]  /*57e0*/  ULEA UR4, UR5, UR4, 0x18 ;  /* 0x0000000405047291 */ /* 0x002fcc000f8ec0ff */
[----:B0-----:R-:W-:Y:S01]  /*57f0*/  LEA R32, R6, UR4, 0xb ;  /* 0x0000000406207c11 */ /* 0x001fe2000f8e58ff */
[----:B-----5:R-:W-:Y:S01]  /*5800*/  UISETP.GT.U32.AND UP0, UPT, UR6, 0xb, UPT ;  /* 0x0000000b0600788c */ /* 0x020fe2000bf04070 */
[----:B--2---:R-:W-:-:S03]  /*5810*/  LOP3.LUT R35, R34, 0x7, RZ, 0xc0, !PT ;  /* 0x0000000722237812 */ /* 0x004fc600078ec0ff */
[C---:B------:R-:W-:Y:S01]  /*5820*/  VIADD R92, R32.reuse, 0x380 ;  /* 0x00000380205c7836 */ /* 0x040fe20000000000 */
[C---:B----4-:R-:W-:Y:S01]  /*5830*/  IADD3 R94, PT, PT, R32.reuse, 0x400, RZ ;  /* 0x00000400205e7810 */ /* 0x050fe20007ffe0ff */
[C---:B------:R-:W-:Y:S01]  /*5840*/  VIADD R34, R32.reuse, 0x80 ;  /* 0x0000008020227836 */ /* 0x040fe20000000000 */
[----:B------:R-:W-:Y:S01]  /*5850*/  IADD3 R36, PT, PT, R32, 0x100, RZ ;  /* 0x0000010020247810 */ /* 0x000fe20007ffe0ff */
[----:B---3--:R-:W-:Y:S01]  /*5860*/  IMAD R33, R6, 0x20, R33 ;  /* 0x0000002006217824 */ /* 0x008fe200078e0221 */
[C---:B------:R-:W-:Y:S01]  /*5870*/  IADD3 R88, PT, PT, R32.reuse, 0x280, RZ ;  /* 0x0000028020587810 */ /* 0x040fe20007ffe0ff */
[C---:B------:R-:W-:Y:S01]  /*5880*/  VIADD R70, R32.reuse, 0x200 ;  /* 0x0000020020467836 */ /* 0x040fe20000000000 */
[C---:B------:R-:W-:Y:S01]  /*5890*/  IADD3 R110, PT, PT, R32.reuse, 0x580, RZ ;  /* 0x00000580206e7810 */ /* 0x040fe20007ffe0ff */
[C---:B------:R-:W-:Y:S01]  /*58a0*/  VIADD R90, R32.reuse, 0x300 ;  /* 0x00000300205a7836 */ /* 0x040fe20000000000 */
[C---:B------:R-:W-:Y:S01]  /*58b0*/  LEA R6, R35.reuse, R32, 0x4 ;  /* 0x0000002023067211 */ /* 0x040fe200078e20ff */
[C---:B------:R-:W-:Y:S01]  /*58c0*/  VIADD R100, R32.reuse, 0x500 ;  /* 0x0000050020647836 */ /* 0x040fe20000000000 */
[C---:B------:R-:W-:Y:S01]  /*58d0*/  LEA R96, R35.reuse, R92, 0x4 ;  /* 0x0000005c23607211 */ /* 0x040fe200078e20ff */
[C---:B------:R-:W-:Y:S01]  /*58e0*/  VIADD R114, R32.reuse, 0x680 ;  /* 0x0000068020727836 */ /* 0x040fe20000000000 */
[C---:B------:R-:W-:Y:S01]  /*58f0*/  LEA R102, R35.reuse, R34, 0x4 ;  /* 0x0000002223667211 */ /* 0x040fe200078e20ff */
[C---:B------:R-:W-:Y:S01]  /*5900*/  VIADD R38, R32.reuse, 0x180 ;  /* 0x0000018020267836 */ /* 0x040fe20000000000 */
[C---:B------:R-:W-:Y:S01]  /*5910*/  LEA R70, R35.reuse, R70, 0x4 ;  /* 0x0000004623467211 */ /* 0x040fe200078e20ff */
[C---:B------:R-:W-:Y:S01]  /*5920*/  VIADD R98, R32.reuse, 0x480 ;  /* 0x0000048020627836 */ /* 0x040fe20000000000 */
[----:B------:R-:W-:Y:S01]  /*5930*/  LEA R93, R35, R100, 0x4 ;  /* 0x00000064235d7211 */ /* 0x000fe200078e20ff */
[C---:B------:R-:W-:Y:S01]  /*5940*/  VIADD R112, R32.reuse, 0x600 ;  /* 0x0000060020707836 */ /* 0x040fe20000000000 */
[----:B------:R-:W-:Y:S01]  /*5950*/  LEA R34, R33, UR4, 0x2 ;  /* 0x0000000421227c11 */ /* 0x000fe2000f8e10ff */
[----:B------:R-:W-:-:S02]  /*5960*/  VIADD R116, R32, 0x700 ;  /* 0x0000070020747836 */ /* 0x000fc40000000000 */
[----:B------:R-:W-:Y:S02]  /*5970*/  VIADD R32, R32, 0x780 ;  /* 0x0000078020207836 */ /* 0x000fe40000000000 */
[C---:B------:R-:W-:Y:S01]  /*5980*/  IMAD R97, R35.reuse, 0x10, R90 ;  /* 0x0000001023617824 */ /* 0x040fe200078e025a */
[C---:B------:R-:W-:Y:S01]  /*5990*/  LEA R90, R35.reuse, R114, 0x4 ;  /* 0x00000072235a7211 */ /* 0x040fe200078e20ff */
[C---:B------:R-:W-:Y:S02]  /*59a0*/  IMAD R95, R35.reuse, 0x10, R94 ;  /* 0x00000010235f7824 */ /* 0x040fe400078e025e */
[C---:B------:R-:W-:Y:S02]  /*59b0*/  IMAD R36, R35.reuse, 0x10, R36 ;  /* 0x0000001023247824 */ /* 0x040fe400078e0224 */
[C---:B------:R-:W-:Y:S02]  /*59c0*/  IMAD R38, R35.reuse, 0x10, R38 ;  /* 0x0000001023267824 */ /* 0x040fe400078e0226 */
[----:B------:R-:W-:-:S02]  /*59d0*/  IMAD R88, R35, 0x10, R88 ;  /* 0x0000001023587824 */ /* 0x000fc400078e0258 */
[C---:B------:R-:W-:Y:S02]  /*59e0*/  IMAD R94, R35.reuse, 0x10, R98 ;  /* 0x00000010235e7824 */ /* 0x040fe400078e0262 */
[C---:B------:R-:W-:Y:S02]  /*59f0*/  IMAD R92, R35.reuse, 0x10, R110 ;  /* 0x00000010235c7824 */ /* 0x040fe400078e026e */
[C---:B------:R-:W-:Y:S02]  /*5a00*/  IMAD R91, R35.reuse, 0x10, R112 ;  /* 0x00000010235b7824 */ /* 0x040fe400078e0270 */
[C---:B------:R-:W-:Y:S02]  /*5a10*/  IMAD R89, R35.reuse, 0x10, R116 ;  /* 0x0000001023597824 */ /* 0x040fe400078e0274 */
[----:B------:R-:W-:Y:S01]  /*5a20*/  IMAD R35, R35, 0x10, R32 ;  /* 0x0000001023237824 */ /* 0x000fe200078e0220 */
[----:B------:R-:W-:Y:S06]  /*5a30*/  BRA.U UP0, `(.L_x_48) ;  /* 0x0000000100447547 */ /* 0x000fec000b800000 */
[----:B------:R-:W0:Y:S01]  /*5a40*/  S2R R0, SR_LANEID ;  /* 0x0000000000007919 */ /* 0x000e220000000000 */
[----:B------:R-:W1:Y:S01]  /*5a50*/  S2UR UR5, SR_CgaCtaId ;  /* 0x00000000000579c3 */ /* 0x000e620000008800 */
[----:B------:R-:W-:Y:S02]  /*5a60*/  UMOV UR4, 0x400 ;  /* 0x0000040000047882 */ /* 0x000fe40000000000 */
[----:B-1----:R-:W-:-:S04]  /*5a70*/  ULEA UR4, UR5, UR4, 0x18 ;  /* 0x0000000405047291 */ /* 0x002fc8000f8ec0ff */
[----:B------:R-:W-:Y:S02]  /*5a80*/  UIADD3 UR5, UPT, UPT, UR4, 0x200, URZ ;  /* 0x0000020004057890 */ /* 0x000fe4000fffe0ff */
[----:B------:R-:W-:Y:S01]  /*5a90*/  UIADD3 UR6, UPT, UPT, UR4, 0x280, URZ ;  /* 0x0000028004067890 */ /* 0x000fe2000fffe0ff */
[----:B0-----:R-:W-:Y:S01]  /*5aa0*/  LOP3.LUT R0, R0, 0x7, RZ, 0xc0, !PT ;  /* 0x0000000700007812 */ /* 0x001fe200078ec0ff */
[----:B------:R-:W-:Y:S02]  /*5ab0*/  UIADD3 UR7, UPT, UPT, UR4, 0x300, URZ ;  /* 0x0000030004077890 */ /* 0x000fe4000fffe0ff */
[----:B------:R-:W-:Y:S01]  /*5ac0*/  UIADD3 UR4, UPT, UPT, UR4, 0x380, URZ ;  /* 0x0000038004047890 */ /* 0x000fe2000fffe0ff */
[C---:B------:R-:W-:Y:S02]  /*5ad0*/  LEA R32, R0.reuse, UR5, 0x4 ;  /* 0x0000000500207c11 */ /* 0x040fe4000f8e20ff */
[C---:B------:R-:W-:Y:S02]  /*5ae0*/  LEA R2, R0.reuse, UR6, 0x4 ;  /* 0x0000000600027c11 */ /* 0x040fe4000f8e20ff */
[----:B------:R-:W-:-:S02]  /*5af0*/  LEA R3, R0, UR7, 0x4 ;  /* 0x0000000700037c11 */ /* 0x000fc4000f8e20ff */
[----:B------:R-:W-:Y:S02]  /*5b00*/  LEA R4, R0, UR4, 0x4 ;  /* 0x0000000400047c11 */ /* 0x000fe4000f8e20ff */
[----:B------:R0:W1:Y:S04]  /*5b10*/  LDSM.16.M88 R0, [R32] ;  /* 0x000000002000783b */ /* 0x0000680000000000 */
[----:B------:R-:W2:Y:S04]  /*5b20*/  LDSM.16.M88 R2, [R2] ;  /* 0x000000000202783b */ /* 0x000ea80000000000 */
[----:B------:R-:W3:Y:S04]  /*5b30*/  LDSM.16.M88 R3, [R3] ;  /* 0x000000000303783b */ /* 0x000ee80000000000 */
[----:B0-----:R-:W4:Y:S02]  /*5b40*/  LDSM.16.M88 R4, [R4] ;  /* 0x000000000404783b */ /* 0x001f240000000000 */
.L_x_48:
[----:B------:R-:W-:Y:S06]  /*5b50*/  BAR.SYNC.DEFER_BLOCKING 0x0 ;  /* 0x0000000000007b1d */ /* 0x000fec0000010000 */
[----:B------:R0:W-:Y:S04]  /*5b60*/  STS [R34], R5 ;  /* 0x0000000522007388 */ /* 0x0001e80000000800 */
        /* <DEDUP_REMOVED lines=17> */
[----:B------:R-:W0:Y:S04]  /*5c80*/  LDSM.16.M88 R102, [R102] ;  /* 0x000000006666783b */ /* 0x000e280000000000 */
        /* <DEDUP_REMOVED lines=15> */
[----:B------:R-:W-:Y:S01]  /*5d80*/  MOV R71, R68 ;  /* 0x0000004400477202 */ /* 0x000fe20000000f00 */
[----:B0-----:R-:W-:Y:S01]  /*5d90*/  IMAD.MOV.U32 R70, RZ, RZ, R69 ;  /* 0x000000ffff467224 */ /* 0x001fe200078e0045 */
[----:B------:R-:W-:Y:S01]  /*5da0*/  MOV R6, 0x5dd0 ;  /* 0x00005dd000067802 */ /* 0x000fe20000000f00 */
[----:B-1----:R-:W-:-:S07]  /*5db0*/  IMAD.MOV.U32 R35, RZ, RZ, R0 ;  /* 0x000000ffff237224 */ /* 0x002fce00078e0000 */
[----:B--234-:R-:W-:Y:S05]  /*5dc0*/  CALL.REL.NOINC `($__internal_2_$__cuda_sm_9x_mma_sub_byte_internal_m8n8k32_u4_s4) ;  /* 0x000000a800807944 */ /* 0x01cfea0003c00000 */
        /* <DEDUP_REMOVED lines=26> */
.L_x_49:
        /* <DEDUP_REMOVED lines=35> */
.L_x_50:
[----:B------:R-:W5:Y:S02]  /*61a0*/  S2UR UR4, SR_CTAID.Z ;  /* 0x00000000000479c3 */ /* 0x000f640000002700 */
[----:B-----5:R-:W-:-:S09]  /*61b0*/  UISETP.GT.U32.AND UP0, UPT, UR4, 0xb, UPT ;  /* 0x0000000b0400788c */ /* 0x020fd2000bf04070 */
[----:B------:R-:W-:Y:S05]  /*61c0*/  BRA.U UP0, `(.L_x_51) ;  /* 0x0000000100807547 */ /* 0x000fea000b800000 */
[----:B------:R-:W-:Y:S01]  /*61d0*/  IMAD.MOV.U32 R71, RZ, RZ, R68 ;  /* 0x000000ffff477224 */ /* 0x000fe200078e0044 */
[----:B0-----:R-:W-:Y:S01]  /*61e0*/  MOV R70, R69 ;  /* 0x0000004500467202 */ /* 0x001fe20000000f00 */
[----:B------:R-:W-:Y:S01]  /*61f0*/  IMAD.MOV.U32 R32, RZ, RZ, R101 ;  /* 0x000000ffff207224 */ /* 0x000fe200078e0065 */
        /* <DEDUP_REMOVED lines=29> */
.L_x_51:
[----:B------:R-:W5:Y:S02]  /*63d0*/  S2UR UR4, SR_CTAID.Z ;  /* 0x00000000000479c3 */ /* 0x000f640000002700 */
[----:B-----5:R-:W-:-:S09]  /*63e0*/  UISETP.GT.U32.AND UP0, UPT, UR4, 0xb, UPT ;  /* 0x0000000b0400788c */ /* 0x020fd2000bf04070 */
[----:B------:R-:W-:Y:S05]  /*63f0*/  BRA.U UP0, `(.L_x_52) ;  /* 0x0000000100807547 */ /* 0x000fea000b800000 */
[----:B------:R-:W-:Y:S01]  /*6400*/  IMAD.MOV.U32 R71, RZ, RZ, R68 ;  /* 0x000000ffff477224 */ /* 0x000fe200078e0044 */
[----:B0-----:R-:W-:Y:S01]  /*6410*/  MOV R70, R69 ;  /* 0x0000004500467202 */ /* 0x001fe20000000f00 */
[----:B------:R-:W-:Y:S01]  /*6420*/  IMAD.MOV.U32 R32, RZ, RZ, R100 ;  /* 0x000000ffff207224 */ /* 0x000fe200078e0064 */
[----:B------:R-:W-:Y:S01]  /*6430*/  MOV R6, 0x6460 ;  /* 0x0000646000067802 */ /* 0x000fe20000000f00 */
        /* <DEDUP_REMOVED lines=28> */
.L_x_52:
[----:B0-----:R-:W0:Y:S01]  /*6600*/  S2R R6, SR_TID.Z ;  /* 0x0000000000067919 */ /* 0x001e220000002300 */
[----:B------:R-:W5:Y:S01]  /*6610*/  S2UR UR5, SR_CgaCtaId ;  /* 0x00000000000579c3 */ /* 0x000f620000008800 */
[----:B------:R-:W-:Y:S01]  /*6620*/  UMOV UR4, 0x400 ;  /* 0x0000040000047882 */ /* 0x000fe20000000000 */
[----:B------:R-:W1:Y:S01]  /*6630*/  S2R R34, SR_LANEID ;  /* 0x0000000000227919 */ /* 0x000e620000000000 */
[----:B------:R-:W-:Y:S01]  /*6640*/  UIADD3 UR4, UPT, UPT, UR4, 0x800, URZ ;  /* 0x0000080004047890 */ /* 0x000fe2000fffe0ff */
[----:B------:R-:W2:Y:S04]  /*6650*/  S2R R33, SR_TID.X ;  /* 0x0000000000217919 */ /* 0x000ea80000002100 */
[----:B------:R-:W3:Y:S01]  /*6660*/  S2UR UR6, SR_CTAID.Z ;  /* 0x00000000000679c3 */ /* 0x000ee20000002700 */
[----:B-----5:R-:W-:-:S06]  /*6670*/  ULEA UR4, UR5, UR4, 0x18 ;  /* 0x0000000405047291 */ /* 0x020fcc000f8ec0ff */
[----:B0-----:R-:W-:Y:S01]  /*6680*/  LEA R32, R6, UR4, 0xb ;  /* 0x0000000406207c11 */ /* 0x001fe2000f8e58ff */
[----:B---3--:R-:W-:Y:S01]  /*6690*/  UISETP.GT.U32.AND UP0, UPT, UR6, 0xb, UPT ;  /* 0x0000000b0600788c */ /* 0x008fe2000bf04070 */
[----:B-1----:R-:W-:-:S03]  /*66a0*/  LOP3.LUT R35, R34, 0x7, RZ, 0xc0, !PT ;  /* 0x0000000722237812 */ /* 0x002fc600078ec0ff */
[C---:B------:R-:W-:Y:S01]  /*66b0*/  VIADD R90, R32.reuse, 0x300 ;  /* 0x00000300205a7836 */ /* 0x040fe20000000000 */
[C---:B------:R-:W-:Y:S01]  /*66c0*/  IADD3 R92, PT, PT, R32.reuse, 0x380, RZ ;  /* 0x00000380205c7810 */ /* 0x040fe20007ffe0ff */
[C---:B------:R-:W-:Y:S01]  /*66d0*/  VIADD R38, R32.reuse, 0x180 ;  /* 0x0000018020267836 */ /* 0x040fe20000000000 */
[----:B------:R-:W-:Y:S01]  /*66e0*/  IADD3 R34, PT, PT, R32, 0x80, RZ ;  /* 0x0000008020227810 */ /* 0x000fe20007ffe0ff */
[----:B--2---:R-:W-:Y:S01]  /*66f0*/  IMAD R33, R6, 0x20, R33 ;  /* 0x0000002006217824 */ /* 0x004fe200078e0221 */
[C---:B------:R-:W-:Y:S01]  /*6700*/  IADD3 R70, PT, PT, R32.reuse, 0x200, RZ ;  /* 0x0000020020467810 */ /* 0x040fe20007ffe0ff */
[C---:B------:R-:W-:Y:S01]  /*6710*/  VIADD R94, R32.reuse, 0x400 ;  /* 0x00000400205e7836 */ /* 0x040fe20000000000 */
        /* <DEDUP_REMOVED lines=8> */
[----:B------:R-:W-:Y:S01]  /*67a0*/  LEA R91, R35, R110, 0x4 ;  /* 0x0000006e235b7211 */ /* 0x000fe200078e20ff */
[----:B------:R-:W-:Y:S01]  /*67b0*/  VIADD R102, R32, 0x580 ;  /* 0x0000058020667836 */ /* 0x000fe20000000000 */
[----:B------:R-:W-:Y:S01]  /*67c0*/  LEA R33, R33, UR4, 0x2 ;  /* 0x0000000421217c11 */ /* 0x000fe2000f8e10ff */
[----:B------:R-:W-:-:S02]  /*67d0*/  IMAD R6, R35, 0x10, R32 ;  /* 0x0000001023067824 */ /* 0x000fc400078e0220 */
[C---:B------:R-:W-:Y:S01]  /*67e0*/  VIADD R114, R32.reuse, 0x700 ;  /* 0x0000070020727836 */ /* 0x040fe20000000000 */
[----:B------:R-:W-:Y:S01]  /*67f0*/  IADD3 R32, PT, PT, R32, 0x780, RZ ;  /* 0x0000078020207810 */ /* 0x000fe20007ffe0ff */
[C---:B------:R-:W-:Y:S02]  /*6800*/  IMAD R96, R35.reuse, 0x10, R92 ;  /* 0x0000001023607824 */ /* 0x040fe400078e025c */
[C---:B------:R-:W-:Y:S01]  /*6810*/  IMAD R95, R35.reuse, 0x10, R94 ;  /* 0x00000010235f7824 */ /* 0x040fe200078e025e */
[C---:B------:R-:W-:Y:S01]  /*6820*/  LEA R94, R35.reuse, R98, 0x4 ;  /* 0x00000062235e7211 */ /* 0x040fe200078e20ff */
[C---:B------:R-:W-:Y:S02]  /*6830*/  IMAD R34, R35.reuse, 0x10, R34 ;  /* 0x0000001023227824 */ /* 0x040fe400078e0222 */
[C---:B------:R-:W-:Y:S02]  /*6840*/  IMAD R36, R35.reuse, 0x10, R36 ;  /* 0x0000001023247824 */ /* 0x040fe400078e0224 */
[----:B------:R-:W-:-:S02]  /*6850*/  IMAD R70, R35, 0x10, R70 ;  /* 0x0000001023467824 */ /* 0x000fc400078e0246 */
[C---:B------:R-:W-:Y:S02]  /*6860*/  IMAD R88, R35.reuse, 0x10, R88 ;  /* 0x0000001023587824 */ /* 0x040fe400078e0258 */
[C---:B------:R-:W-:Y:S02]  /*6870*/  IMAD R93, R35.reuse, 0x10, R100 ;  /* 0x00000010235d7824 */ /* 0x040fe400078e0264 */
[C---:B------:R-:W-:Y:S02]  /*6880*/  IMAD R92, R35.reuse, 0x10, R102 ;  /* 0x00000010235c7824 */ /* 0x040fe400078e0266 */
[C---:B------:R-:W-:Y:S02]  /*6890*/  IMAD R90, R35.reuse, 0x10, R112 ;  /* 0x00000010235a7824 */ /* 0x040fe400078e0270 */
[C---:B------:R-:W-:Y:S01]  /*68a0*/  IMAD R89, R35.reuse, 0x10, R114 ;  /* 0x0000001023597824 */ /* 0x040fe200078e0272 */
[----:B------:R-:W-:Y:S01]  /*68b0*/  LEA R35, R35, R32, 0x4 ;  /* 0x0000002023237211 */ /* 0x000fe200078e20ff */
        /* <DEDUP_REMOVED lines=13> */
[----:B----4-:R-:W-:Y:S02]  /*6990*/  LEA R4, R0, UR4, 0x4 ;  /* 0x0000000400047c11 */ /* 0x010fe4000f8e20ff */
[----:B------:R0:W1:Y:S04]  /*69a0*/  LDSM.16.M88 R0, [R32] ;  /* 0x000000002000783b */ /* 0x0000680000000000 */
[----:B------:R-:W2:Y:S04]  /*69b0*/  LDSM.16.M88 R2, [R2] ;  /* 0x000000000202783b */ /* 0x000ea80000000000 */
[----:B------:R-:W3:Y:S04]  /*69c0*/  LDSM.16.M88 R3, [R3] ;  /* 0x000000000303783b */ /* 0x000ee80000000000 */
[----:B0-----:R-:W4:Y:S02]  /*69d0*/  LDSM.16.M88 R4, [R4] ;  /* 0x000000000404783b */ /* 0x001f240000000000 */
.L_x_53:
        /* <DEDUP_REMOVED lines=36> */
[----:B01----:R-:W-:Y:S01]  /*6c20*/  MOV R35, R0 ;  /* 0x0000000000237202 */ /* 0x003fe20000000f00 */
[----:B------:R-:W-:Y:S01]  /*6c30*/  IMAD.MOV.U32 R70, RZ, RZ, R69 ;  /* 0x000000ffff467224 */ /* 0x000fe200078e0045 */
[----:B------:R-:W-:-:S07]  /*6c40*/  MOV R6, 0x6c60 ;  /* 0x00006c6000067802 */ /* 0x000fce0000000f00 */
        /* <DEDUP_REMOVED lines=27> */
.L_x_54:
[----:B------:R-:W5:Y:S02]  /*6e00*/  S2UR UR4, SR_CTAID.Z ;  /* 0x00000000000479c3 */ /* 0x000f640000002700 */
[----:B-----5:R-:W-:-:S09]  /*6e10*/  UISETP.GT.U32.AND UP0, UPT, UR4, 0xb, UPT ;  /* 0x0000000b0400788c */ /* 0x020fd2000bf04070 */
[----:B------:R-:W-:Y:S05]  /*6e20*/  BRA.U UP0, `(.L_x_55) ;  /* 0x0000000100807547 */ /* 0x000fea000b800000 */
[----:B------:R-:W-:Y:S01]  /*6e30*/  MOV R71, R68 ;  /* 0x0000004400477202 */ /* 0x000fe20000000f00 */
[----:B0-----:R-:W-:Y:S01]  /*6e40*/  IMAD.MOV.U32 R70, RZ, RZ, R69 ;  /* 0x000000ffff467224 */ /* 0x001fe200078e0045 */
[----:B--2---:R-:W-:Y:S01]  /*6e50*/  MOV R35, R2 ;  /* 0x0000000200237202 */ /* 0x004fe20000000f00 */
[----:B------:R-:W-:Y:S01]  /*6e60*/  IMAD.MOV.U32 R32, RZ, RZ, R102 ;  /* 0x000000ffff207224 */ /* 0x000fe200078e0066 */
[----:B------:R-:W-:-:S07]  /*6e70*/  MOV R6, 0x6e90 ;  /* 0x00006e9000067802 */ /* 0x000fce0000000f00 */
        /* <DEDUP_REMOVED lines=27> */
.L_x_55:
[----:B------:R-:W5:Y:S02]  /*7030*/  S2UR UR4, SR_CTAID.Z ;  /* 0x00000000000479c3 */ /* 0x000f640000002700 */
[----:B-----5:R-:W-:-:S09]  /*7040*/  UISETP.GT.U32.AND UP0, UPT, UR4, 0xb, UPT ;  /* 0x0000000b0400788c */ /* 0x020fd2000bf04070 */
[----:B------:R-:W-:Y:S05]  /*7050*/  BRA.U UP0, `(.L_x_56) ;  /* 0x0000000100807547 */ /* 0x000fea000b800000 */
[----:B------:R-:W-:Y:S01]  /*7060*/  MOV R71, R68 ;  /* 0x0000004400477202 */ /* 0x000fe20000000f00 */
[----:B0-----:R-:W-:Y:S01]  /*7070*/  IMAD.MOV.U32 R70, RZ, RZ, R69 ;  /* 0x000000ffff467224 */ /* 0x001fe200078e0045 */
[----:B---3--:R-:W-:Y:S01]  /*7080*/  MOV R35, R3 ;  /* 0x0000000300237202 */ /* 0x008fe20000000f00 */
        /* <DEDUP_REMOVED lines=29> */
.L_x_56:
[----:B------:R-:W5:Y:S02]  /*7260*/  S2UR UR4, SR_CTAID.Z ;  /* 0x00000000000479c3 */ /* 0x000f640000002700 */
[----:B-----5:R-:W-:-:S09]  /*7270*/  UISETP.GT.U32.AND UP0, UPT, UR4, 0xb, UPT ;  /* 0x0000000b0400788c */ /* 0x020fd2000bf04070 */
[----:B------:R-:W-:Y:S05]  /*7280*/  BRA.U UP0, `(.L_x_57) ;  /* 0x0000000100807547 */ /* 0x000fea000b800000 */
[----:B------:R-:W-:Y:S01]  /*7290*/  MOV R71, R68 ;  /* 0x0000004400477202 */ /* 0x000fe20000000f00 */
[----:B0-----:R-:W-:Y:S01]  /*72a0*/  IMAD.MOV.U32 R70, RZ, RZ, R69 ;  /* 0x000000ffff467224 */ /* 0x001fe200078e0045 */
[----:B----4-:R-:W-:Y:S01]  /*72b0*/  MOV R35, R4 ;  /* 0x0000000400237202 */ /* 0x010fe20000000f00 */
        /* <DEDUP_REMOVED lines=29> */
.L_x_57:
        /* <DEDUP_REMOVED lines=13> */
[----:B------:R-:W-:Y:S01]  /*7560*/  VIADD R36, R32, 0x100 ;  /* 0x0000010020247836 */ /* 0x000fe20000000000 */
[----:B--2---:R-:W-:Y:S01]  /*7570*/  LEA R33, R6, R33, 0x5 ;  /* 0x0000002106217211 */ /* 0x004fe200078e28ff */
[C---:B------:R-:W-:Y:S01]  /*7580*/  VIADD R88, R32.reuse, 0x280 ;  /* 0x0000028020587836 */ /* 0x040fe20000000000 */
[C---:B------:R-:W-:Y:S01]  /*7590*/  IADD3 R38, PT, PT, R32.reuse, 0x180, RZ ;  /* 0x0000018020267810 */ /* 0x040fe20007ffe0ff */
[C---:B------:R-:W-:Y:S01]  /*75a0*/  VIADD R92, R32.reuse, 0x380 ;  /* 0x00000380205c7836 */ /* 0x040fe20000000000 */
        /* <DEDUP_REMOVED lines=11> */
[C---:B------:R-:W-:Y:S01]  /*7660*/  IMAD R6, R35.reuse, 0x10, R32 ;  /* 0x0000001023067824 */ /* 0x040fe200078e0220 */
[----:B------:R-:W-:Y:S01]  /*7670*/  LEA R89, R35, R114, 0x4 ;  /* 0x0000007223597211 */ /* 0x000fe200078e20ff */
[----:B------:R-:W-:Y:S01]  /*7680*/  VIADD R32, R32, 0x780 ;  /* 0x0000078020207836 */ /* 0x000fe20000000000 */
[----:B------:R-:W-:Y:S01]  /*7690*/  LEA R33, R33, UR4, 0x2 ;  /* 0x0000000421217c11 */ /* 0x000fe2000f8e10ff */
[----:B------:R-:W-:-:S02]  /*76a0*/  IMAD R97, R35, 0x10, R90 ;  /* 0x0000001023617824 */ /* 0x000fc400078e025a */
[C---:B------:R-:W-:Y:S01]  /*76b0*/  IMAD R96, R35.reuse, 0x10, R92 ;  /* 0x0000001023607824 */ /* 0x040fe200078e025c */
[C---:B------:R-:W-:Y:S01]  /*76c0*/  LEA R92, R35.reuse, R102, 0x4 ;  /* 0x00000066235c7211 */ /* 0x040fe200078e20ff */
[C---:B------:R-:W-:Y:S02]  /*76d0*/  IMAD R34, R35.reuse, 0x10, R34 ;  /* 0x0000001023227824 */ /* 0x040fe400078e0222 */
[C---:B------:R-:W-:Y:S02]  /*76e0*/  IMAD R38, R35.reuse, 0x10, R38 ;  /* 0x0000001023267824 */ /* 0x040fe400078e0226 */
[C---:B------:R-:W-:Y:S02]  /*76f0*/  IMAD R70, R35.reuse, 0x10, R70 ;  /* 0x0000001023467824 */ /* 0x040fe400078e0246 */
[C---:B------:R-:W-:Y:S02]  /*7700*/  IMAD R94, R35.reuse, 0x10, R98 ;  /* 0x00000010235e7824 */ /* 0x040fe400078e0262 */
[----:B------:R-:W-:-:S02]  /*7710*/  IMAD R93, R35, 0x10, R100 ;  /* 0x00000010235d7824 */ /* 0x000fc400078e0264 */
        /* <DEDUP_REMOVED lines=21> */
.L_x_58:
        /* <DEDUP_REMOVED lines=37> */
[----:B-1----:R-:W-:Y:S01]  /*7ac0*/  IMAD.MOV.U32 R35, RZ, RZ, R0 ;  /* 0x000000ffff237224 */ /* 0x002fe200078e0000 */
        /* <DEDUP_REMOVED lines=28> */
.L_x_59:
        /* <DEDUP_REMOVED lines=35> */
.L_x_60:
        /* <DEDUP_REMOVED lines=35> */
.L_x_61:
        /* <DEDUP_REMOVED lines=35> */
.L_x_62:
[----:B------:R-:W5:Y:S01]  /*8320*/  S2UR UR6, SR_CTAID.Z ;  /* 0x00000000000679c3 */ /* 0x000f620000002700 */
[----:B0-----:R-:W0:Y:S01]  /*8330*/  S2R R6, SR_TID.Z ;  /* 0x0000000000067919 */ /* 0x001e220000002300 */
[----:B------:R-:W0:Y:S06]  /*8340*/  S2R R35, SR_TID.X ;  /* 0x0000000000237919 */ /* 0x000e2c0000002100 */
[----:B------:R-:W-:Y:S01]  /*8350*/  BAR.SYNC.DEFER_BLOCKING 0x0 ;  /* 0x0000000000007b1d */ /* 0x000fe20000010000 */
[----:B-----5:R-:W-:-:S09]  /*8360*/  UISETP.GT.U32.AND UP0, UPT, UR6, 0xb, UPT ;  /* 0x0000000b0600788c */ /* 0x020fd2000bf04070 */
[----:B------:R-:W-:Y:S05]  /*8370*/  BRA.U UP0, `(.L_x_63) ;  /* 0x0000000100587547 */ /* 0x000fea000b800000 */
[----:B------:R-:W5:Y:S01]  /*8380*/  S2R R32, SR_TID.Z ;  /* 0x0000000000207919 */ /* 0x000f620000002300 */
[----:B------:R-:W0:Y:S01]  /*8390*/  S2UR UR5, SR_CgaCtaId ;  /* 0x00000000000579c3 */ /* 0x000e220000008800 */
[----:B------:R-:W-:Y:S01]  /*83a0*/  UMOV UR4, 0x400 ;  /* 0x0000040000047882 */ /* 0x000fe20000000000 */
[----:B------:R-:W1:Y:S01]  /*83b0*/  S2R R34, SR_LANEID ;  /* 0x0000000000227919 */ /* 0x000e620000000000 */
[----:B------:R-:W-:-:S04]  /*83c0*/  UIADD3 UR4, UPT, UPT, UR4, 0x800, URZ ;  /* 0x0000080004047890 */ /* 0x000fc8000fffe0ff */
[----:B0-----:R-:W-:-:S06]  /*83d0*/  ULEA UR4, UR5, UR4, 0x18 ;  /* 0x0000000405047291 */ /* 0x001fcc000f8ec0ff */
[----:B-----5:R-:W-:Y:S02]  /*83e0*/  LEA R33, R32, UR4, 0xb ;  /* 0x0000000420217c11 */ /* 0x020fe4000f8e58ff */
[----:B-1----:R-:W-:-:S03]  /*83f0*/  SHF.R.U32.HI R36, RZ, 0x2, R34 ;  /* 0x00000002ff247819 */ /* 0x002fc60000011622 */
[----:B------:R-:W-:Y:S01]  /*8400*/  IMAD R33, R32, -0x400, R33 ;  /* 0xfffffc0020217824 */ /* 0x000fe200078e0221 */
[----:B------:R-:W-:-:S03]  /*8410*/  LOP3.LUT R37, R34, 0x3, RZ, 0xc0, !PT ;  /* 0x0000000322257812 */ /* 0x000fc600078ec0ff */
[C---:B------:R-:W-:Y:S01]  /*8420*/  VIADD R71, R33.reuse, 0x300 ;  /* 0x0000030021477836 */ /* 0x040fe20000000000 */
[C---:B------:R-:W-:Y:S01]  /*8430*/  IADD3 R39, PT, PT, R33.reuse, 0x200, RZ ;  /* 0x0000020021277810 */ /* 0x040fe20007ffe0ff */
[----:B------:R-:W-:Y:S02]  /*8440*/  IMAD R36, R36, 0x4, R37 ;  /* 0x0000000424247824 */ /* 0x000fe400078e0225 */
[----:B------:R-:W-:Y:S02]  /*8450*/  VIADD R37, R33, 0x100 ;  /* 0x0000010021257836 */ /* 0x000fe40000000000 */
[C---:B------:R-:W-:Y:S02]  /*8460*/  IMAD.U32 R33, R36.reuse, 0x8, R33 ;  /* 0x0000000824217824 */ /* 0x040fe400078e0021 */
[C---:B------:R-:W-:Y:S01]  /*8470*/  IMAD.U32 R39, R36.reuse, 0x8, R39 ;  /* 0x0000000824277824 */ /* 0x040fe200078e0027 */
[C---:B------:R-:W-:Y:S01]  /*8480*/  LEA R37, R36.reuse, R37, 0x3 ;  /* 0x0000002524257211 */ /* 0x040fe200078e18ff */
[----:B------:R-:W-:Y:S01]  /*8490*/  IMAD.U32 R71, R36, 0x8, R71 ;  /* 0x0000000824477824 */ /* 0x000fe200078e0047 */
[----:B------:R0:W-:Y:S04]  /*84a0*/  STS.64 [R33], R68 ;  /* 0x0000004421007388 */ /* 0x0001e80000000a00 */
[----:B------:R0:W-:Y:S04]  /*84b0*/  STS.64 [R37], R66 ;  /* 0x0000004225007388 */ /* 0x0001e80000000a00 */
[----:B------:R0:W-:Y:S04]  /*84c0*/  STS.64 [R39], R64 ;  /* 0x0000004027007388 */ /* 0x0001e80000000a00 */
[----:B------:R0:W-:Y:S02]  /*84d0*/  STS.64 [R71], R62 ;  /* 0x0000003e47007388 */ /* 0x0001e40000000a00 */
.L_x_63:
[----:B------:R-:W-:Y:S06]  /*84e0*/  BAR.SYNC.DEFER_BLOCKING 0x0 ;  /* 0x0000000000007b1d */ /* 0x000fec0000010000 */
[----:B------:R-:W-:Y:S05]  /*84f0*/  BRA.U UP0, `(.L_x_64) ;  /* 0x0000000100d47547 */ /* 0x000fea000b800000 */
[----:B------:R-:W5:Y:S04]  /*8500*/  LDG.E.CONSTANT R70, desc[UR8][R108.64] ;  /* 0x000000086c467981 */ /* 0x000f68000c1e9900 */
[----:B0-----:R-:W5:Y:S04]  /*8510*/  LDG.E.CONSTANT R33, desc[UR8][R106.64+0x10000] ;  /* 0x010000086a217981 */ /* 0x001f68000c1e9900 */
[----:B------:R-:W2:Y:S04]  /*8520*/  LDG.E.CONSTANT R37, desc[UR8][R106.64+0x18000] ;  /* 0x018000086a257981 */ /* 0x000ea8000c1e9900 */
[----:B------:R-:W3:Y:S04]  /*8530*/  LDG.E.CONSTANT R88, desc[UR8][R108.64+0x20] ;  /* 0x000020086c587981 */ /* 0x000ee8000c1e9900 */
[----:B------:R-:W3:Y:S04]  /*8540*/  LDG.E.CONSTANT R39, desc[UR8][R106.64+0x10020] ;  /* 0x010020086a277981 */ /* 0x000ee8000c1e9900 */
        /* <DEDUP_REMOVED lines=8> */
[----:B------:R-:W-:Y:S01]  /*85d0*/  UMOV UR4, 0x400 ;  /* 0x0000040000047882 */ /* 0x000fe20000000000 */
[----:B------:R-:W1:Y:S01]  /*85e0*/  S2R R32, SR_TID.Z ;  /* 0x0000000000207919 */ /* 0x000e620000002300 */
[----:B------:R-:W-:Y:S01]  /*85f0*/  UIADD3 UR4, UPT, UPT, UR4, 0x800, URZ ;  /* 0x0000080004047890 */ /* 0x000fe2000fffe0ff */
[----:B------:R-:W1:Y:S03]  /*8600*/  S2R R89, SR_TID.X ;  /* 0x0000000000597919 */ /* 0x000e660000002100 */
[----:B0-----:R-:W-:Y:S01]  /*8610*/  ULEA UR4, UR5, UR4, 0x18 ;  /* 0x0000000405047291 */ /* 0x001fe2000f8ec0ff */
[----:B-1----:R-:W-:-:S05]  /*8620*/  LEA R89, R32, R89, 0x5 ;  /* 0x0000005920597211 */ /* 0x002fca00078e28ff */
[----:B------:R-:W-:-:S05]  /*8630*/  LEA R89, R89, UR4, 0x2 ;  /* 0x0000000459597c11 */ /* 0x000fca000f8e10ff */
[----:B------:R-:W-:-:S05]  /*8640*/  IMAD R89, R32, 0x380, R89 ;  /* 0x0000038020597824 */ /* 0x000fca00078e0259 */
[----:B------:R-:W5:Y:S04]  /*8650*/  LDS R32, [R89] ;  /* 0x0000000059207984 */ /* 0x000f680000000800 */
[----:B------:R-:W2:Y:S04]  /*8660*/  LDS R34, [R89+0x80] ;  /* 0x0000800059227984 */ /* 0x000ea80000000800 */
[----:B------:R-:W3:Y:S04]  /*8670*/  LDS R36, [R89+0x100] ;  /* 0x0001000059247984 */ /* 0x000ee80000000800 */
[----:B------:R-:W4:Y:S04]  /*8680*/  LDS R38, [R89+0x180] ;  /* 0x0001800059267984 */ /* 0x000f280000000800 */
[----:B------:R-:W0:Y:S04]  /*8690*/  LDS R62, [R89+0x200] ;  /* 0x00020000593e7984 */ /* 0x000e280000000800 */
[----:B------:R-:W1:Y:S04]  /*86a0*/  LDS R64, [R89+0x280] ;  /* 0x0002800059407984 */ /* 0x000e680000000800 */
[----:B------:R-:W1:Y:S04]  /*86b0*/  LDS R66, [R89+0x300] ;  /* 0x0003000059427984 */ /* 0x000e680000000800 */
[----:B------:R-:W1:Y:S01]  /*86c0*/  LDS R68, [R89+0x380] ;  /* 0x0003800059447984 */ /* 0x000e620000000800 */
[----:B-----5:R-:W-:-:S02]  /*86d0*/  IADD3 R32, PT, PT, R33, R70, R32 ;  /* 0x0000004621207210 */ /* 0x020fc40007ffe020 */
[----:B--2---:R-:W-:Y:S02]  /*86e0*/  IADD3 R34, PT, PT, R37, R70, R34 ;  /* 0x0000004625227210 */ /* 0x004fe40007ffe022 */
        /* <DEDUP_REMOVED lines=8> */
[----:B------:R4:W-:Y:S01]  /*8770*/  STG.E desc[UR8][R104.64+0x10020], R39 ;  /* 0x0100202768007986 */ /* 0x0009e2000c101908 */
[----:B0-----:R-:W-:-:S03]  /*8780*/  IADD3 R62, PT, PT, R65, R90, R62 ;  /* 0x0000005a413e7210 */ /* 0x001fc60007ffe03e */
[----:B------:R4:W-:Y:S01]  /*8790*/  STG.E desc[UR8][R104.64+0x18020], R63 ;  /* 0x0180203f68007986 */ /* 0x0009e2000c101908 */
[----:B-1----:R-:W-:Y:S02]  /*87a0*/  IADD3 R64, PT, PT, R67, R90, R64 ;  /* 0x0000005a43407210 */ /* 0x002fe40007ffe040 */
[----:B------:R-:W-:Y:S02]  /*87b0*/  VIMNMX R65, PT, PT, RZ, R62, !PT ;  /* 0x0000003eff417248 */ /* 0x000fe40007fe0100 */
[----:B------:R-:W-:-:S03]  /*87c0*/  VIMNMX R67, PT, PT, RZ, R64, !PT ;  /* 0x00000040ff437248 */ /* 0x000fc60007fe0100 */
[----:B------:R4:W-:Y:S01]  /*87d0*/  STG.E desc[UR8][R104.64+0x10040], R65 ;  /* 0x0100404168007986 */ /* 0x0009e2000c101908 */
[----:B------:R-:W-:-:S03]  /*87e0*/  IADD3 R66, PT, PT, R69, R91, R66 ;  /* 0x0000005b45427210 */ /* 0x000fc60007ffe042 */
[----:B------:R4:W-:Y:S01]  /*87f0*/  STG.E desc[UR8][R104.64+0x18040], R67 ;  /* 0x0180404368007986 */ /* 0x0009e2000c101908 */
[----:B------:R-:W-:Y:S02]  /*8800*/  IADD3 R68, PT, PT, R71, R91, R68 ;  /* 0x0000005b47447210 */ /* 0x000fe40007ffe044 */
[----:B--2---:R-:W-:Y:S02]  /*8810*/  VIMNMX R33, PT, PT, RZ, R66, !PT ;  /* 0x00000042ff217248 */ /* 0x004fe40007fe0100 */
[----:B---3--:R-:W-:-:S03]  /*8820*/  VIMNMX R37, PT, PT, RZ, R68, !PT ;  /* 0x00000044ff257248 */ /* 0x008fc60007fe0100 */
[----:B------:R4:W-:Y:S04]  /*8830*/  STG.E desc[UR8][R104.64+0x10060], R33 ;  /* 0x0100602168007986 */ /* 0x0009e8000c101908 */
[----:B------:R4:W-:Y:S02]  /*8840*/  STG.E desc[UR8][R104.64+0x18060], R37 ;  /* 0x0180602568007986 */ /* 0x0009e4000c101908 */
.L_x_64:
[----:B------:R-:W-:Y:S04]  /*8850*/  BSSY.RECONVERGENT B0, `(.L_x_65) ;  /* 0x000002b000007945 */ /* 0x000fe80003800200 */
[----:B------:R-:W-:Y:S05]  /*8860*/  @P0 BRA `(.L_x_66) ;  /* 0x0000000000a40947 */ /* 0x000fea0003800000 */
[----:B------:R-:W5:Y:S01]  /*8870*/  S2R R89, SR_TID.X ;  /* 0x0000000000597919 */ /* 0x000f620000002100 */
[----:B0---4-:R-:W0:Y:S01]  /*8880*/  LDC.64 R32, c[0x0][0x380] ;  /* 0x0000e000ff207b82 */ /* 0x011e220000000a00 */
[----:B------:R-:W-:-:S06]  /*8890*/  USHF.L.U32 UR4, UR6, 0xb, URZ ;  /* 0x0000000b06047899 */ /* 0x000fcc00080006ff */
[----:B-----5:R-:W-:-:S05]  /*88a0*/  LOP3.LUT R37, R89, UR4, RZ, 0xfc, !PT ;  /* 0x0000000459257c12 */ /* 0x020fca000f8efcff */
[----:B0-----:R-:W-:-:S05]  /*88b0*/  IMAD.WIDE.U32 R32, R37, 0x4, R32 ;  /* 0x0000000425207825 */ /* 0x001fca00078e0020 */
[----:B------:R-:W4:Y:S04]  /*88c0*/  LDG.E.CONSTANT R34, desc[UR8][R32.64+0x1000] ;  /* 0x0010000820227981 */ /* 0x000f28000c1e9900 */
[----:B------:R-:W5:Y:S04]  /*88d0*/  LDG.E.CONSTANT R36, desc[UR8][R32.64+0x1080] ;  /* 0x0010800820247981 */ /* 0x000f68000c1e9900 */
[----:B------:R-:W2:Y:S04]  /*88e0*/  LDG.E.CONSTANT R37, desc[UR8][R32.64+0x1100] ;  /* 0x0011000820257981 */ /* 0x000ea8000c1e9900 */
[----:B------:R-:W3:Y:S04]  /*88f0*/  LDG.E.CONSTANT R38, desc[UR8][R32.64+0x1180] ;  /* 0x0011800820267981 */ /* 0x000ee8000c1e9900 */
        /* <DEDUP_REMOVED lines=11> */
[----:B------:R-:W3:Y:S01]  /*89b0*/  LDG.E.CONSTANT R88, desc[UR8][R32.64+0x1780] ;  /* 0x0017800820587981 */ /* 0x000ee2000c1e9900 */
[----:B------:R-:W0:Y:S01]  /*89c0*/  S2UR UR5, SR_CgaCtaId ;  /* 0x00000000000579c3 */ /* 0x000e220000008800 */
[----:B------:R-:W-:-:S02]  /*89d0*/  UMOV UR4, 0x400 ;  /* 0x0000040000047882 */ /* 0x000fc40000000000 */
[----:B0-----:R-:W-:-:S06]  /*89e0*/  ULEA UR4, UR5, UR4, 0x18 ;  /* 0x0000000405047291 */ /* 0x001fcc000f8ec0ff */
[----:B------:R-:W-:-:S05]  /*89f0*/  LEA R89, R89, UR4, 0x2 ;  /* 0x0000000459597c11 */ /* 0x000fca000f8e10ff */
[----:B----4-:R0:W-:Y:S04]  /*8a00*/  STS [R89], R34 ;  /* 0x0000002259007388 */ /* 0x0101e80000000800 */
[----:B-----5:R0:W-:Y:S04]  /*8a10*/  STS [R89+0x80], R36 ;  /* 0x0000802459007388 */ /* 0x0201e80000000800 */
[----:B--2---:R0:W-:Y:S04]  /*8a20*/  STS [R89+0x100], R37 ;  /* 0x0001002559007388 */ /* 0x0041e80000000800 */
[----:B---3--:R0:W-:Y:S04]  /*8a30*/  STS [R89+0x180], R38 ;  /* 0x0001802659007388 */ /* 0x0081e80000000800 */
        /* <DEDUP_REMOVED lines=12> */
.L_x_66:
[----:B------:R-:W-:Y:S05]  /*8b00*/  BSYNC.RECONVERGENT B0 ;  /* 0x0000000000007941 */ /* 0x000fea0003800200 */
.L_x_65:
[----:B------:R-:W-:Y:S06]  /*8b10*/  BAR.SYNC.DEFER_BLOCKING 0x0 ;  /* 0x0000000000007b1d */ /* 0x000fec0000010000 */
[----:B------:R-:W-:Y:S05]  /*8b20*/  BRA.U UP0, `(.L_x_67) ;  /* 0x0000000100407547 */ /* 0x000fea000b800000 */
[----:B-1----:R-:W1:Y:S01]  /*8b30*/  S2R R0, SR_LANEID ;  /* 0x0000000000007919 */ /* 0x002e620000000000 */
[----:B------:R-:W5:Y:S01]  /*8b40*/  S2UR UR5, SR_CgaCtaId ;  /* 0x00000000000579c3 */ /* 0x000f620000008800 */
[----:B------:R-:W-:Y:S02]  /*8b50*/  UMOV UR4, 0x400 ;  /* 0x0000040000047882 */ /* 0x000fe40000000000 */
[----:B-----5:R-:W-:-:S04]  /*8b60*/  ULEA UR4, UR5, UR4, 0x18 ;  /* 0x0000000405047291 */ /* 0x020fc8000f8ec0ff */
[----:B------:R-:W-:Y:S02]  /*8b70*/  UIADD3 UR5, UPT, UPT, UR4, 0x80, URZ ;  /* 0x0000008004057890 */ /* 0x000fe4000fffe0ff */
[----:B------:R-:W-:Y:S01]  /*8b80*/  UIADD3 UR6, UPT, UPT, UR4, 0x100, URZ ;  /* 0x0000010004067890 */ /* 0x000fe2000fffe0ff */
[----:B-1----:R-:W-:Y:S01]  /*8b90*/  LOP3.LUT R0, R0, 0x7, RZ, 0xc0, !PT ;  /* 0x0000000700007812 */ /* 0x002fe200078ec0ff */
[----:B------:R-:W-:-:S03]  /*8ba0*/  UIADD3 UR7, UPT, UPT, UR4, 0x180, URZ ;  /* 0x0000018004077890 */ /* 0x000fc6000fffe0ff */
[C---:B--2---:R-:W-:Y:S02]  /*8bb0*/  LEA R2, R0.reuse, UR5, 0x4 ;  /* 0x0000000500027c11 */ /* 0x044fe4000f8e20ff */
[C---:B---3--:R-:W-:Y:S02]  /*8bc0*/  LEA R3, R0.reuse, UR6, 0x4 ;  /* 0x0000000600037c11 */ /* 0x048fe4000f8e20ff */
[C---:B----4-:R-:W-:Y:S02]  /*8bd0*/  LEA R4, R0.reuse, UR7, 0x4 ;  /* 0x0000000700047c11 */ /* 0x050fe4000f8e20ff */
[----:B------:R-:W-:Y:S01]  /*8be0*/  LEA R32, R0, UR4, 0x4 ;  /* 0x0000000400207c11 */ /* 0x000fe2000f8e20ff */
[----:B------:R-:W1:Y:S04]  /*8bf0*/  LDSM.16.M88 R2, [R2] ;  /* 0x000000000202783b */ /* 0x000e680000000000 */
[----:B------:R2:W3:Y:S04]  /*8c00*/  LDSM.16.M88 R0, [R32] ;  /* 0x000000002000783b */ /* 0x0004e80000000000 */
[----:B------:R-:W4:Y:S04]  /*8c10*/  LDSM.16.M88 R3, [R3] ;  /* 0x000000000303783b */ /* 0x000f280000000000 */
[----:B--2---:R-:W0:Y:S02]  /*8c20*/  LDSM.16.M88 R4, [R4] ;  /* 0x000000000404783b */ /* 0x004e240000000000 */
.L_x_67:
[----:B------:R-:W5:Y:S08]  /*8c30*/  S2UR UR5, SR_CgaCtaId ;  /* 0x00000000000579c3 */ /* 0x000f700000008800 */
[----:B------:R-:W-:Y:S01]  /*8c40*/  BAR.SYNC.DEFER_BLOCKING 0x0 ;  /* 0x0000000000007b1d */ /* 0x000fe20000010000 */
[----:B0-----:R-:W-:-:S05]  /*8c50*/  IMAD R35, R6, 0x20, R35 ;  /* 0x0000002006237824 */ /* 0x001fca00078e0223 */
[----:B------:R-:W-:Y:S01]  /*8c60*/  UMOV UR4, 0x400 ;  /* 0x0000040000047882 */ /* 0x000fe20000000000 */
[----:B------:R-:W4:Y:S01]  /*8c70*/  S2R R32, SR_LANEID ;  /* 0x0000000000207919 */ /* 0x000f220000000000 */
        /* <DEDUP_REMOVED lines=10> */
[----:B----4-:R-:W-:Y:S01]  /*8d20*/  LOP3.LUT R33, R32, 0x7, RZ, 0xc0, !PT ;  /* 0x0000000720217812 */ /* 0x010fe200078ec0ff */
[C---:B------:R-:W-:Y:S01]  /*8d30*/  VIADD R34, R6.reuse, 0x80 ;  /* 0x0000008006227836 */ /* 0x040fe20000000000 */
[----:B------:R-:W-:Y:S01]  /*8d40*/  STS [R35+0x400], R85 ;  /* 0x0004005523007388 */ /* 0x000fe20000000800 */
[C---:B------:R-:W-:Y:S01]  /*8d50*/  VIADD R38, R6.reuse, 0x180 ;  /* 0x0000018006267836 */ /* 0x040fe20000000000 */
[C---:B------:R-:W-:Y:S01]  /*8d60*/  IADD3 R64, PT, PT, R6.reuse, 0x280, RZ ;  /* 0x0000028006407810 */ /* 0x040fe20007ffe0ff */
[C---:B------:R-:W-:Y:S01]  /*8d70*/  VIADD R62, R6.reuse, 0x200 ;  /* 0x00000200063e7836 */ /* 0x040fe20000000000 */
        /* <DEDUP_REMOVED lines=9> */
[C---:B------:R-:W-:Y:S01]  /*8e10*/  VIADD R100, R6.reuse, 0x700 ;  /* 0x0000070006647836 */ /* 0x040fe20000000000 */
[C---:B------:R-:W-:Y:S01]  /*8e20*/  LEA R93, R33.reuse, R90, 0x4 ;  /* 0x0000005a215d7211 */ /* 0x040fe200078e20ff */
[----:B------:R-:W-:Y:S01]  /*8e30*/  VIADD R6, R6, 0x780 ;  /* 0x0000078006067836 */ /* 0x000fe20000000000 */
        /* <DEDUP_REMOVED lines=18> */
[----:B------:R-:W-:Y:S01]  /*8f60*/  IMAD R66, R33, 0x10, R66 ;  /* 0x0000001021427824 */ /* 0x000fe200078e0242 */
[----:B------:R-:W-:Y:S04]  /*8f70*/  STS [R35+0x1600], R76 ;  /* 0x0016004c23007388 */ /* 0x000fe80000000800 */
[----:B------:R-:W-:Y:S04]  /*8f80*/  STS [R35+0x1800], R75 ;  /* 0x0018004b23007388 */ /* 0x000fe80000000800 */
[----:B------:R-:W-:Y:S04]  /*8f90*/  STS [R35+0x1a00], R74 ;  /* 0x001a004a23007388 */ /* 0x000fe80000000800 */
[----:B------:R-:W-:Y:S04]  /*8fa0*/  STS [R35+0x1c00], R73 ;  /* 0x001c004923007388 */ /* 0x000fe80000000800 */
[----:B------:R-:W-:Y:S01]  /*8fb0*/  STS [R35+0x1e00], R72 ;  /* 0x001e004823007388 */ /* 0x000fe20000000800 */
[----:B------:R-:W-:Y:S06]  /*8fc0*/  BAR.SYNC.DEFER_BLOCKING 0x0 ;  /* 0x0000000000007b1d */ /* 0x000fec0000010000 */
[----:B------:R-:W0:Y:S04]  /*8fd0*/  LDSM.16.M88 R102, [R34] ;  /* 0x000000002266783b */ /* 0x000e280000000000 */
        /* <DEDUP_REMOVED lines=12> */
[----:B------:R2:W0:Y:S04]  /*90a0*/  LDSM.16.M88 R98, [R64] ;  /* 0x000000004062783b */ /* 0x0004280000000000 */
[----:B------:R1:W0:Y:S01]  /*90b0*/  LDSM.16.M88 R97, [R66] ;  /* 0x000000004261783b */ /* 0x0002220000000000 */
[----:B-----5:R-:W-:-:S03]  /*90c0*/  CS2R R62, SRZ ;  /* 0x00000000003e7805 */ /* 0x020fc6000001ff00 */
[----:B------:R5:W0:Y:S01]  /*90d0*/  LDSM.16.M88 R96, [R68] ;  /* 0x000000004460783b */ /* 0x000a220000000000 */
[----:B--2---:R-:W-:Y:S02]  /*90e0*/  CS2R R64, SRZ ;  /* 0x0000000000407805 */ /* 0x004fe4000001ff00 */
[----:B-1----:R-:W-:Y:S02]  /*90f0*/  CS2R R66, SRZ ;  /* 0x0000000000427805 */ /* 0x002fe4000001ff00 */
[----:B-----5:R-:W-:Y:S01]  /*9100*/  CS2R R68, SRZ ;  /* 0x0000000000447805 */ /* 0x020fe2000001ff00 */
[----:B----4-:R-:W-:Y:S06]  /*9110*/  BRA.U UP0, `(.L_x_68) ;  /* 0x00000001006c7547 */ /* 0x010fec000b800000 */
[----:B---3--:R-:W-:Y:S02]  /*9120*/  MOV R35, R0 ;  /* 0x0000000000237202 */ /* 0x008fe40000000f00 */
[----:B------:R-:W-:Y:S02]  /*9130*/  CS2R R70, SRZ ;  /* 0x0000000000467805 */ /* 0x000fe4000001ff00 */
[----:B------:R-:W-:-:S07]  /*9140*/  MOV R6, 0x9160 ;  /* 0x0000916000067802 */ /* 0x000fce0000000f00 */
[----:B0-----:R-:W-:Y:S05]  /*9150*/  CALL.REL.NOINC `($__internal_2_$__cuda_sm_9x_mma_sub_byte_internal_m8n8k32_u4_s4) ;  /* 0x00000074009c7944 */ /* 0x001fea0003c00000 */
        /* <DEDUP_REMOVED lines=21> */
[----:B------:R-:W-:Y:S02]  /*92b0*/  IMAD.MOV.U32 R62, RZ, RZ, R36 ;  /* 0x000000ffff3e7224 */ /* 0x000fe400078e0024 */
[----:B------:R-:W-:-:S07]  /*92c0*/  IMAD.MOV.U32 R63, RZ, RZ, R33 ;  /* 0x000000ffff3f7224 */ /* 0x000fce00078e0021 */
.L_x_68:
[----:B------:R-:W1:Y:S02]  /*92d0*/  S2UR UR4, SR_CTAID.Z ;  /* 0x00000000000479c3 */ /* 0x000e640000002700 */
[----:B-1----:R-:W-:-:S09]  /*92e0*/  UISETP.GT.U32.AND UP0, UPT, UR4, 0xb, UPT ;  /* 0x0000000b0400788c */ /* 0x002fd2000bf04070 */
[----:B------:R-:W-:Y:S05]  /*92f0*/  BRA.U UP0, `(.L_x_69) ;  /* 0x0000000100807547 */ /* 0x000fea000b800000 */
[----:B------:R-:W-:Y:S01]  /*9300*/  MOV R71, R68 ;  /* 0x0000004400477202 */ /* 0x000fe20000000f00 */
[----:B------:R-:W-:Y:S01]  /*9310*/  IMAD.MOV.U32 R70, RZ, RZ, R69 ;  /* 0x000000ffff467224 */ /* 0x000fe200078e0045 */
[----:B------:R-:W-:Y:S01]  /*9320*/  MOV R35, R2 ;  /* 0x0000000200237202 */ /* 0x000fe20000000f00 */
[----:B0-----:R-:W-:Y:S01]  /*9330*/  IMAD.MOV.U32 R32, RZ, RZ, R102 ;  /* 0x000000ffff207224 */ /* 0x001fe200078e0066 */
[----:B------:R-:W-:-:S07]  /*9340*/  MOV R6, 0x9360 ;  /* 0x0000936000067802 */ /* 0x000fce0000000f00 */
[----:B---3--:R-:W-:Y:S05]  /*9350*/  CALL.REL.NOINC `($__internal_2_$__cuda_sm_9x_mma_sub_byte_internal_m8n8k32_u4_s4) ;  /* 0x00000074001c7944 */ /* 0x008fea0003c00000 */
        /* <DEDUP_REMOVED lines=26> */
.L_x_69:
[----:B------:R-:W1:Y:S02]  /*9500*/  S2UR UR4, SR_CTAID.Z ;  /* 0x00000000000479c3 */ /* 0x000e640000002700 */
[----:B-1----:R-:W-:-:S09]  /*9510*/  UISETP.GT.U32.AND UP0, UPT, UR4, 0xb, UPT ;  /* 0x0000000b0400788c */ /* 0x002fd2000bf04070 */
[----:B------:R-:W-:Y:S05]  /*9520*/  BRA.U UP0, `(.L_x_70) ;  /* 0x0000000100807547 */ /* 0x000fea000b800000 */
[----:B------:R-:W-:Y:S01]  /*9530*/  MOV R71, R68 ;  /* 0x0000004400477202 */ /* 0x000fe20000000f00 */
[----:B------:R-:W-:Y:S01]  /*9540*/  IMAD.MOV.U32 R70, RZ, RZ, R69 ;  /* 0x000000ffff467224 */ /* 0x000fe200078e0045 */
[----:B---3--:R-:W-:Y:S01]  /*9550*/  MOV R35, R3 ;  /* 0x0000000300237202 */ /* 0x008fe20000000f00 */
[----:B0-----:R-:W-:Y:S01]  /*9560*/  IMAD.MOV.U32 R32, RZ, RZ, R101 ;  /* 0x000000ffff207224 */ /* 0x001fe200078e0065 */
        /* <DEDUP_REMOVED lines=28> */
.L_x_70:
        /* <DEDUP_REMOVED lines=35> */
.L_x_71:
[----:B------:R-:W0:Y:S01]  /*9960*/  S2R R6, SR_TID.Z ;  /* 0x0000000000067919 */ /* 0x000e220000002300 */
[----:B------:R-:W1:Y:S01]  /*9970*/  S2UR UR5, SR_CgaCtaId ;  /* 0x00000000000579c3 */ /* 0x000e620000008800 */
[----:B------:R-:W-:Y:S01]  /*9980*/  UMOV UR4, 0x400 ;  /* 0x0000040000047882 */ /* 0x000fe20000000000 */
[----:B------:R-:W2:Y:S01]  /*9990*/  S2R R34, SR_LANEID ;  /* 0x0000000000227919 */ /* 0x000ea20000000000 */
[----:B------:R-:W-:Y:S01]  /*99a0*/  UIADD3 UR4, UPT, UPT, UR4, 0x800, URZ ;  /* 0x0000080004047890 */ /* 0x000fe2000fffe0ff */
[----:B------:R-:W4:Y:S04]  /*99b0*/  S2R R33, SR_TID.X ;  /* 0x0000000000217919 */ /* 0x000f280000002100 */
[----:B------:R-:W5:Y:S01]  /*99c0*/  S2UR UR6, SR_CTAID.Z ;  /* 0x00000000000679c3 */ /* 0x000f620000002700 */
[----:B-1----:R-:W-:-:S06]  /*99d0*/  ULEA UR4, UR5, UR4, 0x18 ;  /* 0x0000000405047291 */ /* 0x002fcc000f8ec0ff */
[----:B0-----:R-:W-:Y:S01]  /*99e0*/  LEA R32, R6, UR4, 0xb ;  /* 0x0000000406207c11 */ /* 0x001fe2000f8e58ff */
[----:B-----5:R-:W-:Y:S01]  /*99f0*/  UISETP.GT.U32.AND UP0, UPT, UR6, 0xb, UPT ;  /* 0x0000000b0600788c */ /* 0x020fe2000bf04070 */
[----:B--2---:R-:W-:-:S03]  /*9a00*/  LOP3.LUT R35, R34, 0x7, RZ, 0xc0, !PT ;  /* 0x0000000722237812 */ /* 0x004fc600078ec0ff */
[C---:B------:R-:W-:Y:S01]  /*9a10*/  VIADD R94, R32.reuse, 0x400 ;  /* 0x00000400205e7836 */ /* 0x040fe20000000000 */
[C---:B------:R-:W-:Y:S01]  /*9a20*/  IADD3 R90, PT, PT, R32.reuse, 0x300, RZ ;  /* 0x00000300205a7810 */ /* 0x040fe20007ffe0ff */
[----:B------:R-:W-:Y:S01]  /*9a30*/  VIADD R36, R32, 0x100 ;  /* 0x0000010020247836 */ /* 0x000fe20000000000 */
[----:B----4-:R-:W-:Y:S01]  /*9a40*/  LEA R33, R6, R33, 0x5 ;  /* 0x0000002106217211 */ /* 0x010fe200078e28ff */
        /* <DEDUP_REMOVED lines=16> */
[----:B------:R-:W-:-:S02]  /*9b50*/  VIADD R32, R32, 0x780 ;  /* 0x0000078020207836 */ /* 0x000fc40000000000 */
[C---:B------:R-:W-:Y:S02]  /*9b60*/  IMAD R97, R35.reuse, 0x10, R90 ;  /* 0x0000001023617824 */ /* 0x040fe400078e025a */
[C---:B------:R-:W-:Y:S01]  /*9b70*/  IMAD R96, R35.reuse, 0x10, R92 ;  /* 0x0000001023607824 */ /* 0x040fe200078e025c */
[C---:B------:R-:W-:Y:S01]  /*9b80*/  LEA R92, R35.reuse, R110, 0x4 ;  /* 0x0000006e235c7211 */ /* 0x040fe200078e20ff */
[----:B------:R-:W-:Y:S01]  /*9b90*/  IMAD R102, R35, 0x10, R34 ;  /* 0x0000001023667824 */ /* 0x000fe200078e0222 */
[----:B------:R-:W-:Y:S01]  /*9ba0*/  LEA R34, R33, UR4, 0x2 ;  /* 0x0000000421227c11 */ /* 0x000fe2000f8e10ff */
[C---:B------:R-:W-:Y:S02]  /*9bb0*/  IMAD R38, R35.reuse, 0x10, R38 ;  /* 0x0000001023267824 */ /* 0x040fe400078e0226 */
[C---:B------:R-:W-:Y:S02]  /*9bc0*/  IMAD R70, R35.reuse, 0x10, R70 ;  /* 0x0000001023467824 */ /* 0x040fe400078e0246 */
[----:B------:R-:W-:-:S02]  /*9bd0*/  IMAD R94, R35, 0x10, R98 ;  /* 0x00000010235e7824 */ /* 0x000fc400078e0262 */
[C---:B------:R-:W-:Y:S02]  /*9be0*/  IMAD R93, R35.reuse, 0x10, R100 ;  /* 0x00000010235d7824 */ /* 0x040fe400078e0264 */
[C---:B------:R-:W-:Y:S02]  /*9bf0*/  IMAD R91, R35.reuse, 0x10, R112 ;  /* 0x00000010235b7824 */ /* 0x040fe400078e0270 */
[C---:B------:R-:W-:Y:S02]  /*9c00*/  IMAD R90, R35.reuse, 0x10, R114 ;  /* 0x00000010235a7824 */ /* 0x040fe400078e0272 */
[----:B------:R-:W-:Y:S01]  /*9c10*/  IMAD R35, R35, 0x10, R32 ;  /* 0x0000001023237824 */ /* 0x000fe200078e0220 */
[----:B------:R-:W-:Y:S06]  /*9c20*/  BRA.U UP0, `(.L_x_72) ;  /* 0x0000000100447547 */ /* 0x000fec000b800000 */
[----:B---3--:R-:W0:Y:S01]  /*9c30*/  S2R R0, SR_LANEID ;  /* 0x0000000000007919 */ /* 0x008e220000000000 */
        /* <DEDUP_REMOVED lines=14> */
[----:B------:R-:W4:Y:S04]  /*9d20*/  LDSM.16.M88 R3, [R3] ;  /* 0x000000000303783b */ /* 0x000f280000000000 */
[----:B0-----:R-:W3:Y:S02]  /*9d30*/  LDSM.16.M88 R4, [R4] ;  /* 0x000000000404783b */ /* 0x001ee40000000000 */
.L_x_72:
        /* <DEDUP_REMOVED lines=37> */
[----:B-1-3--:R-:W-:Y:S01]  /*9f90*/  IMAD.MOV.U32 R35, RZ, RZ, R0 ;  /* 0x000000ffff237224 */ /* 0x00afe200078e0000 */
[----:B------:R-:W-:-:S07]  /*9fa0*/  MOV R6, 0x9fc0 ;  /* 0x00009fc000067802 */ /* 0x000fce0000000f00 */
[----:B--2-4-:R-:W-:Y:S05]  /*9fb0*/  CALL.REL.NOINC `($__internal_2_$__cuda_sm_9x_mma_sub_byte_internal_m8n8k32_u4_s4) ;  /* 0x0000006800047944 */ /* 0x014fea0003c00000 */
        /* <DEDUP_REMOVED lines=26> */
.L_x_73:
        /* <DEDUP_REMOVED lines=35> */
.L_x_74:
        /* <DEDUP_REMOVED lines=35> */
.L_x_75:
        /* <DEDUP_REMOVED lines=35> */
.L_x_76:
        /* <DEDUP_REMOVED lines=56> */
[----:B----4-:R-:W-:-:S02]  /*ab70*/  LEA R3, R0, UR7, 0x4 ;  /* 0x0000000700037c11 */ /* 0x010fc4000f8e20ff */
[----:B------:R-:W-:Y:S02]  /*ab80*/  LEA R4, R0, UR4, 0x4 ;  /* 0x0000000400047c11 */ /* 0x000fe4000f8e20ff */
[----:B------:R0:W1:Y:S04]  /*ab90*/  LDSM.16.M88 R0, [R32] ;  /* 0x000000002000783b */ /* 0x0000680000000000 */
[----:B------:R-:W2:Y:S04]  /*aba0*/  LDSM.16.M88 R2, [R2] ;  /* 0x000000000202783b */ /* 0x000ea80000000000 */
[----:B------:R-:W3:Y:S04]  /*abb0*/  LDSM.16.M88 R3, [R3] ;  /* 0x000000000303783b */ /* 0x000ee80000000000 */
[----:B0-----:R-:W4:Y:S02]  /*abc0*/  LDSM.16.M88 R4, [R4] ;  /* 0x000000000404783b */ /* 0x001f240000000000 */
.L_x_77:
        /* <DEDUP_REMOVED lines=66> */
.L_x_78:
        /* <DEDUP_REMOVED lines=35> */
.L_x_79:
        /* <DEDUP_REMOVED lines=35> */
.L_x_80:
        /* <DEDUP_REMOVED lines=35> */
.L_x_81:
        /* <DEDUP_REMOVED lines=24> */
[----:B------:R-:W-:Y:S01]  /*b800*/  LEA R38, R35, R38, 0x4 ;  /* 0x0000002623267211 */ /* 0x000fe200078e20ff */
[----:B------:R-:W-:-:S02]  /*b810*/  VIADD R102, R32, 0x580 ;  /* 0x0000058020667836 */ /* 0x000fc40000000000 */
[C---:B------:R-:W-:Y:S01]  /*b820*/  VIADD R110, R32.reuse, 0x600 ;  /* 0x00000600206e7836 */ /* 0x040fe20000000000 */
[C---:B------:R-:W-:Y:S01]  /*b830*/  LEA R93, R35.reuse, R90, 0x4 ;  /* 0x0000005a235d7211 */ /* 0x040fe200078e20ff */
[C---:B------:R-:W-:Y:S02]  /*b840*/  IMAD R6, R35.reuse, 0x10, R32 ;  /* 0x0000001023067824 */ /* 0x040fe400078e0220 */
[C---:B------:R-:W-:Y:S01]  /*b850*/  VIADD R114, R32.reuse, 0x700 ;  /* 0x0000070020727836 */ /* 0x040fe20000000000 */
[----:B------:R-:W-:Y:S01]  /*b860*/  IADD3 R32, PT, PT, R32, 0x780, RZ ;  /* 0x0000078020207810 */ /* 0x000fe20007ffe0ff */
[C---:B------:R-:W-:Y:S01]  /*b870*/  IMAD R95, R35.reuse, 0x10, R96 ;  /* 0x00000010235f7824 */ /* 0x040fe200078e0260 */
[C---:B------:R-:W-:Y:S01]  /*b880*/  LEA R96, R35.reuse, R98, 0x4 ;  /* 0x0000006223607211 */ /* 0x040fe200078e20ff */
[C---:B------:R-:W-:Y:S01]  /*b890*/  IMAD R97, R35.reuse, 0x10, R100 ;  /* 0x0000001023617824 */ /* 0x040fe200078e0264 */
[C---:B------:R-:W-:Y:S01]  /*b8a0*/  LEA R99, R35.reuse, R110, 0x4 ;  /* 0x0000006e23637211 */ /* 0x040fe200078e20ff */
[C---:B------:R-:W-:Y:S01]  /*b8b0*/  IMAD R98, R35.reuse, 0x10, R102 ;  /* 0x0000001023627824 */ /* 0x040fe200078e0266 */
[C---:B------:R-:W-:Y:S01]  /*b8c0*/  LEA R102, R35.reuse, R32, 0x4 ;  /* 0x0000002023667211 */ /* 0x040fe200078e20ff */
[----:B------:R-:W-:-:S02]  /*b8d0*/  IMAD R34, R35, 0x10, R34 ;  /* 0x0000001023227824 */ /* 0x000fc400078e0222 */
[C---:B------:R-:W-:Y:S02]  /*b8e0*/  IMAD R36, R35.reuse, 0x10, R36 ;  /* 0x0000001023247824 */ /* 0x040fe400078e0224 */
        /* <DEDUP_REMOVED lines=23> */
.L_x_82:
        /* <DEDUP_REMOVED lines=34> */
[----:B------:R-:W-:Y:S05]  /*bc80*/  BRA.U UP0, `(.L_x_83) ;  /* 0x00000001007c7547 */ /* 0x000fea000b800000 */
[----:B------:R-:W-:Y:S01]  /*bc90*/  IMAD.MOV.U32 R71, RZ, RZ, R68 ;  /* 0x000000ffff477224 */ /* 0x000fe200078e0044 */
[----:B-1----:R-:W-:Y:S01]  /*bca0*/  MOV R35, R0 ;  /* 0x0000000000237202 */ /* 0x002fe20000000f00 */
[----:B0-----:R-:W-:Y:S01]  /*bcb0*/  IMAD.MOV.U32 R70, RZ, RZ, R69 ;  /* 0x000000ffff467224 */ /* 0x001fe200078e0045 */
        /* <DEDUP_REMOVED lines=28> */
.L_x_83:
        /* <DEDUP_REMOVED lines=35> */
.L_x_84:
[----:B------:R-:W5:Y:S02]  /*c0b0*/  S2UR UR4, SR_CTAID.Z ;  /* 0x00000000000479c3 */ /* 0x000f640000002700 */
[----:B-----5:R-:W-:-:S09]  /*c0c0*/  UISETP.GT.U32.AND UP0, UPT, UR4, 0xb, UPT ;  /* 0x0000000b0400788c */ /* 0x020fd2000bf04070 */
[----:B------:R-:W-:Y:S05]  /*c0d0*/  BRA.U UP0, `(.L_x_85) ;  /* 0x0000000100807547 */ /* 0x000fea000b800000 */
[----:B------:R-:W-:Y:S01]  /*c0e0*/  MOV R71, R68 ;  /* 0x0000004400477202 */ /* 0x000fe20000000f00 */
[----:B0-----:R-:W-:Y:S01]  /*c0f0*/  IMAD.MOV.U32 R70, RZ, RZ, R69 ;  /* 0x000000ffff467224 */ /* 0x001fe200078e0045 */
[----:B---34-:R-:W-:Y:S01]  /*c100*/  MOV R35, R3 ;  /* 0x0000000300237202 */ /* 0x018fe20000000f00 */
[----:B------:R-:W-:Y:S01]  /*c110*/  IMAD.MOV.U32 R32, RZ, RZ, R89 ;  /* 0x000000ffff207224 */ /* 0x000fe200078e0059 */
[----:B------:R-:W-:-:S07]  /*c120*/  MOV R6, 0xc140 ;  /* 0x0000c14000067802 */ /* 0x000fce0000000f00 */
        /* <DEDUP_REMOVED lines=27> */
.L_x_85:
        /* <DEDUP_REMOVED lines=35> */
.L_x_86:
[----:B0-----:R-:W0:Y:S01]  /*c510*/  S2R R88, SR_CTAID.Z ;  /* 0x0000000000587919 */ /* 0x001e220000002700 */
[----:B------:R-:W1:Y:S01]  /*c520*/  S2R R6, SR_TID.Z ;  /* 0x0000000000067919 */ /* 0x000e620000002300 */
[----:B------:R-:W1:Y:S01]  /*c530*/  S2R R35, SR_TID.X ;  /* 0x0000000000237919 */ /* 0x000e620000002100 */
[----:B------:R-:W-:Y:S01]  /*c540*/  BAR.SYNC.DEFER_BLOCKING 0x0 ;  /* 0x0000000000007b1d */ /* 0x000fe20000010000 */
[----:B0-----:R-:W-:-:S13]  /*c550*/  ISETP.GT.U32.AND P1, PT, R88, 0xb, PT ;  /* 0x0000000b5800780c */ /* 0x001fda0003f24070 */
[----:B-1----:R-:W-:Y:S05]  /*c560*/  @P1 BRA `(.L_x_87) ;  /* 0x0000000000581947 */ /* 0x002fea0003800000 */
[----:B------:R-:W0:Y:S01]  /*c570*/  S2R R32, SR_TID.Z ;  /* 0x0000000000207919 */ /* 0x000e220000002300 */
[----:B------:R-:W1:Y:S01]  /*c580*/  S2UR UR5, SR_CgaCtaId ;  /* 0x00000000000579c3 */ /* 0x000e620000008800 */
[----:B------:R-:W-:Y:S01]  /*c590*/  UMOV UR4, 0x400 ;  /* 0x0000040000047882 */ /* 0x000fe20000000000 */
[----:B------:R-:W5:Y:S01]  /*c5a0*/  S2R R34, SR_LANEID ;  /* 0x0000000000227919 */ /* 0x000f620000000000 */
[----:B------:R-:W-:-:S04]  /*c5b0*/  UIADD3 UR4, UPT, UPT, UR4, 0x800, URZ ;  /* 0x0000080004047890 */ /* 0x000fc8000fffe0ff */
[----:B-1----:R-:W-:-:S06]  /*c5c0*/  ULEA UR4, UR5, UR4, 0x18 ;  /* 0x0000000405047291 */ /* 0x002fcc000f8ec0ff */
        /* <DEDUP_REMOVED lines=16> */
.L_x_87:
[----:B------:R-:W-:Y:S06]  /*c6d0*/  BAR.SYNC.DEFER_BLOCKING 0x0 ;  /* 0x0000000000007b1d */ /* 0x000fec0000010000 */
[----:B------:R-:W-:Y:S05]  /*c6e0*/  @P1 BRA `(.L_x_88) ;  /* 0x0000000000d41947 */ /* 0x000fea0003800000 */
        /* <DEDUP_REMOVED lines=18> */
[----:B-1----:R-:W-:-:S05]  /*c810*/  IMAD R89, R32, 0x20, R89 ;  /* 0x0000002020597824 */ /* 0x002fca00078e0259 */
        /* <DEDUP_REMOVED lines=34> */
.L_x_88:
[----:B------:R-:W-:Y:S04]  /*ca40*/  BSSY.RECONVERGENT B0, `(.L_x_89) ;  /* 0x000002b000007945 */ /* 0x000fe80003800200 */
[----:B------:R-:W-:Y:S05]  /*ca50*/  @P0 BRA `(.L_x_90) ;  /* 0x0000000000a40947 */ /* 0x000fea0003800000 */
[----:B------:R-:W1:Y:S01]  /*ca60*/  S2R R91, SR_TID.X ;  /* 0x00000000005b7919 */ /* 0x000e620000002100 */
[----:B0---4-:R-:W0:Y:S01]  /*ca70*/  LDC.64 R32, c[0x0][0x380] ;  /* 0x0000e000ff207b82 */ /* 0x011e220000000a00 */
[----:B------:R-:W-:-:S04]  /*ca80*/  SHF.L.U32 R34, R88, 0xb, RZ ;  /* 0x0000000b58227819 */ /* 0x000fc800000006ff */
[----:B-1----:R-:W-:-:S05]  /*ca90*/  LOP3.LUT R37, R34, R91, RZ, 0xfc, !PT ;  /* 0x0000005b22257212 */ /* 0x002fca00078efcff */
        /* <DEDUP_REMOVED lines=37> */
.L_x_90:
[----:B------:R-:W-:Y:S05]  /*ccf0*/  BSYNC.RECONVERGENT B0 ;  /* 0x0000000000007941 */ /* 0x000fea0003800200 */
.L_x_89:
        /* <DEDUP_REMOVED lines=10> */
[C---:B--2---:R-:W-:Y:S02]  /*cda0*/  LEA R2, R0.reuse, UR5, 0x4 ;  /* 0x0000000500027c11 */ /* 0x044fe4000f8e20ff */
[C---:B---34-:R-:W-:Y:S02]  /*cdb0*/  LEA R3, R0.reuse, UR6, 0x4 ;  /* 0x0000000600037c11 */ /* 0x058fe4000f8e20ff */
[C---:B------:R-:W-:Y:S02]  /*cdc0*/  LEA R4, R0.reuse, UR7, 0x4 ;  /* 0x0000000700047c11 */ /* 0x040fe4000f8e20ff */
[----:B------:R-:W-:Y:S01]  /*cdd0*/  LEA R32, R0, UR4, 0x4 ;  /* 0x0000000400207c11 */ /* 0x000fe2000f8e20ff */
[----:B------:R-:W0:Y:S04]  /*cde0*/  LDSM.16.M88 R2, [R2] ;  /* 0x000000000202783b */ /* 0x000e280000000000 */
[----:B------:R2:W3:Y:S04]  /*cdf0*/  LDSM.16.M88 R0, [R32] ;  /* 0x000000002000783b */ /* 0x0004e80000000000 */
[----:B------:R-:W4:Y:S04]  /*ce00*/  LDSM.16.M88 R3, [R3] ;  /* 0x000000000303783b */ /* 0x000f280000000000 */
[----:B--2---:R-:W0:Y:S02]  /*ce10*/  LDSM.16.M88 R4, [R4] ;  /* 0x000000000404783b */ /* 0x004e240000000000 */
.L_x_91:
[----:B------:R-:W5:Y:S08]  /*ce20*/  S2UR UR5, SR_CgaCtaId ;  /* 0x00000000000579c3 */ /* 0x000f700000008800 */
[----:B------:R-:W-:Y:S01]  /*ce30*/  BAR.SYNC.DEFER_BLOCKING 0x0 ;  /* 0x0000000000007b1d */ /* 0x000fe20000010000 */
[----:B------:R-:W-:-:S05]  /*ce40*/  IMAD R35, R6, 0x20, R35 ;  /* 0x0000002006237824 */ /* 0x000fca00078e0223 */
[----:B------:R-:W-:Y:S01]  /*ce50*/  UMOV UR4, 0x400 ;  /* 0x0000040000047882 */ /* 0x000fe20000000000 */
[----:B------:R-:W4:Y:S01]  /*ce60*/  S2R R32, SR_LANEID ;  /* 0x0000000000207919 */ /* 0x000f220000000000 */
[----:B------:R-:W-:-:S04]  /*ce70*/  UIADD3 UR4, UPT, UPT, UR4, 0x800, URZ ;  /* 0x0000080004047890 */ /* 0x000fc8000fffe0ff */
[----:B-----5:R-:W-:-:S06]  /*ce80*/  ULEA UR4, UR5, UR4, 0x18 ;  /* 0x0000000405047291 */ /* 0x020fcc000f8ec0ff */
[----:B------:R-:W-:Y:S02]  /*ce90*/  LEA R35, R35, UR4, 0x2 ;  /* 0x0000000423237c11 */ /* 0x000fe4000f8e10ff */
[----:B------:R-:W-:-:S03]  /*cea0*/  LEA R6, R6, UR4, 0xb ;  /* 0x0000000406067c11 */ /* 0x000fc6000f8e58ff */
[----:B------:R-:W-:Y:S01]  /*ceb0*/  STS [R35], R87 ;  /* 0x0000005723007388 */ /* 0x000fe20000000800 */
[C---:B-1----:R-:W-:Y:S01]  /*cec0*/  IADD3 R36, PT, PT, R6.reuse, 0x100, RZ ;  /* 0x0000010006247810 */ /* 0x042fe20007ffe0ff */
[C---:B------:R-:W-:Y:S01]  /*ced0*/  VIADD R34, R6.reuse, 0x80 ;  /* 0x0000008006227836 */ /* 0x040fe20000000000 */
[C---:B0-----:R-:W-:Y:S01]  /*cee0*/  IADD3 R64, PT, PT, R6.reuse, 0x280, RZ ;  /* 0x0000028006407810 */ /* 0x041fe20007ffe0ff */
        /* <DEDUP_REMOVED lines=8> */
[----:B------:R0:W-:Y:S01]  /*cf70*/  STS [R35+0x600], R84 ;  /* 0x0006005423007388 */ /* 0x0001e20000000800 */
[C---:B------:R-:W-:Y:S01]  /*cf80*/  LEA R32, R33.reuse, R6, 0x4 ;  /* 0x0000000621207211 */ /* 0x040fe200078e20ff */
[C---:B------:R-:W-:Y:S01]  /*cf90*/  IMAD R36, R33.reuse, 0x10, R36 ;  /* 0x0000001021247824 */ /* 0x040fe200078e0224 */
[C---:B------:R-:W-:Y:S01]  /*cfa0*/  LEA R34, R33.reuse, R34, 0x4 ;  /* 0x0000002221227211 */ /* 0x040fe200078e20ff */
[----:B------:R-:W-:Y:S01]  /*cfb0*/  STS [R35+0x800], R83 ;  /* 0x0008005323007388 */ /* 0x000fe20000000800 */
[C---:B------:R-:W-:Y:S01]  /*cfc0*/  IMAD R38, R33.reuse, 0x10, R38 ;  /* 0x0000001021267824 */ /* 0x040fe200078e0226 */
[C---:B------:R-:W-:Y:S01]  /*cfd0*/  LEA R62, R33.reuse, R62, 0x4 ;  /* 0x0000003e213e7211 */ /* 0x040fe200078e20ff */
[C---:B------:R-:W-:Y:S01]  /*cfe0*/  IMAD R64, R33.reuse, 0x10, R64 ;  /* 0x0000001021407824 */ /* 0x040fe200078e0240 */
[----:B------:R1:W-:Y:S01]  /*cff0*/  STS [R35+0xa00], R82 ;  /* 0x000a005223007388 */ /* 0x0003e20000000800 */
[C---:B------:R-:W-:Y:S01]  /*d000*/  IMAD R66, R33.reuse, 0x10, R66 ;  /* 0x0000001021427824 */ /* 0x040fe200078e0242 */
[C---:B------:R-:W-:Y:S01]  /*d010*/  LEA R68, R33.reuse, R68, 0x4 ;  /* 0x0000004421447211 */ /* 0x040fe200078e20ff */
[----:B0-----:R-:W-:Y:S01]  /*d020*/  VIADD R84, R6, 0x700 ;  /* 0x0000070006547836 */ /* 0x001fe20000000000 */
[----:B------:R-:W-:Y:S01]  /*d030*/  STS [R35+0xc00], R81 ;  /* 0x000c005123007388 */ /* 0x000fe20000000800 */
[----:B------:R-:W-:-:S03]  /*d040*/  IMAD R70, R33, 0x10, R70 ;  /* 0x0000001021467824 */ /* 0x000fc600078e0246 */
[----:B------:R0:W-:Y:S01]  /*d050*/  STS [R35+0xe00], R80 ;  /* 0x000e005023007388 */ /* 0x0001e20000000800 */
[----:B-1----:R-:W-:-:S03]  /*d060*/  VIADD R82, R6, 0x680 ;  /* 0x0000068006527836 */ /* 0x002fc60000000000 */
[----:B------:R-:W-:Y:S04]  /*d070*/  STS [R35+0x1000], R79 ;  /* 0x0010004f23007388 */ /* 0x000fe80000000800 */
[----:B------:R-:W-:Y:S01]  /*d080*/  STS [R35+0x1200], R78 ;  /* 0x0012004e23007388 */ /* 0x000fe20000000800 */
[----:B0-----:R-:W-:-:S03]  /*d090*/  VIADD R80, R6, 0x600 ;  /* 0x0000060006507836 */ /* 0x001fc60000000000 */
[----:B------:R-:W-:Y:S04]  /*d0a0*/  STS [R35+0x1400], R77 ;  /* 0x0014004d23007388 */ /* 0x000fe80000000800 */
[----:B------:R0:W-:Y:S04]  /*d0b0*/  STS [R35+0x1600], R76 ;  /* 0x0016004c23007388 */ /* 0x0001e80000000800 */
[----:B------:R-:W-:Y:S04]  /*d0c0*/  STS [R35+0x1800], R75 ;  /* 0x0018004b23007388 */ /* 0x000fe80000000800 */
[----:B------:R1:W-:Y:S01]  /*d0d0*/  STS [R35+0x1a00], R74 ;  /* 0x001a004a23007388 */ /* 0x0003e20000000800 */
[----:B0-----:R-:W-:-:S03]  /*d0e0*/  IADD3 R76, PT, PT, R6, 0x580, RZ ;  /* 0x00000580064c7810 */ /* 0x001fc60007ffe0ff */
[----:B------:R0:W-:Y:S02]  /*d0f0*/  STS [R35+0x1c00], R73 ;  /* 0x001c004923007388 */ /* 0x0001e40000000800 */
[C---:B------:R-:W-:Y:S02]  /*d100*/  IMAD R76, R33.reuse, 0x10, R76 ;  /* 0x00000010214c7824 */ /* 0x040fe400078e024c */
[----:B------:R4:W-:Y:S01]  /*d110*/  STS [R35+0x1e00], R72 ;  /* 0x001e004823007388 */ /* 0x0009e20000000800 */
[----:B-1----:R-:W-:Y:S01]  /*d120*/  VIADD R74, R6, 0x480 ;  /* 0x00000480064a7836 */ /* 0x002fe20000000000 */
[----:B------:R-:W-:Y:S03]  /*d130*/  BAR.SYNC.DEFER_BLOCKING 0x0 ;  /* 0x0000000000007b1d */ /* 0x000fe60000010000 */
[C---:B------:R-:W-:Y:S01]  /*d140*/  IMAD R78, R33.reuse, 0x10, R74 ;  /* 0x00000010214e7824 */ /* 0x040fe200078e024a */
[C---:B0-----:R-:W-:Y:S01]  /*d150*/  LEA R73, R33.reuse, R82, 0x4 ;  /* 0x0000005221497211 */ /* 0x041fe200078e20ff */
[----:B------:R-:W-:-:S02]  /*d160*/  IMAD R74, R33, 0x10, R84 ;  /* 0x00000010214a7824 */ /* 0x000fc400078e0254 */
[C---:B----4-:R-:W-:Y:S02]  /*d170*/  VIADD R72, R6.reuse, 0x500 ;  /* 0x0000050006487836 */ /* 0x050fe40000000000 */
[----:B------:R-:W-:-:S03]  /*d180*/  VIADD R6, R6, 0x780 ;  /* 0x0000078006067836 */ /* 0x000fc60000000000 */
[C---:B------:R-:W-:Y:S01]  /*d190*/  LEA R77, R33.reuse, R72, 0x4 ;  /* 0x00000048214d7211 */ /* 0x040fe200078e20ff */
[C---:B------:R-:W-:Y:S02]  /*d1a0*/  IMAD R72, R33.reuse, 0x10, R80 ;  /* 0x0000001021487824 */ /* 0x040fe400078e0250 */
[----:B------:R-:W-:Y:S01]  /*d1b0*/  IMAD R6, R33, 0x10, R6 ;  /* 0x0000001021067824 */ /* 0x000fe200078e0206 */
[----:B------:R-:W0:Y:S04]  /*d1c0*/  LDSM.16.M88 R86, [R34] ;  /* 0x000000002256783b */ /* 0x000e280000000000 */
[----:B------:R-:W1:Y:S04]  /*d1d0*/  LDSM.16.M88 R85, [R36] ;  /* 0x000000002455783b */ /* 0x000e680000000000 */
[----:B------:R-:W4:Y:S04]  /*d1e0*/  LDSM.16.M88 R84, [R38] ;  /* 0x000000002654783b */ /* 0x000f280000000000 */
[----:B------:R5:W0:Y:S04]  /*d1f0*/  LDSM.16.M88 R83, [R62] ;  /* 0x000000003e53783b */ /* 0x000a280000000000 */
[----:B------:R2:W0:Y:S04]  /*d200*/  LDSM.16.M88 R82, [R64] ;  /* 0x000000004052783b */ /* 0x0004280000000000 */
[----:B------:R3:W0:Y:S01]  /*d210*/  LDSM.16.M88 R81, [R66] ;  /* 0x000000004251783b */ /* 0x0006220000000000 */
[----:B-----5:R-:W-:-:S03]  /*d220*/  CS2R R62, SRZ ;  /* 0x00000000003e7805 */ /* 0x020fc6000001ff00 */
[----:B------:R5:W0:Y:S01]  /*d230*/  LDSM.16.M88 R80, [R68] ;  /* 0x000000004450783b */ /* 0x000a220000000000 */
[----:B--2---:R-:W-:-:S03]  /*d240*/  CS2R R64, SRZ ;  /* 0x0000000000407805 */ /* 0x004fc6000001ff00 */
[----:B------:R2:W0:Y:S01]  /*d250*/  LDSM.16.M88 R79, [R70] ;  /* 0x00000000464f783b */ /* 0x0004220000000000 */
[----:B---3--:R-:W-:-:S03]  /*d260*/  CS2R R66, SRZ ;  /* 0x0000000000427805 */ /* 0x008fc6000001ff00 */
[----:B------:R-:W3:Y:S01]  /*d270*/  LDSM.16.M88 R78, [R78] ;  /* 0x000000004e4e783b */ /* 0x000ee20000000000 */
        /* <DEDUP_REMOVED lines=8> */
[----:B-1--4-:R-:W-:Y:S05]  /*d300*/  @P1 BRA `(.L_x_92) ;  /* 0x0000000000ec1947 */ /* 0x012fea0003800000 */
[----:B------:R-:W-:Y:S02]  /*d310*/  MOV R35, R0 ;  /* 0x0000000000237202 */ /* 0x000fe40000000f00 */
[----:B--2---:R-:W-:Y:S02]  /*d320*/  CS2R R70, SRZ ;  /* 0x0000000000467805 */ /* 0x004fe4000001ff00 */
[----:B------:R-:W-:-:S07]  /*d330*/  MOV R6, 0xd350 ;  /* 0x0000d35000067802 */ /* 0x000fce0000000f00 */
[----:B0--3--:R-:W-:Y:S05]  /*d340*/  CALL.REL.NOINC `($__internal_2_$__cuda_sm_9x_mma_sub_byte_internal_m8n8k32_u4_s4) ;  /* 0x0000003400207944 */ /* 0x009fea0003c00000 */
        /* <DEDUP_REMOVED lines=55> */
.L_x_92:
[----:B------:R-:W-:Y:S05]  /*d6c0*/  @P1 BRA `(.L_x_93) ;  /* 0x0000000400041947 */ /* 0x000fea0003800000 */
[----:B------:R-:W-:Y:S01]  /*d6d0*/  MOV R71, R68 ;  /* 0x0000004400477202 */ /* 0x000fe20000000f00 */
[----:B--2---:R-:W-:Y:S01]  /*d6e0*/  IMAD.MOV.U32 R70, RZ, RZ, R69 ;  /* 0x000000ffff467224 */ /* 0x004fe200078e0045 */
[----:B0-----:R-:W-:Y:S01]  /*d6f0*/  MOV R32, R85 ;  /* 0x0000005500207202 */ /* 0x001fe20000000f00 */
[----:B------:R-:W-:Y:S01]  /*d700*/  IMAD.MOV.U32 R35, RZ, RZ, R3 ;  /* 0x000000ffff237224 */ /* 0x000fe200078e0003 */
[----:B------:R-:W-:-:S07]  /*d710*/  MOV R6, 0xd730 ;  /* 0x0000d73000067802 */ /* 0x000fce0000000f00 */
[----:B---3--:R-:W-:Y:S05]  /*d720*/  CALL.REL.NOINC `($__internal_2_$__cuda_sm_9x_mma_sub_byte_internal_m8n8k32_u4_s4) ;  /* 0x0000003000287944 */ /* 0x008fea0003c00000 */
[----:B------:R-:W-:Y:S01]  /*d730*/  MOV R71, R66 ;  /* 0x0000004200477202 */ /* 0x000fe20000000f00 */
[----:B------:R-:W-:Y:S01]  /*d740*/  IMAD.MOV.U32 R70, RZ, RZ, R67 ;  /* 0x000000ffff467224 */ /* 0x000fe200078e0043 */
[----:B------:R-:W-:Y:S01]  /*d750*/  MOV R32, R81 ;  /* 0x0000005100207202 */ /* 0x000fe20000000f00 */
[----:B------:R-:W-:Y:S01]  /*d760*/  IMAD.MOV.U32 R35, RZ, RZ, R3 ;  /* 0x000000ffff237224 */ /* 0x000fe200078e0003 */
[----:B------:R-:W-:Y:S01]  /*d770*/  MOV R68, R36 ;  /* 0x0000002400447202 */ /* 0x000fe20000000f00 */
[----:B------:R-:W-:Y:S01]  /*d780*/  IMAD.MOV.U32 R69, RZ, RZ, R33 ;  /* 0x000000ffff457224 */ /* 0x000fe200078e0021 */
[----:B------:R-:W-:-:S07]  /*d790*/  MOV R6, 0xd7b0 ;  /* 0x0000d7b000067802 */ /* 0x000fce0000000f00 */
[----:B------:R-:W-:Y:S05]  /*d7a0*/  CALL.REL.NOINC `($__internal_2_$__cuda_sm_9x_mma_sub_byte_internal_m8n8k32_u4_s4) ;  /* 0x0000003000087944 */ /* 0x000fea0003c00000 */
        /* <DEDUP_REMOVED lines=50> */
[----:B------:R-:W-:-:S07]  /*dad0*/  IMAD.MOV.U32 R63, RZ, RZ, R33 ;  /* 0x000000ffff3f7224 */ /* 0x000fce00078e0021 */
.L_x_93:
[----:B------:R-:W-:Y:S05]  /*dae0*/  @P1 BRA `(.L_x_94) ;  /* 0x0000000000441947 */ /* 0x000fea0003800000 */
[----:B------:R-:W1:Y:S01]  /*daf0*/  S2R R0, SR_LANEID ;  /* 0x0000000000007919 */ /* 0x000e620000000000 */
[----:B------:R-:W4:Y:S01]  /*db00*/  S2UR UR5, SR_CgaCtaId ;  /* 0x00000000000579c3 */ /* 0x000f220000008800 */
[----:B------:R-:W-:Y:S02]  /*db10*/  UMOV UR4, 0x400 ;  /* 0x0000040000047882 */ /* 0x000fe40000000000 */
[----:B----4-:R-:W-:-:S04]  /*db20*/  ULEA UR4, UR5, UR4, 0x18 ;  /* 0x0000000405047291 */ /* 0x010fc8000f8ec0ff */
[----:B------:R-:W-:Y:S02]  /*db30*/  UIADD3 UR5, UPT, UPT, UR4, 0x200, URZ ;  /* 0x0000020004057890 */ /* 0x000fe4000fffe0ff */
[----:B------:R-:W-:Y:S01]  /*db40*/  UIADD3 UR6, UPT, UPT, UR4, 0x280, URZ ;  /* 0x0000028004067890 */ /* 0x000fe2000fffe0ff */
[----:B-1----:R-:W-:Y:S01]  /*db50*/  LOP3.LUT R0, R0, 0x7, RZ, 0xc0, !PT ;  /* 0x0000000700007812 */ /* 0x002fe200078ec0ff */
[----:B------:R-:W-:Y:S02]  /*db60*/  UIADD3 UR7, UPT, UPT, UR4, 0x300, URZ ;  /* 0x0000030004077890 */ /* 0x000fe4000fffe0ff */
[----:B------:R-:W-:Y:S01]  /*db70*/  UIADD3 UR4, UPT, UPT, UR4, 0x380, URZ ;  /* 0x0000038004047890 */ /* 0x000fe2000fffe0ff */
[C---:B--2---:R-:W-:Y:S02]  /*db80*/  LEA R6, R0.reuse, UR5, 0x4 ;  /* 0x0000000500067c11 */ /* 0x044fe4000f8e20ff */
[C---:B------:R-:W-:Y:S02]  /*db90*/  LEA R2, R0.reuse, UR6, 0x4 ;  /* 0x0000000600027c11 */ /* 0x040fe4000f8e20ff */
[----:B------:R-:W-:-:S02]  /*dba0*/  LEA R3, R0, UR7, 0x4 ;  /* 0x0000000700037c11 */ /* 0x000fc4000f8e20ff */
[----:B------:R-:W-:Y:S02]  /*dbb0*/  LEA R4, R0, UR4, 0x4 ;  /* 0x0000000400047c11 */ /* 0x000fe4000f8e20ff */
[----:B------:R1:W4:Y:S04]  /*dbc0*/  LDSM.16.M88 R0, [R6] ;  /* 0x000000000600783b */ /* 0x0003280000000000 */
[----:B------:R-:W2:Y:S04]  /*dbd0*/  LDSM.16.M88 R2, [R2] ;  /* 0x000000000202783b */ /* 0x000ea80000000000 */
[----:B------:R-:W0:Y:S04]  /*dbe0*/  LDSM.16.M88 R3, [R3] ;  /* 0x000000000303783b */ /* 0x000e280000000000 */
[----:B-1----:R-:W0:Y:S02]  /*dbf0*/  LDSM.16.M88 R4, [R4] ;  /* 0x000000000404783b */ /* 0x002e240000000000 */
.L_x_94:
[----:B--2---:R-:W1:Y:S01]  /*dc00*/  S2R R6, SR_TID.Z ;  /* 0x0000000000067919 */ /* 0x004e620000002300 */
[----:B------:R-:W2:Y:S01]  /*dc10*/  S2UR UR5, SR_CgaCtaId ;  /* 0x00000000000579c3 */ /* 0x000ea20000008800 */
[----:B------:R-:W-:Y:S01]  /*dc20*/  UMOV UR4, 0x400 ;  /* 0x0000040000047882 */ /* 0x000fe20000000000 */
[----:B------:R-:W1:Y:S01]  /*dc30*/  S2R R33, SR_TID.X ;  /* 0x0000000000217919 */ /* 0x000e620000002100 */
[----:B------:R-:W-:-:S05]  /*dc40*/  UIADD3 UR4, UPT, UPT, UR4, 0x800, URZ ;  /* 0x0000080004047890 */ /* 0x000fca000fffe0ff */
[----:B------:R-:W-:Y:S06]  /*dc50*/  BAR.SYNC.DEFER_BLOCKING 0x0 ;  /* 0x0000000000007b1d */ /* 0x000fec0000010000 */
[----:B0-----:R-:W0:Y:S01]  /*dc60*/  S2R R32, SR_LANEID ;  /* 0x0000000000207919 */ /* 0x001e220000000000 */
[----:B--2---:R-:W-:Y:S01]  /*dc70*/  ULEA UR4, UR5, UR4, 0x18 ;  /* 0x0000000405047291 */ /* 0x004fe2000f8ec0ff */
[----:B-1----:R-:W-:-:S05]  /*dc80*/  LEA R33, R6, R33, 0x5 ;  /* 0x0000002106217211 */ /* 0x002fca00078e28ff */
[----:B------:R-:W-:-:S05]  /*dc90*/  LEA R72, R33, UR4, 0x2 ;  /* 0x0000000421487c11 */ /* 0x000fca000f8e10ff */
[----:B------:R1:W-:Y:S01]  /*dca0*/  STS [R72], R5 ;  /* 0x0000000548007388 */ /* 0x0003e20000000800 */
[----:B0-----:R-:W-:-:S03]  /*dcb0*/  LOP3.LUT R32, R32, 0x7, RZ, 0xc0, !PT ;  /* 0x0000000720207812 */ /* 0x001fc600078ec0ff */
[----:B------:R0:W-:Y:S04]  /*dcc0*/  STS [R72+0x200], R7 ;  /* 0x0002000748007388 */ /* 0x0001e80000000800 */
[----:B------:R2:W-:Y:S01]  /*dcd0*/  STS [R72+0x400], R8 ;  /* 0x0004000848007388 */ /* 0x0005e20000000800 */
[----:B-1----:R-:W-:-:S03]  /*dce0*/  LEA R5, R6, UR4, 0xb ;  /* 0x0000000406057c11 */ /* 0x002fc6000f8e58ff */
[----:B------:R1:W-:Y:S01]  /*dcf0*/  STS [R72+0x600], R9 ;  /* 0x0006000948007388 */ /* 0x0003e20000000800 */
[C---:B------:R-:W-:Y:S01]  /*dd00*/  IADD3 R33, PT, PT, R5.reuse, 0x680, RZ ;  /* 0x0000068005217810 */ /* 0x040fe20007ffe0ff */
[C---:B0-----:R-:W-:Y:S02]  /*dd10*/  VIADD R7, R5.reuse, 0x600 ;  /* 0x0000060005077836 */ /* 0x041fe40000000000 */
[----:B------:R0:W-:Y:S01]  /*dd20*/  STS [R72+0x800], R10 ;  /* 0x0008000a48007388 */ /* 0x0001e20000000800 */
[C---:B------:R-:W-:Y:S01]  /*dd30*/  VIADD R35, R5.reuse, 0x700 ;  /* 0x0000070005237836 */ /* 0x040fe20000000000 */
[C---:B------:R-:W-:Y:S01]  /*dd40*/  IADD3 R73, PT, PT, R5.reuse, 0x100, RZ ;  /* 0x0000010005497810 */ /* 0x040fe20007ffe0ff */
[C---:B------:R-:W-:Y:S01]  /*dd50*/  VIADD R74, R5.reuse, 0x80 ;  /* 0x00000080054a7836 */ /* 0x040fe20000000000 */
[----:B------:R5:W-:Y:S01]  /*dd60*/  STS [R72+0xa00], R11 ;  /* 0x000a000b48007388 */ /* 0x000be20000000800 */
[C---:B--2---:R-:W-:Y:S01]  /*dd70*/  LEA R8, R32.reuse, R33, 0x4 ;  /* 0x0000002120087211 */ /* 0x044fe200078e20ff */
[C---:B-1----:R-:W-:Y:S01]  /*dd80*/  IMAD R9, R32.reuse, 0x10, R7 ;  /* 0x0000001020097824 */ /* 0x042fe200078e0207 */
[C---:B------:R-:W-:Y:S01]  /*dd90*/  LEA R82, R32.reuse, R73, 0x4 ;  /* 0x0000004920527211 */ /* 0x040fe200078e20ff */
[----:B------:R1:W-:Y:S01]  /*dda0*/  STS [R72+0xc00], R12 ;  /* 0x000c000c48007388 */ /* 0x0003e20000000800 */
[C---:B------:R-:W-:Y:S01]  /*ddb0*/  IMAD R7, R32.reuse, 0x10, R35 ;  /* 0x0000001020077824 */ /* 0x040fe200078e0223 */
[C---:B------:R-:W-:Y:S01]  /*ddc0*/  LEA R6, R32.reuse, R5, 0x4 ;  /* 0x0000000520067211 */ /* 0x040fe200078e20ff */
[C---:B0-----:R-:W-:Y:S01]  /*ddd0*/  VIADD R10, R5.reuse, 0x580 ;  /* 0x00000580050a7836 */ /* 0x041fe20000000000 */
[----:B------:R0:W-:Y:S01]  /*dde0*/  STS [R72+0xe00], R13 ;  /* 0x000e000d48007388 */ /* 0x0001e20000000800 */
[----:B------:R-:W-:Y:S01]  /*ddf0*/  IMAD R83, R32, 0x10, R74 ;  /* 0x0000001020537824 */ /* 0x000fe200078e024a */
[----:B-----5:R-:W-:-:S02]  /*de00*/  IADD3 R11, PT, PT, R5, 0x500, RZ ;  /* 0x00000500050b7810 */ /* 0x020fc40007ffe0ff */
[----:B------:R2:W-:Y:S01]  /*de10*/  STS [R72+0x1000], R14 ;  /* 0x0010000e48007388 */ /* 0x0005e20000000800 */
[----:B-1----:R-:W-:-:S03]  /*de20*/  VIADD R12, R5, 0x480 ;  /* 0x00000480050c7836 */ /* 0x002fc60000000000 */
[----:B------:R1:W-:Y:S01]  /*de30*/  STS [R72+0x1200], R15 ;  /* 0x0012000f48007388 */ /* 0x0003e20000000800 */
[----:B0-----:R-:W-:-:S03]  /*de40*/  IADD3 R13, PT, PT, R5, 0x400, RZ ;  /* 0x00000400050d7810 */ /* 0x001fc60007ffe0ff */
[----:B------:R0:W-:Y:S01]  /*de50*/  STS [R72+0x1400], R16 ;  /* 0x0014001048007388 */ /* 0x0001e20000000800 */
[C---:B--2---:R-:W-:Y:S01]  /*de60*/  VIADD R14, R5.reuse, 0x380 ;  /* 0x00000380050e7836 */ /* 0x044fe20000000000 */
[C---:B------:R-:W-:Y:S02]  /*de70*/  LEA R76, R32.reuse, R13, 0x4 ;  /* 0x0000000d204c7211 */ /* 0x040fe400078e20ff */
[----:B------:R2:W-:Y:S01]  /*de80*/  STS [R72+0x1600], R17 ;  /* 0x0016001148007388 */ /* 0x0005e20000000800 */
[C---:B-1----:R-:W-:Y:S01]  /*de90*/  IADD3 R15, PT, PT, R5.reuse, 0x300, RZ ;  /* 0x00000300050f7810 */ /* 0x042fe20007ffe0ff */
[C---:B------:R-:W-:Y:S02]  /*dea0*/  IMAD R77, R32.reuse, 0x10, R14 ;  /* 0x00000010204d7824 */ /* 0x040fe400078e020e */
[----:B------:R1:W-:Y:S01]  /*deb0*/  STS [R72+0x1800], R18 ;  /* 0x0018001248007388 */ /* 0x0003e20000000800 */
[----:B0-----:R-:W-:Y:S01]  /*dec0*/  VIADD R16, R5, 0x280 ;  /* 0x0000028005107836 */ /* 0x001fe20000000000 */
[----:B---3--:R-:W-:-:S02]  /*ded0*/  LEA R78, R32, R15, 0x4 ;  /* 0x0000000f204e7211 */ /* 0x008fc400078e20ff */
[----:B------:R0:W-:Y:S01]  /*dee0*/  STS [R72+0x1a00], R19 ;  /* 0x001a001348007388 */ /* 0x0001e20000000800 */
[C---:B--2---:R-:W-:Y:S01]  /*def0*/  IADD3 R17, PT, PT, R5.reuse, 0x200, RZ ;  /* 0x0000020005117810 */ /* 0x044fe20007ffe0ff */
[C---:B------:R-:W-:Y:S02]  /*df00*/  IMAD R79, R32.reuse, 0x10, R16 ;  /* 0x00000010204f7824 */ /* 0x040fe400078e0210 */
[----:B------:R2:W-:Y:S01]  /*df10*/  STS [R72+0x1c00], R20 ;  /* 0x001c001448007388 */ /* 0x0005e20000000800 */
[C---:B-1----:R-:W-:Y:S01]  /*df20*/  VIADD R18, R5.reuse, 0x180 ;  /* 0x0000018005127836 */ /* 0x042fe20000000000 */
[C---:B------:R-:W-:Y:S02]  /*df30*/  LEA R80, R32.reuse, R17, 0x4 ;  /* 0x0000001120507211 */ /* 0x040fe400078e20ff */
[----:B------:R1:W-:Y:S01]  /*df40*/  STS [R72+0x1e00], R21 ;  /* 0x001e001548007388 */ /* 0x0003e20000000800 */
[----:B0-----:R-:W-:Y:S01]  /*df50*/  IADD3 R19, PT, PT, R5, 0x780, RZ ;  /* 0x0000078005137810 */ /* 0x001fe20007ffe0ff */
[C---:B------:R-:W-:Y:S01]  /*df60*/  IMAD R81, R32.reuse, 0x10, R18 ;  /* 0x0000001020517824 */ /* 0x040fe200078e0212 */
[----:B------:R-:W-:Y:S02]  /*df70*/  BAR.SYNC.DEFER_BLOCKING 0x0 ;  /* 0x0000000000007b1d */ /* 0x000fe40000010000 */
[C---:B------:R-:W-:Y:S01]  /*df80*/  LEA R75, R32.reuse, R19, 0x4 ;  /* 0x00000013204b7211 */ /* 0x040fe200078e20ff */
[C---:B------:R-:W-:Y:S01]  /*df90*/  IMAD R19, R32.reuse, 0x10, R12 ;  /* 0x0000001020137824 */ /* 0x040fe200078e020c */
[C---:B--2---:R-:W-:Y:S01]  /*dfa0*/  LEA R20, R32.reuse, R11, 0x4 ;  /* 0x0000000b20147211 */ /* 0x044fe200078e20ff */
[----:B-1----:R-:W-:Y:S01]  /*dfb0*/  IMAD R21, R32, 0x10, R10 ;  /* 0x0000001020157824 */ /* 0x002fe200078e020a */
[----:B------:R-:W0:Y:S04]  /*dfc0*/  LDSM.16.M88 R9, [R9] ;  /* 0x000000000909783b */ /* 0x000e280000000000 */
[----:B------:R-:W1:Y:S04]  /*dfd0*/  LDSM.16.M88 R8, [R8] ;  /* 0x000000000808783b */ /* 0x000e680000000000 */
[----:B------:R-:W2:Y:S04]  /*dfe0*/  LDSM.16.M88 R7, [R7] ;  /* 0x000000000707783b */ /* 0x000ea80000000000 */
        /* <DEDUP_REMOVED lines=13> */
[----:B-123--:R-:W-:Y:S05]  /*e0c0*/  @P1 BRA `(.L_x_95) ;  /* 0x0000000000fc1947 */ /* 0x00efea0003800000 */
[----:B------:R-:W-:Y:S01]  /*e0d0*/  MOV R71, R68 ;  /* 0x0000004400477202 */ /* 0x000fe20000000f00 */
[----:B------:R-:W-:Y:S01]  /*e0e0*/  IMAD.MOV.U32 R70, RZ, RZ, R69 ;  /* 0x000000ffff467224 */ /* 0x000fe200078e0045 */
[----:B----4-:R-:W-:Y:S02]  /*e0f0*/  MOV R35, R0 ;  /* 0x0000000000237202 */ /* 0x010fe40000000f00 */
[----:B------:R-:W-:-:S07]  /*e100*/  MOV R6, 0xe120 ;  /* 0x0000e12000067802 */ /* 0x000fce0000000f00 */
[----:B0-----:R-:W-:Y:S05]  /*e110*/  CALL.REL.NOINC `($__internal_2_$__cuda_sm_9x_mma_sub_byte_internal_m8n8k32_u4_s4) ;  /* 0x0000002400ac7944 */ /* 0x001fea0003c00000 */
[----:B------:R-:W-:Y:S01]  /*e120*/  IMAD.MOV.U32 R71, RZ, RZ, R66 ;  /* 0x000000ffff477224 */ /* 0x000fe200078e0042 */
[----:B------:R-:W-:Y:S01]  /*e130*/  MOV R70, R67 ;  /* 0x0000004300467202 */ /* 0x000fe20000000f00 */
[----:B------:R-:W-:Y:S01]  /*e140*/  IMAD.MOV.U32 R32, RZ, RZ, R80 ;  /* 0x000000ffff207224 */ /* 0x000fe200078e0050 */
[----:B------:R-:W-:Y:S01]  /*e150*/  MOV R35, R0 ;  /* 0x0000000000237202 */ /* 0x000fe20000000f00 */
        /* <DEDUP_REMOVED lines=53> */
[----:B------:R-:W-:-:S07]  /*e4b0*/  MOV R63, R33 ;  /* 0x00000021003f7202 */ /* 0x000fce0000000f00 */
.L_x_95:
[----:B------:R-:W-:-:S13]  /*e4c0*/  ISETP.GT.U32.AND P0, PT, R88, 0xb, PT ;  /* 0x0000000b5800780c */ /* 0x000fda0003f04070 */
[----:B------:R-:W-:Y:S05]  /*e4d0*/  @P0 BRA `(.L_x_96) ;  /* 0x0000000400080947 */ /* 0x000fea0003800000 */
[----:B------:R-:W-:Y:S01]  /*e4e0*/  IMAD.MOV.U32 R71, RZ, RZ, R68 ;  /* 0x000000ffff477224 */ /* 0x000fe200078e0044 */
[----:B------:R-:W-:Y:S01]  /*e4f0*/  MOV R70, R69 ;  /* 0x0000004500467202 */ /* 0x000fe20000000f00 */
[----:B0-----:R-:W-:Y:S01]  /*e500*/  IMAD.MOV.U32 R32, RZ, RZ, R82 ;  /* 0x000000ffff207224 */ /* 0x001fe200078e0052 */
[----:B------:R-:W-:Y:S02]  /*e510*/  MOV R35, R3 ;  /* 0x0000000300237202 */ /* 0x000fe40000000f00 */
[----:B------:R-:W-:-:S07]  /*e520*/  MOV R6, 0xe540 ;  /* 0x0000e54000067802 */ /* 0x000fce0000000f00 */
[----:B----4-:R-:W-:Y:S05]  /*e530*/  CALL.REL.NOINC `($__internal_2_$__cuda_sm_9x_mma_sub_byte_internal_m8n8k32_u4_s4) ;  /* 0x0000002000a47944 */ /* 0x010fea0003c00000 */
        /* <DEDUP_REMOVED lines=60> */
.L_x_96:
[----:B------:R-:W1:Y:S01]  /*e900*/  S2R R8, SR_LANEID ;  /* 0x0000000000087919 */ /* 0x000e620000000000 */
[----:B------:R-:W-:-:S13]  /*e910*/  ISETP.GT.U32.AND P0, PT, R88, 0xb, PT ;  /* 0x0000000b5800780c */ /* 0x000fda0003f04070 */
[----:B------:R-:W-:Y:S05]  /*e920*/  @P0 BRA `(.L_x_97) ;  /* 0x0000000000440947 */ /* 0x000fea0003800000 */
[----:B----4-:R-:W2:Y:S01]  /*e930*/  S2R R0, SR_LANEID ;  /* 0x0000000000007919 */ /* 0x010ea20000000000 */
[----:B------:R-:W3:Y:S01]  /*e940*/  S2UR UR5, SR_CgaCtaId ;  /* 0x00000000000579c3 */ /* 0x000ee20000008800 */
[----:B------:R-:W-:Y:S02]  /*e950*/  UMOV UR4, 0x400 ;  /* 0x0000040000047882 */ /* 0x000fe40000000000 */
[----:B---3--:R-:W-:-:S04]  /*e960*/  ULEA UR4, UR5, UR4, 0x18 ;  /* 0x0000000405047291 */ /* 0x008fc8000f8ec0ff */
[----:B------:R-:W-:Y:S02]  /*e970*/  UIADD3 UR5, UPT, UPT, UR4, 0x400, URZ ;  /* 0x0000040004057890 */ /* 0x000fe4000fffe0ff */
[----:B------:R-:W-:Y:S01]  /*e980*/  UIADD3 UR6, UPT, UPT, UR4, 0x480, URZ ;  /* 0x0000048004067890 */ /* 0x000fe2000fffe0ff */
[----:B--2---:R-:W-:Y:S01]  /*e990*/  LOP3.LUT R0, R0, 0x7, RZ, 0xc0, !PT ;  /* 0x0000000700007812 */ /* 0x004fe200078ec0ff */
[----:B------:R-:W-:Y:S02]  /*e9a0*/  UIADD3 UR7, UPT, UPT, UR4, 0x500, URZ ;  /* 0x0000050004077890 */ /* 0x000fe4000fffe0ff */
[----:B------:R-:W-:Y:S01]  /*e9b0*/  UIADD3 UR4, UPT, UPT, UR4, 0x580, URZ ;  /* 0x0000058004047890 */ /* 0x000fe2000fffe0ff */
[C---:B------:R-:W-:Y:S02]  /*e9c0*/  LEA R6, R0.reuse, UR5, 0x4 ;  /* 0x0000000500067c11 */ /* 0x040fe4000f8e20ff */
[C---:B------:R-:W-:Y:S02]  /*e9d0*/  LEA R2, R0.reuse, UR6, 0x4 ;  /* 0x0000000600027c11 */ /* 0x040fe4000f8e20ff */
[----:B------:R-:W-:-:S02]  /*e9e0*/  LEA R3, R0, UR7, 0x4 ;  /* 0x0000000700037c11 */ /* 0x000fc4000f8e20ff */
[----:B------:R-:W-:Y:S02]  /*e9f0*/  LEA R4, R0, UR4, 0x4 ;  /* 0x0000000400047c11 */ /* 0x000fe4000f8e20ff */
[----:B------:R2:W3:Y:S04]  /*ea00*/  LDSM.16.M88 R0, [R6] ;  /* 0x000000000600783b */ /* 0x0004e80000000000 */
[----:B------:R-:W4:Y:S04]  /*ea10*/  LDSM.16.M88 R2, [R2] ;  /* 0x000000000202783b */ /* 0x000f280000000000 */
[----:B------:R-:W0:Y:S04]  /*ea20*/  LDSM.16.M88 R3, [R3] ;  /* 0x000000000303783b */ /* 0x000e280000000000 */
[----:B--2---:R-:W0:Y:S02]  /*ea30*/  LDSM.16.M88 R4, [R4] ;  /* 0x000000000404783b */ /* 0x004e240000000000 */
.L_x_97:
[----:B------:R-:W-:Y:S01]  /*ea40*/  BAR.SYNC.DEFER_BLOCKING 0x0 ;  /* 0x0000000000007b1d */ /* 0x000fe20000010000 */
[----:B-1----:R-:W-:Y:S01]  /*ea50*/  LOP3.LUT R6, R8, 0x7, RZ, 0xc0, !PT ;  /* 0x0000000708067812 */ /* 0x002fe200078ec0ff */
[C---:B------:R-:W-:Y:S01]  /*ea60*/  VIADD R7, R5.reuse, 0x600 ;  /* 0x0000060005077836 */ /* 0x040fe20000000000 */
[C---:B------:R-:W-:Y:S01]  /*ea70*/  IADD3 R8, PT, PT, R5.reuse, 0x680, RZ ;  /* 0x0000068005087810 */ /* 0x040fe20007ffe0ff */
[C---:B0-----:R-:W-:Y:S01]  /*ea80*/  VIADD R9, R5.reuse, 0x700 ;  /* 0x0000070005097836 */ /* 0x041fe20000000000 */
[----:B------:R-:W-:Y:S01]  /*ea90*/  IADD3 R19, PT, PT, R5, 0x780, RZ ;  /* 0x0000078005137810 */ /* 0x000fe20007ffe0ff */
[C---:B------:R-:W-:Y:S01]  /*eaa0*/  IMAD R32, R6.reuse, 0x10, R5 ;  /* 0x0000001006207824 */ /* 0x040fe200078e0205 */
[C---:B------:R-:W-:Y:S01]  /*eab0*/  LEA R20, R6.reuse, R74, 0x4 ;  /* 0x0000004a06147211 */ /* 0x040fe200078e20ff */
[C---:B------:R-:W-:Y:S01]  /*eac0*/  IMAD R21, R6.reuse, 0x10, R73 ;  /* 0x0000001006157824 */ /* 0x040fe200078e0249 */
[----:B------:R0:W-:Y:S04]  /*ead0*/  STS [R72], R22 ;  /* 0x0000001648007388 */ /* 0x0001e80000000800 */
[----:B------:R1:W-:Y:S04]  /*eae0*/  STS [R72+0x200], R23 ;  /* 0x0002001748007388 */ /* 0x0003e80000000800 */
[----:B------:R2:W-:Y:S01]  /*eaf0*/  STS [R72+0x400], R24 ;  /* 0x0004001848007388 */ /* 0x0005e20000000800 */
[----:B0-----:R-:W-:-:S03]  /*eb00*/  LEA R22, R6, R18, 0x4 ;  /* 0x0000001206167211 */ /* 0x001fc600078e20ff */
[----:B------:R0:W-:Y:S01]  /*eb10*/  STS [R72+0x600], R25 ;  /* 0x0006001948007388 */ /* 0x0001e20000000800 */
[----:B-1----:R-:W-:-:S03]  /*eb20*/  IMAD R23, R6, 0x10, R17 ;  /* 0x0000001006177824 */ /* 0x002fc600078e0211 */
[----:B------:R1:W-:Y:S01]  /*eb30*/  STS [R72+0x800], R26 ;  /* 0x0008001a48007388 */ /* 0x0003e20000000800 */
[----:B--2---:R-:W-:-:S03]  /*eb40*/  LEA R24, R6, R16, 0x4 ;  /* 0x0000001006187211 */ /* 0x004fc600078e20ff */
[----:B------:R2:W-:Y:S01]  /*eb50*/  STS [R72+0xa00], R27 ;  /* 0x000a001b48007388 */ /* 0x0005e20000000800 */
[----:B0-----:R-:W-:-:S03]  /*eb60*/  IMAD R25, R6, 0x10, R15 ;  /* 0x0000001006197824 */ /* 0x001fc600078e020f */
[----:B------:R0:W-:Y:S01]  /*eb70*/  STS [R72+0xc00], R28 ;  /* 0x000c001c48007388 */ /* 0x0001e20000000800 */
[----:B-1----:R-:W-:-:S03]  /*eb80*/  LEA R26, R6, R14, 0x4 ;  /* 0x0000000e061a7211 */ /* 0x002fc600078e20ff */
[----:B------:R1:W-:Y:S01]  /*eb90*/  STS [R72+0xe00], R29 ;  /* 0x000e001d48007388 */ /* 0x0003e20000000800 */
[----:B--2---:R-:W-:-:S03]  /*eba0*/  IMAD R27, R6, 0x10, R13 ;  /* 0x00000010061b7824 */ /* 0x004fc600078e020d */
        /* <DEDUP_REMOVED lines=15> */
[----:B------:R-:W-:Y:S06]  /*eca0*/  BAR.SYNC.DEFER_BLOCKING 0x0 ;  /* 0x0000000000007b1d */ /* 0x000fec0000010000 */
[----:B------:R-:W0:Y:S04]  /*ecb0*/  LDSM.16.M88 R32, [R32] ;  /* 0x000000002020783b */ /* 0x000e280000000000 */
[----:B------:R-:W2:Y:S04]  /*ecc0*/  LDSM.16.M88 R20, [R20] ;  /* 0x000000001414783b */ /* 0x000ea80000000000 */
        /* <DEDUP_REMOVED lines=14> */
[----:B-12---:R-:W-:Y:S05]  /*edb0*/  @P0 BRA `(.L_x_98) ;  /* 0x0000000000fc0947 */ /* 0x006fea0003800000 */
[----:B------:R-:W-:Y:S01]  /*edc0*/  IMAD.MOV.U32 R71, RZ, RZ, R68 ;  /* 0x000000ffff477224 */ /* 0x000fe200078e0044 */
[----:B------:R-:W-:Y:S01]  /*edd0*/  MOV R70, R69 ;  /* 0x0000004500467202 */ /* 0x000fe20000000f00 */
[----:B---34-:R-:W-:Y:S01]  /*ede0*/  IMAD.MOV.U32 R35, RZ, RZ, R0 ;  /* 0x000000ffff237224 */ /* 0x018fe200078e0000 */
[----:B------:R-:W-:-:S07]  /*edf0*/  MOV R6, 0xee10 ;  /* 0x0000ee1000067802 */ /* 0x000fce0000000f00 */
[----:B0-----:R-:W-:Y:S05]  /*ee00*/  CALL.REL.NOINC `($__internal_2_$__cuda_sm_9x_mma_sub_byte_internal_m8n8k32_u4_s4) ;  /* 0x0000001800707944 */ /* 0x001fea0003c00000 */
        /* <DEDUP_REMOVED lines=58> */
.L_x_98:
[----:B------:R-:W-:-:S13]  /*f1b0*/  ISETP.GT.U32.AND P0, PT, R88, 0xb, PT ;  /* 0x0000000b5800780c */ /* 0x000fda0003f04070 */
[----:B------:R-:W-:Y:S05]  /*f1c0*/  @P0 BRA `(.L_x_99) ;  /* 0x0000000400080947 */ /* 0x000fea0003800000 */
[----:B------:R-:W-:Y:S01]  /*f1d0*/  MOV R71, R68 ;  /* 0x0000004400477202 */ /* 0x000fe20000000f00 */
[----:B------:R-:W-:Y:S01]  /*f1e0*/  IMAD.MOV.U32 R70, RZ, RZ, R69 ;  /* 0x000000ffff467224 */ /* 0x000fe200078e0045 */
[----:B0-----:R-:W-:Y:S01]  /*f1f0*/  MOV R32, R21 ;  /* 0x0000001500207202 */ /* 0x001fe20000000f00 */
[----:B------:R-:W-:Y:S01]  /*f200*/  IMAD.MOV.U32 R35, RZ, RZ, R3 ;  /* 0x000000ffff237224 */ /* 0x000fe200078e0003 */
[----:B------:R-:W-:-:S07]  /*f210*/  MOV R6, 0xf230 ;  /* 0x0000f23000067802 */ /* 0x000fce0000000f00 */
[----:B---34-:R-:W-:Y:S05]  /*f220*/  CALL.REL.NOINC `($__internal_2_$__cuda_sm_9x_mma_sub_byte_internal_m8n8k32_u4_s4) ;  /* 0x0000001400687944 */ /* 0x018fea0003c00000 */
        /* <DEDUP_REMOVED lines=24> */
[----:B------:R-:W-:Y:S01]  /*f3b0*/  ISETP.GT.U32.AND P0, PT, R88, 0xb, PT ;  /* 0x0000000b5800780c */ /* 0x000fe20003f04070 */
[----:B------:R-:W-:Y:S01]  /*f3c0*/  IMAD.MOV.U32 R63, RZ, RZ, R33 ;  /* 0x000000ffff3f7224 */ /* 0x000fe200078e0021 */
[----:B------:R-:W-:-:S11]  /*f3d0*/  MOV R62, R36 ;  /* 0x00000024003e7202 */ /* 0x000fd60000000f00 */
[----:B------:R-:W-:Y:S05]  /*f3e0*/  @P0 BRA `(.L_x_99) ;  /* 0x0000000000800947 */ /* 0x000fea0003800000 */
        /* <DEDUP_REMOVED lines=32> */
.L_x_99:
[----:B------:R-:W1:Y:S01]  /*f5f0*/  S2R R6, SR_LANEID ;  /* 0x0000000000067919 */ /* 0x000e620000000000 */
[----:B------:R-:W-:Y:S02]  /*f600*/  ISETP.GT.U32.AND P0, PT, R88, 0xb, PT ;  /* 0x0000000b5800780c */ /* 0x000fe40003f04070 */
[----:B-1----:R-:W-:-:S04]  /*f610*/  LOP3.LUT R6, R6, 0x7, RZ, 0xc0, !PT ;  /* 0x0000000706067812 */ /* 0x002fc800078ec0ff */
[C---:B0-----:R-:W-:Y:S01]  /*f620*/  LEA R21, R6.reuse, R17, 0x4 ;  /* 0x0000001106157211 */ /* 0x041fe200078e20ff */
        /* <DEDUP_REMOVED lines=14> */
[----:B------:R-:W-:Y:S01]  /*f710*/  IMAD R6, R6, 0x10, R19 ;  /* 0x0000001006067824 */ /* 0x000fe200078e0213 */
[----:B------:R-:W-:Y:S06]  /*f720*/  @P0 BRA `(.L_x_100) ;  /* 0x0000000000440947 */ /* 0x000fec0003800000 */
[----:B---34-:R-:W0:Y:S01]  /*f730*/  S2R R0, SR_LANEID ;  /* 0x0000000000007919 */ /* 0x018e220000000000 */
        /* <DEDUP_REMOVED lines=16> */
.L_x_100:
        /* <DEDUP_REMOVED lines=37> */
[----:B-1-34-:R-:W-:Y:S02]  /*fa90*/  MOV R35, R0 ;  /* 0x0000000000237202 */ /* 0x01afe40000000f00 */
[----:B0-----:R-:W-:-:S07]  /*faa0*/  MOV R6, 0xfac0 ;  /* 0x0000fac000067802 */ /* 0x001fce0000000f00 */
[----:B--2---:R-:W-:Y:S05]  /*fab0*/  CALL.REL.NOINC `($__internal_2_$__cuda_sm_9x_mma_sub_byte_internal_m8n8k32_u4_s4) ;  /* 0x0000000c00447944 */ /* 0x004fea0003c00000 */
        /* <DEDUP_REMOVED lines=60> */
.L_x_101:
[----:B------:R-:W-:-:S13]  /*fe80*/  ISETP.GT.U32.AND P0, PT, R88, 0xb, PT ;  /* 0x0000000b5800780c */ /* 0x000fda0003f04070 */
[----:B------:R-:W-:Y:S05]  /*fe90*/  @P0 BRA `(.L_x_103) ;  /* 0x0000000400080947 */ /* 0x000fea0003800000 */
[----:B------:R-:W-:Y:S01]  /*fea0*/  IMAD.MOV.U32 R71, RZ, RZ, R68 ;  /* 0x000000ffff477224 */ /* 0x000fe200078e0044 */
[----:B------:R-:W-:Y:S01]  /*feb0*/  MOV R70, R69 ;  /* 0x0000004500467202 */ /* 0x000fe20000000f00 */
[----:B0-----:R-:W-:Y:S01]  /*fec0*/  IMAD.MOV.U32 R32, RZ, RZ, R7 ;  /* 0x000000ffff207224 */ /* 0x001fe200078e0007 */
[----:B---3--:R-:W-:Y:S02]  /*fed0*/  MOV R35, R3 ;  /* 0x0000000300237202 */ /* 0x008fe40000000f00 */
[----:B------:R-:W-:-:S07]  /*fee0*/  MOV R6, 0xff00 ;  /* 0x0000ff0000067802 */ /* 0x000fce0000000f00 */
[----:B-12-4-:R-:W-:Y:S05]  /*fef0*/  CALL.REL.NOINC `($__internal_2_$__cuda_sm_9x_mma_sub_byte_internal_m8n8k32_u4_s4) ;  /* 0x0000000800347944 */ /* 0x016fea0003c00000 */
        /* <DEDUP_REMOVED lines=26> */
.L_x_102:
[----:B------:R-:W-:-:S13]  /*100a0*/  ISETP.GT.U32.AND P0, PT, R88, 0xb, PT ;  /* 0x0000000b5800780c */ /* 0x000fda0003f04070 */
        /* <DEDUP_REMOVED lines=33> */
.L_x_103:
[----:B------:R-:W-:Y:S01]  /*102c0*/  BAR.SYNC.DEFER_BLOCKING 0x0 ;  /* 0x0000000000007b1d */ /* 0x000fe20000010000 */
[----:B------:R-:W-:-:S13]  /*102d0*/  ISETP.GT.U32.AND P0, PT, R88, 0xb, PT ;  /* 0x0000000b5800780c */ /* 0x000fda0003f04070 */
[----:B------:R-:W-:Y:S05]  /*102e0*/  @P0 BRA `(.L_x_104) ;  /* 0x0000000000580947 */ /* 0x000fea0003800000 */
[----:B-1-34-:R-:W1:Y:S01]  /*102f0*/  S2R R0, SR_TID.Z ;  /* 0x0000000000007919 */ /* 0x01ae620000002300 */
[----:B------:R-:W3:Y:S01]  /*10300*/  S2UR UR5, SR_CgaCtaId ;  /* 0x00000000000579c3 */ /* 0x000ee20000008800 */
[----:B------:R-:W-:Y:S01]  /*10310*/  UMOV UR4, 0x400 ;  /* 0x0000040000047882 */ /* 0x000fe20000000000 */
[----:B--2---:R-:W2:Y:S01]  /*10320*/  S2R R2, SR_LANEID ;  /* 0x0000000000027919 */ /* 0x004ea20000000000 */
[----:B------:R-:W-:-:S04]  /*10330*/  UIADD3 UR4, UPT, UPT, UR4, 0x800, URZ ;  /* 0x0000080004047890 */ /* 0x000fc8000fffe0ff */
[----:B---3--:R-:W-:-:S06]  /*10340*/  ULEA UR4, UR5, UR4, 0x18 ;  /* 0x0000000405047291 */ /* 0x008fcc000f8ec0ff */
[----:B-1----:R-:W-:Y:S02]  /*10350*/  LEA R3, R0, UR4, 0xb ;  /* 0x0000000400037c11 */ /* 0x002fe4000f8e58ff */
[----:B--2---:R-:W-:-:S03]  /*10360*/  SHF.R.U32.HI R4, RZ, 0x2, R2 ;  /* 0x00000002ff047819 */ /* 0x004fc60000011602 */
[----:B------:R-:W-:Y:S01]  /*10370*/  IMAD R3, R0, -0x400, R3 ;  /* 0xfffffc0000037824 */ /* 0x000fe200078e0203 */
[----:B0-----:R-:W-:-:S03]  /*10380*/  LOP3.LUT R5, R2, 0x3, RZ, 0xc0, !PT ;  /* 0x0000000302057812 */ /* 0x001fc600078ec0ff */
[C---:B------:R-:W-:Y:S01]  /*10390*/  VIADD R7, R3.reuse, 0x200 ;  /* 0x0000020003077836 */ /* 0x040fe20000000000 */
[C---:B------:R-:W-:Y:S01]  /*103a0*/  IADD3 R9, PT, PT, R3.reuse, 0x300, RZ ;  /* 0x0000030003097810 */ /* 0x040fe20007ffe0ff */
[----:B------:R-:W-:Y:S01]  /*103b0*/  IMAD R4, R4, 0x4, R5 ;  /* 0x0000000404047824 */ /* 0x000fe200078e0205 */
[----:B------:R-:W-:-:S03]  /*103c0*/  IADD3 R5, PT, PT, R3, 0x100, RZ ;  /* 0x0000010003057810 */ /* 0x000fc60007ffe0ff */
[C---:B------:R-:W-:Y:S01]  /*103d0*/  IMAD.U32 R3, R4.reuse, 0x8, R3 ;  /* 0x0000000804037824 */ /* 0x040fe200078e0003 */
[C---:B------:R-:W-:Y:S01]  /*103e0*/  LEA R5, R4.reuse, R5, 0x3 ;  /* 0x0000000504057211 */ /* 0x040fe200078e18ff */
[C---:B------:R-:W-:Y:S01]  /*103f0*/  IMAD.U32 R7, R4.reuse, 0x8, R7 ;  /* 0x0000000804077824 */ /* 0x040fe200078e0007 */
[----:B------:R-:W-:Y:S02]  /*10400*/  LEA R9, R4, R9, 0x3 ;  /* 0x0000000904097211 */ /* 0x000fe400078e18ff */
[----:B------:R0:W-:Y:S04]  /*10410*/  STS.64 [R3], R68 ;  /* 0x0000004403007388 */ /* 0x0001e80000000a00 */
[----:B------:R0:W-:Y:S04]  /*10420*/  STS.64 [R5], R66 ;  /* 0x0000004205007388 */ /* 0x0001e80000000a00 */
[----:B------:R0:W-:Y:S04]  /*10430*/  STS.64 [R7], R64 ;  /* 0x0000004007007388 */ /* 0x0001e80000000a00 */
[----:B------:R0:W-:Y:S02]  /*10440*/  STS.64 [R9], R62 ;  /* 0x0000003e09007388 */ /* 0x0001e40000000a00 */
.L_x_104:
[----:B------:R-:W-:Y:S06]  /*10450*/  BAR.SYNC.DEFER_BLOCKING 0x0 ;  /* 0x0000000000007b1d */ /* 0x000fec0000010000 */
[----:B------:R-:W-:Y:S05]  /*10460*/  @P0 EXIT ;  /* 0x000000000000094d */ /* 0x000fea0003800000 */
[----:B0-----:R-:W5:Y:S04]  /*10470*/  LDG.E.CONSTANT R16, desc[UR8][R108.64] ;  /* 0x000000086c107981 */ /* 0x001f68000c1e9900 */
[----:B---3--:R-:W5:Y:S04]  /*10480*/  LDG.E.CONSTANT R3, desc[UR8][R106.64+0x30000] ;  /* 0x030000086a037981 */ /* 0x008f68000c1e9900 */
        /* <DEDUP_REMOVED lines=11> */
[----:B------:R-:W-:Y:S01]  /*10540*/  UMOV UR4, 0x400 ;  /* 0x0000040000047882 */ /* 0x000fe20000000000 */
[----:B-1--4-:R-:W1:Y:S01]  /*10550*/  S2R R0, SR_TID.Z ;  /* 0x0000000000007919 */ /* 0x012e620000002300 */
[----:B------:R-:W-:Y:S01]  /*10560*/  UIADD3 UR4, UPT, UPT, UR4, 0x800, URZ ;  /* 0x0000080004047890 */ /* 0x000fe2000fffe0ff */
[----:B------:R-:W1:Y:S03]  /*10570*/  S2R R19, SR_TID.X ;  /* 0x0000000000137919 */ /* 0x000e660000002100 */
[----:B0-----:R-:W-:Y:S01]  /*10580*/  ULEA UR4, UR5, UR4, 0x18 ;  /* 0x0000000405047291 */ /* 0x001fe2000f8ec0ff */
[----:B-1----:R-:W-:-:S05]  /*10590*/  IMAD R19, R0, 0x20, R19 ;  /* 0x0000002000137824 */ /* 0x002fca00078e0213 */
[----:B------:R-:W-:-:S05]  /*105a0*/  LEA R19, R19, UR4, 0x2 ;  /* 0x0000000413137c11 */ /* 0x000fca000f8e10ff */
[----:B------:R-:W-:-:S05]  /*105b0*/  IMAD R19, R0, 0x380, R19 ;  /* 0x0000038000137824 */ /* 0x000fca00078e0213 */
[----:B------:R-:W5:Y:S04]  /*105c0*/  LDS R0, [R19] ;  /* 0x0000000013007984 */ /* 0x000f680000000800 */
[----:B--2---:R-:W3:Y:S04]  /*105d0*/  LDS R2, [R19+0x80] ;  /* 0x0000800013027984 */ /* 0x004ee80000000800 */
[----:B------:R-:W0:Y:S04]  /*105e0*/  LDS R4, [R19+0x100] ;  /* 0x0001000013047984 */ /* 0x000e280000000800 */
[----:B------:R-:W1:Y:S04]  /*105f0*/  LDS R6, [R19+0x180] ;  /* 0x0001800013067984 */ /* 0x000e680000000800 */
[----:B------:R-:W2:Y:S04]  /*10600*/  LDS R8, [R19+0x200] ;  /* 0x0002000013087984 */ /* 0x000ea80000000800 */
[----:B------:R-:W4:Y:S04]  /*10610*/  LDS R10, [R19+0x280] ;  /* 0x00028000130a7984 */ /* 0x000f280000000800 */
[----:B------:R-:W4:Y:S04]  /*10620*/  LDS R12, [R19+0x300] ;  /* 0x00030000130c7984 */ /* 0x000f280000000800 */
[----:B------:R-:W4:Y:S01]  /*10630*/  LDS R14, [R19+0x380] ;  /* 0x00038000130e7984 */ /* 0x000f220000000800 */
[----:B-----5:R-:W-:-:S02]  /*10640*/  IADD3 R0, PT, PT, R3, R16, R0 ;  /* 0x0000001003007210 */ /* 0x020fc40007ffe000 */
[----:B---3--:R-:W-:Y:S02]  /*10650*/  IADD3 R2, PT, PT, R5, R16, R2 ;  /* 0x0000001005027210 */ /* 0x008fe40007ffe002 */
[----:B------:R-:W-:Y:S02]  /*10660*/  VIMNMX R3, PT, PT, RZ, R0, !PT ;  /* 0x00000000ff037248 */ /* 0x000fe40007fe0100 */
[----:B------:R-:W-:-:S03]  /*10670*/  VIMNMX R5, PT, PT, RZ, R2, !PT ;  /* 0x00000002ff057248 */ /* 0x000fc60007fe0100 */
[----:B------:R3:W-:Y:S01]  /*10680*/  STG.E desc[UR8][R104.64+0x30000], R3 ;  /* 0x0300000368007986 */ /* 0x0007e2000c101908 */
[----:B0-----:R-:W-:-:S03]  /*10690*/  IADD3 R4, PT, PT, R7, R18, R4 ;  /* 0x0000001207047210 */ /* 0x001fc60007ffe004 */
[----:B------:R0:W-:Y:S01]  /*106a0*/  STG.E desc[UR8][R104.64+0x38000], R5 ;  /* 0x0380000568007986 */ /* 0x0001e2000c101908 */
[----:B------:R-:W-:-:S05]  /*106b0*/  VIMNMX R7, PT, PT, RZ, R4, !PT ;  /* 0x00000004ff077248 */ /* 0x000fca0007fe0100 */
[----:B------:R-:W-:Y:S01]  /*106c0*/  STG.E desc[UR8][R104.64+0x30020], R7 ;  /* 0x0300200768007986 */ /* 0x000fe2000c101908 */
[----:B-1----:R-:W-:Y:S02]  /*106d0*/  IADD3 R6, PT, PT, R9, R18, R6 ;  /* 0x0000001209067210 */ /* 0x002fe40007ffe006 */
[----:B--2---:R-:W-:Y:S02]  /*106e0*/  IADD3 R8, PT, PT, R11, R20, R8 ;  /* 0x000000140b087210 */ /* 0x004fe40007ffe008 */
[----:B------:R-:W-:Y:S02]  /*106f0*/  VIMNMX R9, PT, PT, RZ, R6, !PT ;  /* 0x00000006ff097248 */ /* 0x000fe40007fe0100 */
[----:B----4-:R-:W-:Y:S02]  /*10700*/  IADD3 R10, PT, PT, R13, R20, R10 ;  /* 0x000000140d0a7210 */ /* 0x010fe40007ffe00a */
[----:B------:R-:W-:Y:S01]  /*10710*/  VIMNMX R11, PT, PT, RZ, R8, !PT ;  /* 0x00000008ff0b7248 */ /* 0x000fe20007fe0100 */
[----:B------:R-:W-:Y:S01]  /*10720*/  STG.E desc[UR8][R104.64+0x38020], R9 ;  /* 0x0380200968007986 */ /* 0x000fe2000c101908 */
[----:B------:R-:W-:-:S02]  /*10730*/  IADD3 R12, PT, PT, R15, R21, R12 ;  /* 0x000000150f0c7210 */ /* 0x000fc40007ffe00c */
[----:B------:R-:W-:Y:S01]  /*10740*/  VIMNMX R13, PT, PT, RZ, R10, !PT ;  /* 0x0000000aff0d7248 */ /* 0x000fe20007fe0100 */
[----:B------:R-:W-:Y:S01]  /*10750*/  STG.E desc[UR8][R104.64+0x30040], R11 ;  /* 0x0300400b68007986 */ /* 0x000fe2000c101908 */
[----:B------:R-:W-:Y:S02]  /*10760*/  IADD3 R14, PT, PT, R17, R21, R14 ;  /* 0x00000015110e7210 */ /* 0x000fe40007ffe00e */
[----:B---3--:R-:W-:Y:S01]  /*10770*/  VIMNMX R3, PT, PT, RZ, R12, !PT ;  /* 0x0000000cff037248 */ /* 0x008fe20007fe0100 */
[----:B------:R-:W-:Y:S01]  /*10780*/  STG.E desc[UR8][R104.64+0x38040], R13 ;  /* 0x0380400d68007986 */ /* 0x000fe2000c101908 */
[----:B0-----:R-:W-:-:S03]  /*10790*/  VIMNMX R5, PT, PT, RZ, R14, !PT ;  /* 0x0000000eff057248 */ /* 0x001fc60007fe0100 */
[----:B------:R-:W-:Y:S04]  /*107a0*/  STG.E desc[UR8][R104.64+0x30060], R3 ;  /* 0x0300600368007986 */ /* 0x000fe8000c101908 */
[----:B------:R-:W-:Y:S01]  /*107b0*/  STG.E desc[UR8][R104.64+0x38060], R5 ;  /* 0x0380600568007986 */ /* 0x000fe2000c101908 */
[----:B------:R-:W-:Y:S05]  /*107c0*/  EXIT ;  /* 0x000000000000794d */ /* 0x000fea0003800000 */
        .weak           $__internal_2_$__cuda_sm_9x_mma_sub_byte_internal_m8n8k32_u4_s4
        .type           $__internal_2_$__cuda_sm_9x_mma_sub_byte_internal_m8n8k32_u4_s4,@function
        .size           $__internal_2_$__cuda_sm_9x_mma_sub_byte_internal_m8n8k32_u4_s4,(.L_x_394 - $__internal_2_$__cuda_sm_9x_mma_sub_byte_internal_m8n8k32_u4_s4)
$__internal_2_$__cuda_sm_9x_mma_sub_byte_internal_m8n8k32_u4_s4:
[C---:B------:R-:W-:Y:S02]  /*107d0*/  LOP3.LUT R34, R32.reuse, 0xf00, RZ, 0xc0, !PT ;  /* 0x00000f0020227812 */ /* 0x040fe400078ec0ff */
[C---:B------:R-:W-:Y:S02]  /*107e0*/  SHF.L.U32 R37, R32.reuse, 0x1c, RZ ;  /* 0x0000001c20257819 */ /* 0x040fe400000006ff */
[----:B------:R-:W-:Y:S01]  /*107f0*/  LOP3.LUT R33, R32, 0xf0000, RZ, 0xc0, !PT ;  /* 0x000f000020217812 */ /* 0x000fe200078ec0ff */
[----:B------:R-:W-:Y:S01]  /*10800*/  IMAD.SHL.U32 R34, R34, 0x100000, RZ ;  /* 0x0010000022227824 */ /* 0x000fe200078e00ff */
[----:B------:R-:W-:Y:S02]  /*10810*/  SHF.R.S32.HI R37, RZ, 0x1c, R37 ;  /* 0x0000001cff257819 */ /* 0x000fe40000011425 */
[----:B------:R-:W-:Y:S02]  /*10820*/  LOP3.LUT R36, R32, 0xf0, RZ, 0xc0, !PT ;  /* 0x000000f020247812 */ /* 0x000fe400078ec0ff */
[----:B------:R-:W-:-:S02]  /*10830*/  LOP3.LUT R37, R37, 0xff, RZ, 0xc0, !PT ;  /* 0x000000ff25257812 */ /* 0x000fc400078ec0ff */
[----:B------:R-:W-:Y:S01]  /*10840*/  SHF.R.S32.HI R34, RZ, 0x14, R34 ;  /* 0x00000014ff227819 */ /* 0x000fe20000011422 */
[----:B------:R-:W-:Y:S01]  /*10850*/  IMAD.SHL.U32 R36, R36, 0x1000000, RZ ;  /* 0x0100000024247824 */ /* 0x000fe200078e00ff */
[----:B------:R-:W-:Y:S02]  /*10860*/  SHF.L.U32 R33, R33, 0xc, RZ ;  /* 0x0000000c21217819 */ /* 0x000fe400000006ff */
[----:B------:R-:W-:Y:S02]  /*10870*/  LOP3.LUT R34, R37, 0xff00, R34, 0xf8, !PT ;  /* 0x0000ff0025227812 */ /* 0x000fe400078ef822 */
[C---:B------:R-:W-:Y:S02]  /*10880*/  LOP3.LUT R37, R32.reuse, 0xf000, RZ, 0xc0, !PT ;  /* 0x0000f00020257812 */ /* 0x040fe400078ec0ff */
[----:B------:R-:W-:Y:S02]  /*10890*/  SHF.R.S32.HI R33, RZ, 0xc, R33 ;  /* 0x0000000cff217819 */ /* 0x000fe40000011421 */
[----:B------:R-:W-:-:S02]  /*108a0*/  LOP3.LUT R39, R32, 0xf000000, RZ, 0xc0, !PT ;  /* 0x0f00000020277812 */ /* 0x000fc400078ec0ff */
[----:B------:R-:W-:Y:S02]  /*108b0*/  SHF.L.U32 R37, R37, 0x10, RZ ;  /* 0x0000001025257819 */ /* 0x000fe400000006ff */
[----:B------:R-:W-:Y:S01]  /*108c0*/  SHF.R.S32.HI R36, RZ, 0x1c, R36 ;  /* 0x0000001cff247819 */ /* 0x000fe20000011424 */
[----:B------:R-:W-:Y:S01]  /*108d0*/  IMAD.SHL.U32 R39, R39, 0x10, RZ ;  /* 0x0000001027277824 */ /* 0x000fe200078e00ff */
[----:B------:R-:W-:Y:S02]  /*108e0*/  LOP3.LUT R34, R34, 0xff0000, R33, 0xf8, !PT ;  /* 0x00ff000022227812 */ /* 0x000fe400078ef821 */
[----:B------:R-:W-:Y:S02]  /*108f0*/  LOP3.LUT R33, R32, 0xf00000, RZ, 0xc0, !PT ;  /* 0x00f0000020217812 */ /* 0x000fe400078ec0ff */
[----:B------:R-:W-:Y:S02]  /*10900*/  SHF.R.S32.HI R37, RZ, 0x14, R37 ;  /* 0x00000014ff257819 */ /* 0x000fe40000011425 */
[----:B------:R-:W-:-:S02]  /*10910*/  LOP3.LUT R36, R36, 0xff, RZ, 0xc0, !PT ;  /* 0x000000ff24247812 */ /* 0x000fc400078ec0ff */
[----:B------:R-:W-:Y:S02]  /*10920*/  SHF.L.U32 R33, R33, 0x8, RZ ;  /* 0x0000000821217819 */ /* 0x000fe400000006ff */
[----:B------:R-:W-:Y:S02]  /*10930*/  LOP3.LUT R37, R36, 0xff00, R37, 0xf8, !PT ;  /* 0x0000ff0024257812 */ /* 0x000fe400078ef825 */
[----:B------:R-:W-:Y:S02]  /*10940*/  LOP3.LUT R38, R32, 0xf0000000, RZ, 0xc0, !PT ;  /* 0xf000000020267812 */ /* 0x000fe400078ec0ff */
[----:B------:R-:W-:Y:S01]  /*10950*/  SHF.R.S32.HI R36, RZ, 0xc, R33 ;  /* 0x0000000cff247819 */ /* 0x000fe20000011421 */
[----:B------:R-:W-:Y:S01]  /*10960*/  IMAD.MOV.U32 R33, RZ, RZ, RZ ;  /* 0x000000ffff217224 */ /* 0x000fe200078e00ff */
[----:B------:R-:W-:Y:S02]  /*10970*/  SHF.R.S32.HI R39, RZ, 0x4, R39 ;  /* 0x00000004ff277819 */ /* 0x000fe40000011427 */
[----:B------:R-:W-:-:S02]  /*10980*/  LOP3.LUT R37, R37, 0xff0000, R36, 0xf8, !PT ;  /* 0x00ff000025257812 */ /* 0x000fc400078ef824 */
[----:B------:R-:W-:Y:S02]  /*10990*/  SHF.R.S32.HI R38, RZ, 0x4, R38 ;  /* 0x00000004ff267819 */ /* 0x000fe40000011426 */
[----:B------:R-:W-:Y:S02]  /*109a0*/  LOP3.LUT R34, R34, 0xff000000, R39, 0xf8, !PT ;  /* 0xff00000022227812 */ /* 0x000fe400078ef827 */
[C---:B------:R-:W-:Y:S02]  /*109b0*/  LOP3.LUT R32, R35.reuse, 0xf0f0f0f, RZ, 0xc0, !PT ;  /* 0x0f0f0f0f23207812 */ /* 0x040fe400078ec0ff */
[----:B------:R-:W-:Y:S02]  /*109c0*/  LOP3.LUT R36, R35, 0xf0f0f0f0, RZ, 0xc0, !PT ;  /* 0xf0f0f0f023247812 */ /* 0x000fe400078ec0ff */
[----:B------:R-:W-:Y:S02]  /*109d0*/  LOP3.LUT R38, R37, 0xff000000, R38, 0xf8, !PT ;  /* 0xff00000025267812 */ /* 0x000fe400078ef826 */
[----:B------:R-:W-:Y:S01]  /*109e0*/  MOV R37, RZ ;  /* 0x000000ff00257202 */ /* 0x000fe20000000f00 */
[----:B------:R-:W-:Y:S01]  /*109f0*/  IMMA.16816.U8.S8 R32, R32.ROW, R34.COL, RZ ;  /* 0x0000002220207237 */ /* 0x000fe200004044ff */
[----:B------:R-:W-:-:S07]  /*10a00*/  SHF.R.U32.HI R36, RZ, 0x4, R36 ;  /* 0x00000004ff247819 */ /* 0x000fce0000011624 */
[----:B------:R-:W-:Y:S08]  /*10a10*/  IMMA.16816.U8.S8 R36, R36.ROW, R38.COL, RZ ;  /* 0x0000002624247237 */ /* 0x000ff000004044ff */
[----:B------:R-:W-:Y:S01]  /*10a20*/  MOV R35, 0x0 ;  /* 0x0000000000237802 */ /* 0x000fe20000000f00 */
[----:B------:R-:W-:-:S10]  /*10a30*/  IMAD.MOV.U32 R34, RZ, RZ, R6 ;  /* 0x000000ffff227224 */ /* 0x000fd400078e0006 */
[----:B------:R-:W-:Y:S02]  /*10a40*/  IADD3 R36, PT, PT, R71, R32, R36 ;  /* 0x0000002047247210 */ /* 0x000fe40007ffe024 */
[----:B------:R-:W-:Y:S01]  /*10a50*/  IADD3 R33, PT, PT, R70, R33, R37 ;  /* 0x0000002146217210 */ /* 0x000fe20007ffe025 */
[----:B------:R-:W-:Y:S06]  /*10a60*/  RET.REL.NODEC R34 `(fused_nn_conv2d_add_cast_add_clip_cast_nn_relu_kernel1) ;  /* 0xfffffef422647950 */ /* 0x000fec0003c3ffff */
.L_x_105:
        /* <DEDUP_REMOVED lines=9> */
.L_x_394:


//--------------------- .text.fused_nn_conv2d_add_nn_relu_cast_cast_left_shift_multiply_add_right_shift_cast_c_3441552496575213188__6_kernel1 --------------------------
	.section	.text.fused_nn_conv2d_add_nn_relu_cast_cast_left_shift_multiply_add_right_shift_cast_c_3441552496575213188__6_kernel1,"ax",@progbits
	.align	128
        .global         fused_nn_conv2d_add_nn_relu_cast_cast_left_shift_multiply_add_right_shift_cast_c_3441552496575213188__6_kernel1
        .type           fused_nn_conv2d_add_nn_relu_cast_cast_left_shift_multiply_add_right_shift_cast_c_3441552496575213188__6_kernel1,@function
        .size           fused_nn_conv2d_add_nn_relu_cast_cast_left_shift_multiply_add_right_shift_cast_c_3441552496575213188__6_kernel1,(.L_x_395 - fused_nn_conv2d_add_nn_relu_cast_cast_left_shift_multiply_add_right_shift_cast_c_3441552496575213188__6_kernel1)
        .other          fused_nn_conv2d_add_nn_relu_cast_cast_left_shift_multiply_add_right_shift_cast_c_3441552496575213188__6_kernel1,@"STO_CUDA_ENTRY STV_DEFAULT"
fused_nn_conv2d_add_nn_relu_cast_cast_left_shift_multiply_add_right_shift_cast_c_3441552496575213188__6_kernel1:
.text.fused_nn_conv2d_add_nn_relu_cast_cast_left_shift_multiply_add_right_shift_cast_c_3441552496575213188__6_kernel1:
[----:B------:R-:W-:Y:S01]  /*0000*/  LDC R1, c[0x0][0x37c] ;  /* 0x0000df00ff017b82 */ /* 0x000fe20000000800 */
[----:B------:R-:W0:Y:S07]  /*0010*/  S2R R0, SR_TID.X ;  /* 0x0000000000007919 */ /* 0x000e2e0000002100 */
[----:B------:R-:W1:Y:S01]  /*0020*/  S2UR UR4, SR_CTAID.Z ;  /* 0x00000000000479c3 */ /* 0x000e620000002700 */
[----:B------:R-:W-:Y:S01]  /*0030*/  UMOV UR5, 0x400 ;  /* 0x0000040000057882 */ /* 0x000fe20000000000 */
[----:B------:R-:W2:Y:S01]  /*0040*/  LDCU.64 UR8, c[0x0][0x358] ;  /* 0x00006b00ff0877ac */ /* 0x000ea20008000a00 */
[----:B------:R-:W3:Y:S01]  /*0050*/  S2R R6, SR_CTAID.Y ;  /* 0x0000000000067919 */ /* 0x000ee20000002600 */
[----:B------:R-:W4:Y:S04]  /*0060*/  S2R R3, SR_TID.Z ;  /* 0x0000000000037919 */ /* 0x000f280000002300 */
[----:B------:R-:W5:Y:S08]  /*0070*/  S2UR UR6, SR_CgaCtaId ;  /* 0x00000000000679c3 */ /* 0x000f700000008800 */
[----:B------:R-:W2:Y:S01]  /*0080*/  LDC.64 R4, c[0x0][0x390] ;  /* 0x0000e400ff047b82 */ /* 0x000ea20000000a00 */
[----:B-1----:R-:W-:-:S07]  /*0090*/  USHF.L.U32 UR10, UR4, 0x9, URZ ;  /* 0x00000009040a7899 */ /* 0x002fce00080006ff */
[----:B------:R-:W1:Y:S01]  /*00a0*/  LDC.64 R40, c[0x0][0x388] ;  /* 0x0000e200ff287b82 */ /* 0x000e620000000a00 */
[----:B------:R-:W-:Y:S01]  /*00b0*/  USHF.L.U32 UR4, UR4, 0x2, URZ ;  /* 0x0000000204047899 */ /* 0x000fe200080006ff */
[----:B0-----:R-:W-:Y:S01]  /*00c0*/  IMAD.SHL.U32 R2, R0, 0x2, RZ ;  /* 0x0000000200027824 */ /* 0x001fe200078e00ff */
[----:B-----5:R-:W-:-:S05]  /*00d0*/  ULEA UR11, UR6, UR5, 0x18 ;  /* 0x00000005060b7291 */ /* 0x020fca000f8ec0ff */
[----:B------:R-:W0:Y:S01]  /*00e0*/  LDC.64 R38, c[0x0][0x398] ;  /* 0x0000e600ff267b82 */ /* 0x000e220000000a00 */
[----:B------:R-:W-:Y:S01]  /*00f0*/  UIADD3 UR5, UPT, UPT, UR5, 0x600, URZ ;  /* 0x0000060005057890 */ /* 0x000fe2000fffe0ff */
[----:B---3--:R-:W-:Y:S01]  /*0100*/  IMAD.SHL.U32 R7, R6, 0x400, RZ ;  /* 0x0000040006077824 */ /* 0x008fe200078e00ff */
[----:B------:R-:W-:Y:S02]  /*0110*/  LOP3.LUT R2, R2, 0x7f0, RZ, 0xc0, !PT ;  /* 0x000007f002027812 */ /* 0x000fe400078ec0ff */
[----:B------:R-:W-:Y:S01]  /*0120*/  ULEA UR5, UR6, UR5, 0x18 ;  /* 0x0000000506057291 */ /* 0x000fe2000f8ec0ff */
[C---:B----4-:R-:W-:Y:S01]  /*0130*/  IMAD R33, R3.reuse, 0x40, R0 ;  /* 0x0000004003217824 */ /* 0x050fe200078e0200 */
[----:B------:R-:W-:Y:S01]  /*0140*/  LEA R34, R0, UR11, 0x2 ;  /* 0x0000000b00227c11 */ /* 0x000fe2000f8e10ff */
[----:B------:R-:W-:Y:S01]  /*0150*/  VIADD R2, R2, UR10 ;  /* 0x0000000a02027c36 */ /* 0x000fe20008000000 */
[----:B------:R-:W3:Y:S02]  /*0160*/  LDCU.64 UR6, c[0x0][0x380] ;  /* 0x00007000ff0677ac */ /* 0x000ee40008000a00 */
[----:B------:R-:W-:Y:S01]  /*0170*/  LEA R32, R3, UR5, 0xb ;  /* 0x0000000503207c11 */ /* 0x000fe2000f8e58ff */
[----:B------:R-:W-:Y:S01]  /*0180*/  IMAD R2, R6, 0x8, R2 ;  /* 0x0000000806027824 */ /* 0x000fe200078e0202 */
[----:B------:R-:W-:-:S02]  /*0190*/  LEA R33, R33, UR5, 0x2 ;  /* 0x0000000521217c11 */ /* 0x000fc4000f8e10ff */
[C---:B------:R-:W-:Y:S01]  /*01a0*/  IADD3 R29, PT, PT, R32.reuse, 0x180, RZ ;  /* 0x00000180201d7810 */ /* 0x040fe20007ffe0ff */
[C---:B------:R-:W-:Y:S01]  /*01b0*/  VIADD R31, R32.reuse, 0x80 ;  /* 0x00000080201f7836 */ /* 0x040fe20000000000 */
[----:B------:R-:W-:Y:S01]  /*01c0*/  LEA R9, R3, R2, 0x2 ;  /* 0x0000000203097211 */ /* 0x000fe200078e10ff */
[C---:B------:R-:W-:Y:S01]  /*01d0*/  VIADD R30, R32.reuse, 0x100 ;  /* 0x00000100201e7836 */ /* 0x040fe20000000000 */
[----:B------:R-:W-:Y:S01]  /*01e0*/  LOP3.LUT R2, R7, R0, RZ, 0xfc, !PT ;  /* 0x0000000007027212 */ /* 0x000fe200078efcff */
[C---:B------:R-:W-:Y:S01]  /*01f0*/  VIADD R28, R32.reuse, 0x200 ;  /* 0x00000200201c7836 */ /* 0x040fe20000000000 */
[C---:B------:R-:W-:Y:S01]  /*0200*/  IADD3 R8, PT, PT, R32.reuse, 0x400, RZ ;  /* 0x0000040020087810 */ /* 0x040fe20007ffe0ff */
[----:B--2---:R-:W-:Y:S01]  /*0210*/  IMAD.WIDE.U32 R4, R9, 0x4, R4 ;  /* 0x0000000409047825 */ /* 0x004fe200078e0004 */
[----:B------:R-:W-:-:S03]  /*0220*/  IADD3 R12, PT, PT, R32, 0x680, RZ ;  /* 0x00000680200c7810 */ /* 0x000fc60007ffe0ff */
[----:B------:R-:W-:Y:S01]  /*0230*/  IMAD R9, R6, 0x2, R3 ;  /* 0x0000000206097824 */ /* 0x000fe200078e0203 */
[----:B------:R-:W-:Y:S01]  /*0240*/  IADD3 R18, P0, PT, R4, 0x100, RZ ;  /* 0x0000010004127810 */ /* 0x000fe20007f1e0ff */
[----:B------:R-:W-:Y:S01]  /*0250*/  IMAD R7, R3, 0x40, R2 ;  /* 0x0000004003077824 */ /* 0x000fe200078e0202 */
[----:B------:R-:W-:Y:S01]  /*0260*/  MOV R6, UR4 ;  /* 0x0000000400067c02 */ /* 0x000fe20008000f00 */
[----:B------:R-:W-:Y:S01]  /*0270*/  VIADD R15, R32, 0x280 ;  /* 0x00000280200f7836 */ /* 0x000fe20000000000 */
[----:B------:R-:W-:Y:S01]  /*0280*/  SHF.L.U32 R9, R9, 0x5, RZ ;  /* 0x0000000509097819 */ /* 0x000fe200000006ff */
[----:B-1----:R-:W-:-:S04]  /*0290*/  IMAD.WIDE.U32 R40, R7, 0x4, R40 ;  /* 0x0000000407287825 */ /* 0x002fc800078e0028 */
[----:B0-----:R-:W-:-:S04]  /*02a0*/  IMAD.WIDE.U32 R38, R9, 0x4, R38 ;  /* 0x0000000409267825 */ /* 0x001fc800078e0026 */
[C---:B------:R-:W-:Y:S02]  /*02b0*/  VIADD R7, R32.reuse, 0x380 ;  /* 0x0000038020077836 */ /* 0x040fe40000000000 */
[C---:B------:R-:W-:Y:S02]  /*02c0*/  VIADD R9, R32.reuse, 0x480 ;  /* 0x0000048020097836 */ /* 0x040fe40000000000 */
[C---:B------:R-:W-:Y:S02]  /*02d0*/  VIADD R10, R32.reuse, 0x500 ;  /* 0x00000500200a7836 */ /* 0x040fe40000000000 */
[C---:B------:R-:W-:Y:S02]  /*02e0*/  VIADD R11, R32.reuse, 0x580 ;  /* 0x00000580200b7836 */ /* 0x040fe40000000000 */
[C---:B------:R-:W-:Y:S02]  /*02f0*/  VIADD R13, R32.reuse, 0x700 ;  /* 0x00000700200d7836 */ /* 0x040fe40000000000 */
[----:B------:R-:W-:-:S02]  /*0300*/  VIADD R14, R32, 0x780 ;  /* 0x00000780200e7836 */ /* 0x000fc40000000000 */
[----:B------:R-:W-:Y:S02]  /*0310*/  IMAD R4, R3, -0x400, R32 ;  /* 0xfffffc0003047824 */ /* 0x000fe400078e0220 */
[----:B------:R-:W-:Y:S02]  /*0320*/  IMAD.X R19, RZ, RZ, R5, P0 ;  /* 0x000000ffff137224 */ /* 0x000fe400000e0605 */
[----:B------:R-:W-:Y:S02]  /*0330*/  VIADD R5, R0, UR10 ;  /* 0x0000000a00057c36 */ /* 0x000fe40008000000 */
[----:B------:R-:W-:Y:S01]  /*0340*/  IMAD.U32 R2, RZ, RZ, UR10 ;  /* 0x0000000aff027e24 */ /* 0x000fe2000f8e00ff */
[----:B---3--:R-:W-:-:S06]  /*0350*/  UMOV UR10, 0x80 ;  /* 0x00000080000a7882 */ /* 0x008fcc0000000000 */
.L_x_112:
[----:B------:R-:W-:Y:S01]  /*0360*/  ISETP.NE.AND P0, PT, R3, RZ, PT ;  /* 0x000000ff0300720c */ /* 0x000fe20003f05270 */
[----:B------:R0:W5:Y:S01]  /*0370*/  LDG.E.CONSTANT R64, desc[UR8][R40.64+0x80] ;  /* 0x0000800828407981 */ /* 0x000162000c1e9900 */
[----:B------:R-:W-:-:S03]  /*0380*/  SHF.R.U32.HI R20, RZ, 0x2, R6 ;  /* 0x00000002ff147819 */ /* 0x000fc60000011606 */
[----:B------:R0:W5:Y:S02]  /*0390*/  LDG.E.CONSTANT R62, desc[UR8][R40.64+0x200] ;  /* 0x00020008283e7981 */ /* 0x000164000c1e9900 */
[----:B------:R-:W-:Y:S02]  /*03a0*/  IMAD.HI.U32 R35, R20, 0x24924925, RZ ;  /* 0x2492492514237827 */ /* 0x000fe400078e00ff */
[----:B------:R0:W5:Y:S04]  /*03b0*/  LDG.E.CONSTANT R20, desc[UR8][R40.64] ;  /* 0x0000000828147981 */ /* 0x000168000c1e9900 */
[----:B------:R-:W1:Y:S01]  /*03c0*/  @!P0 LDC.64 R16, c[0x0][0x380] ;  /* 0x0000e000ff108b82 */ /* 0x000e620000000a00 */
[----:B------:R-:W-:Y:S01]  /*03d0*/  @!P0 IMAD R21, R35, 0x100, R5 ;  /* 0x0000010023158824 */ /* 0x000fe200078e0205 */
[----:B------:R0:W5:Y:S04]  /*03e0*/  LDG.E.CONSTANT R58, desc[UR8][R40.64+0x280] ;  /* 0x00028008283a7981 */ /* 0x000168000c1e9900 */
[----:B------:R0:W5:Y:S04]  /*03f0*/  LDG.E.CONSTANT R56, desc[UR8][R40.64+0x400] ;  /* 0x0004000828387981 */ /* 0x000168000c1e9900 */
[----:B------:R0:W5:Y:S04]  /*0400*/  LDG.E.CONSTANT R54, desc[UR8][R40.64+0x480] ;  /* 0x0004800828367981 */ /* 0x000168000c1e9900 */
[----:B------:R0:W5:Y:S04]  /*0410*/  LDG.E.CONSTANT R52, desc[UR8][R40.64+0x600] ;  /* 0x0006000828347981 */ /* 0x000168000c1e9900 */
[----:B------:R0:W5:Y:S04]  /*0420*/  LDG.E.CONSTANT R50, desc[UR8][R40.64+0x680] ;  /* 0x0006800828327981 */ /* 0x000168000c1e9900 */
[----:B------:R0:W5:Y:S01]  /*0430*/  LDG.E.CONSTANT R48, desc[UR8][R40.64+0x800] ;  /* 0x0008000828307981 */ /* 0x000162000c1e9900 */
[----:B-1----:R-:W-:-:S03]  /*0440*/  @!P0 IMAD.WIDE.U32 R16, R21, 0x4, R16 ;  /* 0x0000000415108825 */ /* 0x002fc600078e0010 */
[----:B------:R0:W5:Y:S04]  /*0450*/  LDG.E.CONSTANT R46, desc[UR8][R40.64+0x880] ;  /* 0x00088008282e7981 */ /* 0x000168000c1e9900 */
[----:B------:R0:W5:Y:S04]  /*0460*/  @!P0 LDG.E.CONSTANT R21, desc[UR8][R16.64] ;  /* 0x0000000810158981 */ /* 0x000168000c1e9900 */
[----:B------:R0:W5:Y:S04]  /*0470*/  @!P0 LDG.E.CONSTANT R23, desc[UR8][R16.64+0x80] ;  /* 0x0000800810178981 */ /* 0x000168000c1e9900 */
[----:B------:R0:W5:Y:S04]  /*0480*/  @!P0 LDG.E.CONSTANT R25, desc[UR8][R16.64+0x100] ;  /* 0x0001000810198981 */ /* 0x000168000c1e9900 */
[----:B------:R0:W5:Y:S04]  /*0490*/  @!P0 LDG.E.CONSTANT R37, desc[UR8][R16.64+0x180] ;  /* 0x0001800810258981 */ /* 0x000168000c1e9900 */
[----:B------:R0:W5:Y:S04]  /*04a0*/  LDG.E.CONSTANT R44, desc[UR8][R40.64+0xa00] ;  /* 0x000a0008282c7981 */ /* 0x000168000c1e9900 */
[----:B------:R0:W5:Y:S04]  /*04b0*/  LDG.E.CONSTANT R42, desc[UR8][R40.64+0xa80] ;  /* 0x000a8008282a7981 */ /* 0x000168000c1e9900 */
[----:B------:R0:W5:Y:S04]  /*04c0*/  LDG.E.CONSTANT R36, desc[UR8][R40.64+0xc00] ;  /* 0x000c000828247981 */ /* 0x000168000c1e9900 */
[----:B------:R0:W5:Y:S04]  /*04d0*/  LDG.E.CONSTANT R26, desc[UR8][R40.64+0xc80] ;  /* 0x000c8008281a7981 */ /* 0x000168000c1e9900 */
[----:B------:R0:W5:Y:S04]  /*04e0*/  LDG.E.CONSTANT R24, desc[UR8][R40.64+0xe00] ;  /* 0x000e000828187981 */ /* 0x000168000c1e9900 */
[----:B------:R0:W5:Y:S01]  /*04f0*/  LDG.E.CONSTANT R22, desc[UR8][R40.64+0xe80] ;  /* 0x000e800828167981 */ /* 0x000162000c1e9900 */
[----:B------:R-:W1:Y:S01]  /*0500*/  S2R R59, SR_LANEID ;  /* 0x00000000003b7919 */ /* 0x000e620000000000 */
[----:B------:R-:W-:Y:S01]  /*0510*/  BSSY.RECONVERGENT B0, `(.L_x_106) ;  /* 0x0000019000007945 */ /* 0x000fe20003800200 */
[----:B------:R-:W-:-:S02]  /*0520*/  IMAD R27, R35, -0xe00, R2 ;  /* 0xfffff200231b7824 */ /* 0x000fc400078e0202 */
[----:B------:R-:W-:Y:S01]  /*0530*/  IMAD R35, R35, 0xf00, RZ ;  /* 0x00000f0023237824 */ /* 0x000fe200078e02ff */
[----:B------:R-:W-:Y:S06]  /*0540*/  @P0 BRA `(.L_x_107) ;  /* 0x0000000000540947 */ /* 0x000fec0003800000 */
[----:B0-----:R-:W-:-:S04]  /*0550*/  IADD3 R16, PT, PT, R35, R0, RZ ;  /* 0x0000000023107210 */ /* 0x001fc80007ffe0ff */
[----:B------:R-:W-:-:S05]  /*0560*/  IADD3 R17, P1, PT, R27, R16, RZ ;  /* 0x000000101b117210 */ /* 0x000fca0007f3e0ff */
[----:B------:R-:W-:Y:S01]  /*0570*/  IMAD.X R60, RZ, RZ, RZ, P1 ;  /* 0x000000ffff3c7224 */ /* 0x000fe200008e06ff */
[----:B------:R-:W-:-:S04]  /*0580*/  LEA R16, P1, R17, UR6, 0x2 ;  /* 0x0000000611107c11 */ /* 0x000fc8000f8210ff */
[----:B------:R-:W-:-:S05]  /*0590*/  LEA.HI.X R17, R17, UR7, R60, 0x2, P1 ;  /* 0x0000000711117c11 */ /* 0x000fca00088f143c */
        /* <DEDUP_REMOVED lines=8> */
[----:B--2---:R2:W-:Y:S04]  /*0620*/  STS [R34+0x200], R43 ;  /* 0x0002002b22007388 */ /* 0x0045e80000000800 */
[----:B---3--:R2:W-:Y:S04]  /*0630*/  STS [R34+0x280], R45 ;  /* 0x0002802d22007388 */ /* 0x0085e80000000800 */
[----:B----4-:R2:W-:Y:S04]  /*0640*/  STS [R34+0x300], R47 ;  /* 0x0003002f22007388 */ /* 0x0105e80000000800 */
[----:B------:R2:W-:Y:S04]  /*0650*/  STS [R34+0x380], R49 ;  /* 0x0003803122007388 */ /* 0x0005e80000000800 */
[----:B------:R2:W-:Y:S04]  /*0660*/  STS [R34+0x400], R51 ;  /* 0x0004003322007388 */ /* 0x0005e80000000800 */
[----:B------:R2:W-:Y:S04]  /*0670*/  STS [R34+0x480], R53 ;  /* 0x0004803522007388 */ /* 0x0005e80000000800 */
[----:B------:R2:W-:Y:S04]  /*0680*/  STS [R34+0x500], R55 ;  /* 0x0005003722007388 */ /* 0x0005e80000000800 */
[----:B------:R2:W-:Y:S02]  /*0690*/  STS [R34+0x580], R57 ;  /* 0x0005803922007388 */ /* 0x0005e40000000800 */
.L_x_107:
[----:B------:R-:W-:Y:S05]  /*06a0*/  BSYNC.RECONVERGENT B0 ;  /* 0x0000000000007941 */ /* 0x000fea0003800200 */
.L_x_106:
[----:B------:R-:W3:Y:S01]  /*06b0*/  S2UR UR5, SR_CgaCtaId ;  /* 0x00000000000579c3 */ /* 0x000ee20000008800 */
[----:B-----5:R-:W-:Y:S01]  /*06c0*/  @!P0 STS [R34], R21 ;  /* 0x0000001522008388 */ /* 0x020fe20000000800 */
[----:B------:R-:W-:Y:S01]  /*06d0*/  UMOV UR4, 0x400 ;  /* 0x0000040000047882 */ /* 0x000fe20000000000 */
[----:B01----:R-:W-:Y:S01]  /*06e0*/  LOP3.LUT R16, R59, 0x7, RZ, 0xc0, !PT ;  /* 0x000000073b107812 */ /* 0x003fe200078ec0ff */
[C---:B------:R-:W-:Y:S01]  /*06f0*/  VIADD R71, R32.reuse, 0x600 ;  /* 0x0000060020477836 */ /* 0x040fe20000000000 */
[----:B------:R-:W-:Y:S01]  /*0700*/  @!P0 STS [R34+0x80], R23 ;  /* 0x0000801722008388 */ /* 0x000fe20000000800 */
[----:B------:R-:W-:Y:S01]  /*0710*/  VIADD R72, R32, 0x300 ;  /* 0x0000030020487836 */ /* 0x000fe20000000000 */
[C---:B--2---:R-:W-:Y:S01]  /*0720*/  LEA R43, R16.reuse, R8, 0x4 ;  /* 0x00000008102b7211 */ /* 0x044fe200078e20ff */
[C---:B------:R-:W-:Y:S01]  /*0730*/  IMAD R65, R16.reuse, 0x10, R31 ;  /* 0x0000001010417824 */ /* 0x040fe200078e021f */
[----:B------:R0:W-:Y:S01]  /*0740*/  @!P0 STS [R34+0x100], R25 ;  /* 0x0001001922008388 */ /* 0x0001e20000000800 */
[C---:B------:R-:W-:Y:S01]  /*0750*/  IMAD R63, R16.reuse, 0x10, R29 ;  /* 0x00000010103f7824 */ /* 0x040fe200078e021d */
[C---:B------:R-:W-:Y:S01]  /*0760*/  LEA R17, R16.reuse, R32, 0x4 ;  /* 0x0000002010117211 */ /* 0x040fe200078e20ff */
[C---:B------:R-:W-:Y:S01]  /*0770*/  IMAD R61, R16.reuse, 0x10, R72 ;  /* 0x00000010103d7824 */ /* 0x040fe200078e0248 */
[----:B------:R1:W-:Y:S01]  /*0780*/  @!P0 STS [R34+0x180], R37 ;  /* 0x0001802522008388 */ /* 0x0003e20000000800 */
[----:B------:R-:W-:-:S02]  /*0790*/  IMAD R47, R16, 0x10, R7 ;  /* 0x00000010102f7824 */ /* 0x000fc400078e0207 */
[C---:B------:R-:W-:Y:S01]  /*07a0*/  IMAD R59, R16.reuse, 0x10, R9 ;  /* 0x00000010103b7824 */ /* 0x040fe200078e0209 */
[----:B------:R-:W-:Y:S01]  /*07b0*/  BAR.SYNC.DEFER_BLOCKING 0x0 ;  /* 0x0000000000007b1d */ /* 0x000fe20000010000 */
[----:B------:R-:W-:Y:S01]  /*07c0*/  IMAD R57, R16, 0x10, R12 ;  /* 0x0000001010397824 */ /* 0x000fe200078e020c */
[----:B0-----:R-:W-:Y:S01]  /*07d0*/  MOV R25, RZ ;  /* 0x000000ff00197202 */ /* 0x001fe20000000f00 */
[----:B-1----:R-:W-:Y:S01]  /*07e0*/  IMAD.MOV.U32 R37, RZ, RZ, R19 ;  /* 0x000000ffff257224 */ /* 0x002fe200078e0013 */
[----:B---3--:R-:W-:-:S04]  /*07f0*/  ULEA UR4, UR5, UR4, 0x18 ;  /* 0x0000000405047291 */ /* 0x008fc8000f8ec0ff */
[----:B------:R-:W-:Y:S02]  /*0800*/  UIADD3 UR5, UPT, UPT, UR4, 0x80, URZ ;  /* 0x0000008004057890 */ /* 0x000fe4000fffe0ff */
[----:B------:R-:W-:Y:S02]  /*0810*/  UIADD3 UR11, UPT, UPT, UR4, 0x100, URZ ;  /* 0x00000100040b7890 */ /* 0x000fe4000fffe0ff */
[C---:B------:R-:W-:Y:S01]  /*0820*/  LEA R60, R16.reuse, UR4, 0x4 ;  /* 0x00000004103c7c11 */ /* 0x040fe2000f8e20ff */
[----:B------:R-:W-:Y:S01]  /*0830*/  UIADD3 UR12, UPT, UPT, UR4, 0x180, URZ ;  /* 0x00000180040c7890 */ /* 0x000fe2000fffe0ff */
[C---:B------:R-:W-:Y:S02]  /*0840*/  LEA R67, R16.reuse, UR5, 0x4 ;  /* 0x0000000510437c11 */ /* 0x040fe4000f8e20ff */
[----:B------:R-:W-:-:S03]  /*0850*/  LEA R66, R16, UR11, 0x4 ;  /* 0x0000000b10427c11 */ /* 0x000fc6000f8e20ff */
[C---:B------:R-:W-:Y:S01]  /*0860*/  LEA R45, R16.reuse, UR12, 0x4 ;  /* 0x0000000c102d7c11 */ /* 0x040fe2000f8e20ff */
[----:B------:R-:W0:Y:S04]  /*0870*/  LDSM.16.M88 R60, [R60] ;  /* 0x000000003c3c783b */ /* 0x000e280000000000 */
[----:B------:R-:W1:Y:S04]  /*0880*/  LDSM.16.M88 R67, [R67] ;  /* 0x000000004343783b */ /* 0x000e680000000000 */
[----:B------:R-:W2:Y:S04]  /*0890*/  LDSM.16.M88 R66, [R66] ;  /* 0x000000004242783b */ /* 0x000ea80000000000 */
[----:B------:R-:W3:Y:S01]  /*08a0*/  LDSM.16.M88 R45, [R45] ;  /* 0x000000002d2d783b */ /* 0x000ee20000000000 */
[----:B------:R-:W-:Y:S06]  /*08b0*/  BAR.SYNC.DEFER_BLOCKING 0x0 ;  /* 0x0000000000007b1d */ /* 0x000fec0000010000 */
[----:B------:R-:W-:Y:S04]  /*08c0*/  STS [R33], R20 ;  /* 0x0000001421007388 */ /* 0x000fe80000000800 */
[----:B------:R4:W-:Y:S04]  /*08d0*/  STS [R33+0x80], R64 ;  /* 0x0000804021007388 */ /* 0x0009e80000000800 */
[----:B------:R4:W-:Y:S04]  /*08e0*/  STS [R33+0x200], R62 ;  /* 0x0002003e21007388 */ /* 0x0009e80000000800 */
[----:B------:R0:W-:Y:S01]  /*08f0*/  STS [R33+0x280], R58 ;  /* 0x0002803a21007388 */ /* 0x0001e20000000800 */
[----:B----4-:R-:W-:-:S03]  /*0900*/  IMAD R64, R16, 0x10, R30 ;  /* 0x0000001010407824 */ /* 0x010fc600078e021e */
[----:B------:R4:W-:Y:S01]  /*0910*/  STS [R33+0x400], R56 ;  /* 0x0004003821007388 */ /* 0x0009e20000000800 */
[----:B------:R-:W-:-:S03]  /*0920*/  IMAD R62, R16, 0x10, R15 ;  /* 0x00000010103e7824 */ /* 0x000fc600078e020f */
[----:B------:R-:W-:Y:S01]  /*0930*/  STS [R33+0x480], R54 ;  /* 0x0004803621007388 */ /* 0x000fe20000000800 */
[----:B0-----:R-:W-:-:S03]  /*0940*/  IMAD R58, R16, 0x10, R10 ;  /* 0x00000010103a7824 */ /* 0x001fc600078e020a */
[----:B------:R-:W-:Y:S01]  /*0950*/  STS [R33+0x600], R52 ;  /* 0x0006003421007388 */ /* 0x000fe20000000800 */
[----:B----4-:R-:W-:-:S03]  /*0960*/  IMAD R56, R16, 0x10, R13 ;  /* 0x0000001010387824 */ /* 0x010fc600078e020d */
[----:B------:R0:W-:Y:S04]  /*0970*/  STS [R33+0x680], R50 ;  /* 0x0006803221007388 */ /* 0x0001e80000000800 */
[----:B------:R-:W-:Y:S04]  /*0980*/  STS [R33+0x800], R48 ;  /* 0x0008003021007388 */ /* 0x000fe80000000800 */
[----:B------:R4:W-:Y:S01]  /*0990*/  STS [R33+0x880], R46 ;  /* 0x0008802e21007388 */ /* 0x0009e20000000800 */
[----:B0-----:R-:W-:-:S03]  /*09a0*/  LEA R50, R16, R28, 0x4 ;  /* 0x0000001c10327211 */ /* 0x001fc600078e20ff */
[----:B------:R0:W-:Y:S04]  /*09b0*/  STS [R33+0xa00], R44 ;  /* 0x000a002c21007388 */ /* 0x0001e80000000800 */
[----:B------:R1:W-:Y:S01]  /*09c0*/  STS [R33+0xa80], R42 ;  /* 0x000a802a21007388 */ /* 0x0003e20000000800 */
[----:B----4-:R-:W-:-:S03]  /*09d0*/  IMAD R46, R16, 0x10, R11 ;  /* 0x00000010102e7824 */ /* 0x010fc600078e020b */
[----:B------:R4:W-:Y:S01]  /*09e0*/  STS [R33+0xc00], R36 ;  /* 0x000c002421007388 */ /* 0x0009e20000000800 */
[----:B0-----:R-:W-:-:S03]  /*09f0*/  IMAD R44, R16, 0x10, R14 ;  /* 0x00000010102c7824 */ /* 0x001fc600078e020e */
[----:B------:R0:W-:Y:S01]  /*0a00*/  STS [R33+0xc80], R26 ;  /* 0x000c801a21007388 */ /* 0x0001e20000000800 */
[----:B-1----:R-:W-:-:S03]  /*0a10*/  LEA R42, R16, R71, 0x4 ;  /* 0x00000047102a7211 */ /* 0x002fc600078e20ff */
[----:B------:R1:W-:Y:S01]  /*0a20*/  STS [R33+0xe00], R24 ;  /* 0x000e001821007388 */ /* 0x0003e20000000800 */
[----:B----4-:R-:W-:-:S03]  /*0a30*/  IMAD.MOV.U32 R36, RZ, RZ, R18 ;  /* 0x000000ffff247224 */ /* 0x010fc600078e0012 */
[----:B------:R4:W-:Y:S01]  /*0a40*/  STS [R33+0xe80], R22 ;  /* 0x000e801621007388 */ /* 0x0009e20000000800 */
[----:B0-----:R-:W-:Y:S01]  /*0a50*/  IMAD.MOV.U32 R26, RZ, RZ, RZ ;  /* 0x000000ffff1a7224 */ /* 0x001fe200078e00ff */
[----:B------:R-:W-:Y:S01]  /*0a60*/  BAR.SYNC.DEFER_BLOCKING 0x0 ;  /* 0x0000000000007b1d */ /* 0x000fe20000010000 */
[----:B-1----:R-:W-:-:S05]  /*0a70*/  MOV R24, 0xb90 ;  /* 0x00000b9000187802 */ /* 0x002fca0000000f00 */
[----:B------:R4:W0:Y:S04]  /*0a80*/  LDSM.16.M88 R16, [R17] ;  /* 0x000000001110783b */ /* 0x0008280000000000 */
[----:B------:R-:W1:Y:S04]  /*0a90*/  LDSM.16.M88 R65, [R65] ;  /* 0x000000004141783b */ /* 0x000e680000000000 */
        /* <DEDUP_REMOVED lines=13> */
[----:B-1234-:R-:W0:Y:S02]  /*0b70*/  LDSM.16.M88 R44, [R44] ;  /* 0x000000002c2c783b */ /* 0x01ee240000000000 */
[----:B0-----:R-:W-:Y:S05]  /*0b80*/  CALL.REL.NOINC `($__internal_3_$__cuda_sm_9x_mma_sub_byte_internal_m8n8k32_u4_s4) ;  /* 0x00000090003c7944 */ /* 0x001fea0003c00000 */
[----:B------:R-:W-:Y:S01]  /*0b90*/  MOV R55, R48 ;  /* 0x0000003000377202 */ /* 0x000fe20000000f00 */
[----:B------:R-:W-:Y:S01]  /*0ba0*/  IMAD.MOV.U32 R54, RZ, RZ, R49 ;  /* 0x000000ffff367224 */ /* 0x000fe200078e0031 */
[----:B------:R-:W-:Y:S01]  /*0bb0*/  MOV R26, RZ ;  /* 0x000000ff001a7202 */ /* 0x000fe20000000f00 */
[----:B------:R-:W-:Y:S01]  /*0bc0*/  IMAD.MOV.U32 R16, RZ, RZ, R50 ;  /* 0x000000ffff107224 */ /* 0x000fe200078e0032 */
[----:B------:R-:W-:Y:S01]  /*0bd0*/  MOV R24, 0xc00 ;  /* 0x00000c0000187802 */ /* 0x000fe20000000f00 */
[----:B------:R-:W-:-:S07]  /*0be0*/  IMAD.MOV.U32 R25, RZ, RZ, RZ ;  /* 0x000000ffff197224 */ /* 0x000fce00078e00ff */
[----:B------:R-:W-:Y:S05]  /*0bf0*/  CALL.REL.NOINC `($__internal_3_$__cuda_sm_9x_mma_sub_byte_internal_m8n8k32_u4_s4) ;  /* 0x0000009000207944 */ /* 0x000fea0003c00000 */
[----:B------:R-:W-:Y:S01]  /*0c00*/  IMAD.MOV.U32 R53, RZ, RZ, R48 ;  /* 0x000000ffff357224 */ /* 0x000fe200078e0030 */
[----:B------:R-:W-:Y:S01]  /*0c10*/  MOV R25, RZ ;  /* 0x000000ff00197202 */ /* 0x000fe20000000f00 */
[----:B------:R-:W-:Y:S01]  /*0c20*/  IMAD.MOV.U32 R52, RZ, RZ, R49 ;  /* 0x000000ffff347224 */ /* 0x000fe200078e0031 */
[----:B------:R-:W-:Y:S01]  /*0c30*/  MOV R24, 0xc70 ;  /* 0x00000c7000187802 */ /* 0x000fe20000000f00 */
[----:B------:R-:W-:Y:S02]  /*0c40*/  IMAD.MOV.U32 R16, RZ, RZ, R43 ;  /* 0x000000ffff107224 */ /* 0x000fe400078e002b */
[----:B------:R-:W-:-:S07]  /*0c50*/  IMAD.MOV.U32 R26, RZ, RZ, RZ ;  /* 0x000000ffff1a7224 */ /* 0x000fce00078e00ff */
[----:B------:R-:W-:Y:S05]  /*0c60*/  CALL.REL.NOINC `($__internal_3_$__cuda_sm_9x_mma_sub_byte_internal_m8n8k32_u4_s4) ;  /* 0x0000009000047944 */ /* 0x000fea0003c00000 */
[----:B------:R-:W-:Y:S01]  /*0c70*/  IMAD.MOV.U32 R51, RZ, RZ, R48 ;  /* 0x000000ffff337224 */ /* 0x000fe200078e0030 */
[----:B------:R-:W-:Y:S01]  /*0c80*/  MOV R16, R42 ;  /* 0x0000002a00107202 */ /* 0x000fe20000000f00 */
[----:B------:R-:W-:Y:S01]  /*0c90*/  IMAD.MOV.U32 R50, RZ, RZ, R49 ;  /* 0x000000ffff327224 */ /* 0x000fe200078e0031 */
[----:B------:R-:W-:Y:S01]  /*0ca0*/  MOV R24, 0xce0 ;  /* 0x00000ce000187802 */ /* 0x000fe20000000f00 */
[----:B------:R-:W-:Y:S02]  /*0cb0*/  IMAD.MOV.U32 R25, RZ, RZ, RZ ;  /* 0x000000ffff197224 */ /* 0x000fe400078e00ff */
[----:B------:R-:W-:-:S07]  /*0cc0*/  IMAD.MOV.U32 R26, RZ, RZ, RZ ;  /* 0x000000ffff1a7224 */ /* 0x000fce00078e00ff */
[----:B------:R-:W-:Y:S05]  /*0cd0*/  CALL.REL.NOINC `($__internal_3_$__cuda_sm_9x_mma_sub_byte_internal_m8n8k32_u4_s4) ;  /* 0x0000008c00e87944 */ /* 0x000fea0003c00000 */
[----:B------:R-:W-:Y:S01]  /*0ce0*/  IMAD.MOV.U32 R43, RZ, RZ, R48 ;  /* 0x000000ffff2b7224 */ /* 0x000fe200078e0030 */
[----:B------:R-:W-:Y:S01]  /*0cf0*/  MOV R42, R49 ;  /* 0x00000031002a7202 */ /* 0x000fe20000000f00 */
[----:B------:R-:W-:Y:S01]  /*0d00*/  IMAD.MOV.U32 R16, RZ, RZ, R65 ;  /* 0x000000ffff107224 */ /* 0x000fe200078e0041 */
[----:B------:R-:W-:Y:S01]  /*0d10*/  MOV R26, R54 ;  /* 0x00000036001a7202 */ /* 0x000fe20000000f00 */
[----:B------:R-:W-:Y:S01]  /*0d20*/  IMAD.MOV.U32 R25, RZ, RZ, R55 ;  /* 0x000000ffff197224 */ /* 0x000fe200078e0037 */
[----:B------:R-:W-:Y:S01]  /*0d30*/  MOV R24, 0xd60 ;  /* 0x00000d6000187802 */ /* 0x000fe20000000f00 */
[----:B------:R-:W-:-:S07]  /*0d40*/  IMAD.MOV.U32 R60, RZ, RZ, R67 ;  /* 0x000000ffff3c7224 */ /* 0x000fce00078e0043 */
        /* <DEDUP_REMOVED lines=105> */
[----:B------:R-:W-:Y:S01]  /*13e0*/  UIADD3 UR5, UPT, UPT, UR4, 0x200, URZ ;  /* 0x0000020004057890 */ /* 0x000fe2000fffe0ff */
[----:B------:R-:W-:Y:S01]  /*13f0*/  IMAD.MOV.U32 R65, RZ, RZ, R49 ;  /* 0x000000ffff417224 */ /* 0x000fe200078e0031 */
[----:B------:R-:W-:Y:S01]  /*1400*/  UIADD3 UR11, UPT, UPT, UR4, 0x280, URZ ;  /* 0x00000280040b7890 */ /* 0x000fe2000fffe0ff */
[----:B------:R-:W0:Y:S01]  /*1410*/  S2R R16, SR_LANEID ;  /* 0x0000000000107919 */ /* 0x000e220000000000 */
[----:B------:R-:W-:Y:S01]  /*1420*/  UIADD3 UR12, UPT, UPT, UR4, 0x300, URZ ;  /* 0x00000300040c7890 */ /* 0x000fe2000fffe0ff */
[----:B------:R-:W-:Y:S01]  /*1430*/  IMAD.MOV.U32 R25, RZ, RZ, R43 ;  /* 0x000000ffff197224 */ /* 0x000fe200078e002b */
[----:B------:R-:W-:Y:S01]  /*1440*/  UIADD3 UR13, UPT, UPT, UR4, 0x380, URZ ;  /* 0x00000380040d7890 */ /* 0x000fe2000fffe0ff */
[----:B0-----:R-:W-:-:S04]  /*1450*/  LOP3.LUT R16, R16, 0x7, RZ, 0xc0, !PT ;  /* 0x0000000710107812 */ /* 0x001fc800078ec0ff */
[C---:B------:R-:W-:Y:S01]  /*1460*/  LEA R60, R16.reuse, UR5, 0x4 ;  /* 0x00000005103c7c11 */ /* 0x040fe2000f8e20ff */
[C---:B------:R-:W-:Y:S01]  /*1470*/  IMAD R59, R16.reuse, 0x10, R30 ;  /* 0x00000010103b7824 */ /* 0x040fe200078e021e */
[C---:B------:R-:W-:Y:S01]  /*1480*/  LEA R64, R16.reuse, UR11, 0x4 ;  /* 0x0000000b10407c11 */ /* 0x040fe2000f8e20ff */
[C---:B------:R-:W-:Y:S01]  /*1490*/  IMAD R55, R16.reuse, 0x10, R72 ;  /* 0x0000001010377824 */ /* 0x040fe200078e0248 */
[C---:B------:R-:W-:Y:S01]  /*14a0*/  LEA R63, R16.reuse, UR12, 0x4 ;  /* 0x0000000c103f7c11 */ /* 0x040fe2000f8e20ff */
[C---:B------:R-:W-:Y:S01]  /*14b0*/  IMAD R53, R16.reuse, 0x10, R8 ;  /* 0x0000001010357824 */ /* 0x040fe200078e0208 */
[C---:B------:R-:W-:Y:S01]  /*14c0*/  LEA R62, R16.reuse, UR13, 0x4 ;  /* 0x0000000d103e7c11 */ /* 0x040fe2000f8e20ff */
[----:B------:R-:W0:Y:S01]  /*14d0*/  LDSM.16.M88 R60, [R60] ;  /* 0x000000003c3c783b */ /* 0x000e220000000000 */
[C---:B------:R-:W-:Y:S01]  /*14e0*/  LEA R61, R16.reuse, R31, 0x4 ;  /* 0x0000001f103d7211 */ /* 0x040fe200078e20ff */
[C---:B------:R-:W-:Y:S01]  /*14f0*/  IMAD R47, R16.reuse, 0x10, R71 ;  /* 0x00000010102f7824 */ /* 0x040fe200078e0247 */
[C---:B------:R-:W-:Y:S01]  /*1500*/  LEA R57, R16.reuse, R28, 0x4 ;  /* 0x0000001c10397211 */ /* 0x040fe200078e20ff */
[----:B------:R-:W1:Y:S01]  /*1510*/  LDSM.16.M88 R64, [R64] ;  /* 0x000000004040783b */ /* 0x000e620000000000 */
[C---:B------:R-:W-:Y:S01]  /*1520*/  LEA R51, R16.reuse, R10, 0x4 ;  /* 0x0000000a10337211 */ /* 0x040fe200078e20ff */
[----:B------:R-:W-:-:S02]  /*1530*/  IMAD R45, R16, 0x10, R13 ;  /* 0x00000010102d7824 */ /* 0x000fc400078e020d */
[----:B------:R-:W0:Y:S01]  /*1540*/  LDSM.16.M88 R63, [R63] ;  /* 0x000000003f3f783b */ /* 0x000e220000000000 */
[----:B------:R-:W-:-:S03]  /*1550*/  IMAD R19, R16, 0x10, R29 ;  /* 0x0000001010137824 */ /* 0x000fc600078e021d */
[----:B------:R-:W0:Y:S01]  /*1560*/  LDSM.16.M88 R62, [R62] ;  /* 0x000000003e3e783b */ /* 0x000e220000000000 */
[----:B------:R-:W-:Y:S06]  /*1570*/  BAR.SYNC.DEFER_BLOCKING 0x0 ;  /* 0x0000000000007b1d */ /* 0x000fec0000010000 */
[----:B--2---:R2:W-:Y:S04]  /*1580*/  STS [R33], R18 ;  /* 0x0000001221007388 */ /* 0x0045e80000000800 */
[----:B---3--:R-:W-:Y:S04]  /*1590*/  STS [R33+0x80], R20 ;  /* 0x0000801421007388 */ /* 0x008fe80000000800 */
[----:B----4-:R-:W-:Y:S01]  /*15a0*/  STS [R33+0x200], R22 ;  /* 0x0002001621007388 */ /* 0x010fe20000000800 */
[----:B--2---:R-:W-:-:S03]  /*15b0*/  IMAD R18, R16, 0x10, R32 ;  /* 0x0000001010127824 */ /* 0x004fc600078e0220 */
[----:B-----5:R2:W-:Y:S04]  /*15c0*/  STS [R33+0x280], R24 ;  /* 0x0002801821007388 */ /* 0x0205e80000000800 */
[----:B------:R3:W-:Y:S04]  /*15d0*/  STS [R33+0x400], R26 ;  /* 0x0004001a21007388 */ /* 0x0007e80000000800 */
[----:B------:R4:W-:Y:S01]  /*15e0*/  STS [R33+0x480], R44 ;  /* 0x0004802c21007388 */ /* 0x0009e20000000800 */
[----:B--2---:R-:W-:-:S03]  /*15f0*/  MOV R24, 0x1840 ;  /* 0x0000184000187802 */ /* 0x004fc60000000f00 */
[----:B------:R2:W-:Y:S01]  /*1600*/  STS [R33+0x600], R46 ;  /* 0x0006002e21007388 */ /* 0x0005e20000000800 */
[----:B---3--:R-:W-:-:S03]  /*1610*/  MOV R26, R42 ;  /* 0x0000002a001a7202 */ /* 0x008fc60000000f00 */
[----:B------:R3:W-:Y:S01]  /*1620*/  STS [R33+0x680], R50 ;  /* 0x0006803221007388 */ /* 0x0007e20000000800 */
[----:B----4-:R-:W-:-:S03]  /*1630*/  IMAD R44, R16, 0x10, R14 ;  /* 0x00000010102c7824 */ /* 0x010fc600078e020e */
[----:B------:R4:W-:Y:S01]  /*1640*/  STS [R33+0x800], R52 ;  /* 0x0008003421007388 */ /* 0x0009e20000000800 */
[----:B--2---:R-:W-:-:S03]  /*1650*/  LEA R46, R16, R12, 0x4 ;  /* 0x0000000c102e7211 */ /* 0x004fc600078e20ff */
[----:B------:R2:W-:Y:S01]  /*1660*/  STS [R33+0x880], R54 ;  /* 0x0008803621007388 */ /* 0x0005e20000000800 */
[----:B---3--:R-:W-:-:S03]  /*1670*/  IMAD R50, R16, 0x10, R11 ;  /* 0x0000001010327824 */ /* 0x008fc600078e020b */
[----:B------:R3:W-:Y:S01]  /*1680*/  STS [R33+0xa00], R56 ;  /* 0x000a003821007388 */ /* 0x0007e20000000800 */
[----:B----4-:R-:W-:-:S03]  /*1690*/  IMAD R52, R16, 0x10, R9 ;  /* 0x0000001010347824 */ /* 0x010fc600078e0209 */
[----:B------:R-:W-:Y:S01]  /*16a0*/  STS [R33+0xa80], R58 ;  /* 0x000a803a21007388 */ /* 0x000fe20000000800 */
[----:B--2---:R-:W-:-:S03]  /*16b0*/  LEA R54, R16, R7, 0x4 ;  /* 0x0000000710367211 */ /* 0x004fc600078e20ff */
[----:B------:R2:W-:Y:S01]  /*16c0*/  STS [R33+0xc00], R66 ;  /* 0x000c004221007388 */ /* 0x0005e20000000800 */
[----:B---3--:R-:W-:-:S03]  /*16d0*/  IMAD R56, R16, 0x10, R15 ;  /* 0x0000001010387824 */ /* 0x008fc600078e020f */
[----:B------:R3:W-:Y:S04]  /*16e0*/  STS [R33+0xc80], R74 ;  /* 0x000c804a21007388 */ /* 0x0007e80000000800 */
[----:B------:R3:W-:Y:S01]  /*16f0*/  STS [R33+0xe00], R76 ;  /* 0x000e004c21007388 */ /* 0x0007e20000000800 */
[----:B--2---:R-:W-:-:S03]  /*1700*/  MOV R66, R48 ;  /* 0x0000003000427202 */ /* 0x004fc60000000f00 */
[----:B------:R3:W-:Y:S01]  /*1710*/  STS [R33+0xe80], R17 ;  /* 0x000e801121007388 */ /* 0x0007e20000000800 */
[----:B------:R-:W-:Y:S06]  /*1720*/  BAR.SYNC.DEFER_BLOCKING 0x0 ;  /* 0x0000000000007b1d */ /* 0x000fec0000010000 */
[----:B------:R3:W2:Y:S04]  /*1730*/  LDSM.16.M88 R16, [R18] ;  /* 0x000000001210783b */ /* 0x0006a80000000000 */
[----:B------:R-:W4:Y:S04]  /*1740*/  LDSM.16.M88 R61, [R61] ;  /* 0x000000003d3d783b */ /* 0x000f280000000000 */
[----:B------:R-:W0:Y:S04]  /*1750*/  LDSM.16.M88 R59, [R59] ;  /* 0x000000003b3b783b */ /* 0x000e280000000000 */
        /* <DEDUP_REMOVED lines=14> */
[----:B------:R-:W-:Y:S01]  /*1840*/  IMAD.MOV.U32 R43, RZ, RZ, R48 ;  /* 0x000000ffff2b7224 */ /* 0x000fe200078e0030 */
[----:B------:R-:W-:Y:S01]  /*1850*/  MOV R16, R57 ;  /* 0x0000003900107202 */ /* 0x000fe20000000f00 */
[----:B------:R-:W-:Y:S01]  /*1860*/  IMAD.MOV.U32 R42, RZ, RZ, R49 ;  /* 0x000000ffff2a7224 */ /* 0x000fe200078e0031 */
[----:B------:R-:W-:Y:S01]  /*1870*/  MOV R24, 0x18b0 ;  /* 0x000018b000187802 */ /* 0x000fe20000000f00 */
[----:B------:R-:W-:Y:S02]  /*1880*/  IMAD.MOV.U32 R25, RZ, RZ, R70 ;  /* 0x000000ffff197224 */ /* 0x000fe400078e0046 */
[----:B------:R-:W-:-:S07]  /*1890*/  IMAD.MOV.U32 R26, RZ, RZ, R69 ;  /* 0x000000ffff1a7224 */ /* 0x000fce00078e0045 */
[----:B------:R-:W-:Y:S05]  /*18a0*/  CALL.REL.NOINC `($__internal_3_$__cuda_sm_9x_mma_sub_byte_internal_m8n8k32_u4_s4) ;  /* 0x0000008000f47944 */ /* 0x000fea0003c00000 */
        /* <DEDUP_REMOVED lines=12> */
[----:B------:R-:W-:-:S07]  /*1970*/  MOV R24, 0x1990 ;  /* 0x0000199000187802 */ /* 0x000fce0000000f00 */
        /* <DEDUP_REMOVED lines=114> */
[----:B------:R-:W-:Y:S01]  /*20a0*/  MOV R69, R49 ;  /* 0x0000003100457202 */ /* 0x000fe20000000f00 */
        /* <DEDUP_REMOVED lines=14> */
[C---:B------:R-:W-:Y:S01]  /*2190*/  IMAD R61, R16.reuse, 0x10, R9 ;  /* 0x00000010103d7824 */ /* 0x040fe200078e0209 */
[C---:B------:R-:W-:Y:S01]  /*21a0*/  LEA R59, R16.reuse, R10, 0x4 ;  /* 0x0000000a103b7211 */ /* 0x040fe200078e20ff */
[C---:B------:R-:W-:Y:S01]  /*21b0*/  IMAD R57, R16.reuse, 0x10, R12 ;  /* 0x0000001010397824 */ /* 0x040fe200078e020c */
[----:B------:R-:W1:Y:S01]  /*21c0*/  LDSM.16.M88 R55, [R55] ;  /* 0x000000003737783b */ /* 0x000e620000000000 */
[C---:B------:R-:W-:Y:S01]  /*21d0*/  IMAD R43, R16.reuse, 0x10, R14 ;  /* 0x00000010102b7824 */ /* 0x040fe200078e020e */
[C---:B------:R-:W-:Y:S01]  /*21e0*/  LEA R17, R16.reuse, R32, 0x4 ;  /* 0x0000002010117211 */ /* 0x040fe200078e20ff */
[C---:B------:R-:W-:Y:S01]  /*21f0*/  IMAD R71, R16.reuse, 0x10, R71 ;  /* 0x0000001010477824 */ /* 0x040fe200078e0247 */
[----:B------:R-:W0:Y:S01]  /*2200*/  LDSM.16.M88 R44, [R44] ;  /* 0x000000002c2c783b */ /* 0x000e220000000000 */
[----:B------:R-:W-:-:S03]  /*2210*/  LEA R19, R16, R29, 0x4 ;  /* 0x0000001d10137211 */ /* 0x000fc600078e20ff */
        /* <DEDUP_REMOVED lines=11> */
[----:B---3--:R-:W-:-:S03]  /*22d0*/  IMAD.MOV.U32 R26, RZ, RZ, R45 ;  /* 0x000000ffff1a7224 */ /* 0x008fc600078e002d */
[----:B------:R3:W-:Y:S01]  /*22e0*/  STS [R33+0x680], R56 ;  /* 0x0006803821007388 */ /* 0x0007e20000000800 */
[----:B----4-:R-:W-:-:S03]  /*22f0*/  IMAD R50, R16, 0x10, R11 ;  /* 0x0000001010327824 */ /* 0x010fc600078e020b */
[----:B------:R-:W-:Y:S01]  /*2300*/  STS [R33+0x800], R58 ;  /* 0x0008003a21007388 */ /* 0x000fe20000000800 */
[----:B--2---:R-:W-:-:S03]  /*2310*/  LEA R54, R16, R7, 0x4 ;  /* 0x0000000710367211 */ /* 0x004fc600078e20ff */
[----:B------:R2:W-:Y:S01]  /*2320*/  STS [R33+0x880], R62 ;  /* 0x0008803e21007388 */ /* 0x0005e20000000800 */
[----:B---3--:R-:W-:-:S03]  /*2330*/  LEA R56, R16, R13, 0x4 ;  /* 0x0000000d10387211 */ /* 0x008fc600078e20ff */
[----:B------:R3:W-:Y:S04]  /*2340*/  STS [R33+0xa00], R64 ;  /* 0x000a004021007388 */ /* 0x0007e80000000800 */
[----:B------:R-:W-:Y:S01]  /*2350*/  STS [R33+0xa80], R66 ;  /* 0x000a804221007388 */ /* 0x000fe20000000800 */
[----:B--2---:R-:W-:-:S03]  /*2360*/  IMAD R62, R16, 0x10, R8 ;  /* 0x00000010103e7824 */ /* 0x004fc600078e0208 */
[----:B------:R-:W-:Y:S01]  /*2370*/  STS [R33+0xc00], R68 ;  /* 0x000c004421007388 */ /* 0x000fe20000000800 */
[----:B---3--:R-:W-:-:S03]  /*2380*/  IMAD R64, R16, 0x10, R15 ;  /* 0x0000001010407824 */ /* 0x008fc600078e020f */
[----:B------:R2:W-:Y:S04]  /*2390*/  STS [R33+0xc80], R70 ;  /* 0x000c804621007388 */ /* 0x0005e80000000800 */
[----:B------:R3:W-:Y:S04]  /*23a0*/  STS [R33+0xe00], R74 ;  /* 0x000e004a21007388 */ /* 0x0007e80000000800 */
[----:B------:R3:W-:Y:S01]  /*23b0*/  STS [R33+0xe80], R76 ;  /* 0x000e804c21007388 */ /* 0x0007e20000000800 */
[----:B--2---:R-:W-:Y:S01]  /*23c0*/  IMAD.MOV.U32 R70, RZ, RZ, R48 ;  /* 0x000000ffff467224 */ /* 0x004fe200078e0030 */
[----:B------:R-:W-:Y:S06]  /*23d0*/  BAR.SYNC.DEFER_BLOCKING 0x0 ;  /* 0x0000000000007b1d */ /* 0x000fec0000010000 */
[----:B------:R-:W2:Y:S04]  /*23e0*/  LDSM.16.M88 R63, [R63] ;  /* 0x000000003f3f783b */ /* 0x000ea80000000000 */
[----:B------:R3:W4:Y:S04]  /*23f0*/  LDSM.16.M88 R58, [R71] ;  /* 0x00000000473a783b */ /* 0x0007280000000000 */
[----:B------:R3:W0:Y:S04]  /*2400*/  LDSM.16.M88 R16, [R17] ;  /* 0x000000001110783b */ /* 0x0006280000000000 */
[----:B------:R3:W0:Y:S04]  /*2410*/  LDSM.16.M88 R68, [R18] ;  /* 0x000000001244783b */ /* 0x0006280000000000 */
        /* <DEDUP_REMOVED lines=130> */
[----:B------:R-:W-:Y:S01]  /*2c40*/  IADD3 R20, P1, PT, R35, R0, RZ ;  /* 0x0000000023147210 */ /* 0x000fe20007f3e0ff */
[----:B------:R-:W2:Y:S01]  /*2c50*/  LDG.E.CONSTANT R24, desc[UR8][R40.64+0x6280] ;  /* 0x0062800828187981 */ /* 0x000ea2000c1e9900 */
[----:B------:R-:W-:-:S03]  /*2c60*/  IADD3 R16, PT, PT, R27, 0x80, RZ ;  /* 0x000000801b107810 */ /* 0x000fc60007ffe0ff */
[----:B------:R-:W-:Y:S01]  /*2c70*/  IMAD.X R22, RZ, RZ, RZ, P1 ;  /* 0x000000ffff167224 */ /* 0x000fe200008e06ff */
[-C--:B------:R-:W-:Y:S01]  /*2c80*/  IADD3 R18, P1, PT, R27, R20.reuse, RZ ;  /* 0x000000141b127210 */ /* 0x080fe20007f3e0ff */
[----:B------:R-:W3:Y:S01]  /*2c90*/  LDG.E.CONSTANT R26, desc[UR8][R40.64+0x6400] ;  /* 0x00640008281a7981 */ /* 0x000ee2000c1e9900 */
[----:B------:R-:W-:-:S03]  /*2ca0*/  IADD3 R16, P2, PT, R16, R20, RZ ;  /* 0x0000001410107210 */ /* 0x000fc60007f5e0ff */
[----:B------:R-:W-:Y:S01]  /*2cb0*/  IMAD.X R19, RZ, RZ, R22, P1 ;  /* 0x000000ffff137224 */ /* 0x000fe200008e0616 */
[----:B------:R-:W-:Y:S01]  /*2cc0*/  LEA R76, P1, R18, UR6, 0x2 ;  /* 0x00000006124c7c11 */ /* 0x000fe2000f8210ff */
[----:B------:R-:W4:Y:S01]  /*2cd0*/  LDG.E.CONSTANT R42, desc[UR8][R40.64+0x6480] ;  /* 0x00648008282a7981 */ /* 0x000f22000c1e9900 */
[----:B------:R-:W-:Y:S02]  /*2ce0*/  IADD3.X R17, PT, PT, RZ, R22, RZ, P2, !PT ;  /* 0x00000016ff117210 */ /* 0x000fe400017fe4ff */
[----:B------:R-:W-:Y:S01]  /*2cf0*/  LEA R74, P3, R16, UR6, 0x2 ;  /* 0x00000006104a7c11 */ /* 0x000fe2000f8610ff */
[----:B------:R-:W5:Y:S01]  /*2d00*/  LDG.E.CONSTANT R46, desc[UR8][R40.64+0x6600] ;  /* 0x00660008282e7981 */ /* 0x000f62000c1e9900 */
[----:B------:R-:W-:Y:S02]  /*2d10*/  LEA.HI.X R77, R18, UR7, R19, 0x2, P1 ;  /* 0x00000007124d7c11 */ /* 0x000fe400088f1413 */
[----:B------:R-:W-:Y:S01]  /*2d20*/  LEA.HI.X R75, R16, UR7, R17, 0x2, P3 ;  /* 0x00000007104b7c11 */ /* 0x000fe200098f1411 */
[----:B------:R-:W-:Y:S01]  /*2d30*/  VIADD R27, R27, 0x100 ;  /* 0x000001001b1b7836 */ /* 0x000fe20000000000 */
[----:B------:R-:W-:Y:S01]  /*2d40*/  ISETP.NE.AND P2, PT, R3, RZ, PT ;  /* 0x000000ff0300720c */ /* 0x000fe20003f45270 */
[----:B------:R-:W2:Y:S04]  /*2d50*/  @!P0 LDG.E.CONSTANT R17, desc[UR8][R76.64+0x3c00] ;  /* 0x003c00084c118981 */ /* 0x000ea8000c1e9900 */
[----:B------:R-:W3:Y:S04]  /*2d60*/  @!P0 LDG.E.CONSTANT R19, desc[UR8][R76.64+0x3c80] ;  /* 0x003c80084c138981 */ /* 0x000ee8000c1e9900 */
[----:B------:R-:W4:Y:S01]  /*2d70*/  @!P0 LDG.E.CONSTANT R21, desc[UR8][R76.64+0x3d00] ;  /* 0x003d00084c158981 */ /* 0x000f22000c1e9900 */
[----:B------:R-:W-:-:S03]  /*2d80*/  IADD3 R27, P1, PT, R27, R20, RZ ;  /* 0x000000141b1b7210 */ /* 0x000fc60007f3e0ff */
[----:B------:R-:W5:Y:S02]  /*2d90*/  @!P0 LDG.E.CONSTANT R53, desc[UR8][R76.64+0x3d80] ;  /* 0x003d80084c358981 */ /* 0x000f64000c1e9900 */
[----:B------:R-:W-:Y:S01]  /*2da0*/  IMAD.X R16, RZ, RZ, R22, P1 ;  /* 0x000000ffff107224 */ /* 0x000fe200008e0616 */
[C---:B------:R-:W-:Y:S01]  /*2db0*/  LEA R72, P1, R27.reuse, UR6, 0x2 ;  /* 0x000000061b487c11 */ /* 0x040fe2000f8210ff */
[----:B------:R-:W5:Y:S03]  /*2dc0*/  @!P2 LDG.E.CONSTANT R55, desc[UR8][R74.64+0x3c00] ;  /* 0x003c00084a37a981 */ /* 0x000f66000c1e9900 */
[----:B------:R-:W-:Y:S01]  /*2dd0*/  LEA.HI.X R73, R27, UR7, R16, 0x2, P1 ;  /* 0x000000071b497c11 */ /* 0x000fe200088f1410 */
[----:B------:R-:W5:Y:S04]  /*2de0*/  @!P2 LDG.E.CONSTANT R23, desc[UR8][R74.64+0x3c80] ;  /* 0x003c80084a17a981 */ /* 0x000f68000c1e9900 */
[----:B------:R-:W5:Y:S04]  /*2df0*/  @!P2 LDG.E.CONSTANT R35, desc[UR8][R74.64+0x3d00] ;  /* 0x003d00084a23a981 */ /* 0x000f68000c1e9900 */
[----:B------:R-:W5:Y:S04]  /*2e00*/  @!P2 LDG.E.CONSTANT R43, desc[UR8][R74.64+0x3d80] ;  /* 0x003d80084a2ba981 */ /* 0x000f68000c1e9900 */
[----:B------:R-:W5:Y:S04]  /*2e10*/  @!P2 LDG.E.CONSTANT R47, desc[UR8][R72.64+0x3c00] ;  /* 0x003c0008482fa981 */ /* 0x000f68000c1e9900 */
[----:B------:R-:W5:Y:S04]  /*2e20*/  @!P2 LDG.E.CONSTANT R51, desc[UR8][R72.64+0x3c80] ;  /* 0x003c80084833a981 */ /* 0x000f68000c1e9900 */
[----:B------:R-:W5:Y:S04]  /*2e30*/  @!P2 LDG.E.CONSTANT R25, desc[UR8][R72.64+0x3d00] ;  /* 0x003d00084819a981 */ /* 0x000f68000c1e9900 */
[----:B------:R-:W5:Y:S04]  /*2e40*/  @!P2 LDG.E.CONSTANT R27, desc[UR8][R72.64+0x3d80] ;  /* 0x003d8008481ba981 */ /* 0x000f68000c1e9900 */
        /* <DEDUP_REMOVED lines=9> */
[----:B--2---:R0:W-:Y:S04]  /*2ee0*/  @!P0 STS [R34], R17 ;  /* 0x0000001122008388 */ /* 0x0041e80000000800 */
[----:B---3--:R1:W-:Y:S04]  /*2ef0*/  @!P0 STS [R34+0x80], R19 ;  /* 0x0000801322008388 */ /* 0x0083e80000000800 */
[----:B----4-:R2:W-:Y:S04]  /*2f00*/  @!P0 STS [R34+0x100], R21 ;  /* 0x0001001522008388 */ /* 0x0105e80000000800 */
[----:B0-----:R-:W3:Y:S04]  /*2f10*/  LDG.E.CONSTANT R17, desc[UR8][R40.64+0x6c80] ;  /* 0x006c800828117981 */ /* 0x001ee8000c1e9900 */
[----:B-1----:R-:W4:Y:S04]  /*2f20*/  LDG.E.CONSTANT R19, desc[UR8][R40.64+0x6e00] ;  /* 0x006e000828137981 */ /* 0x002f28000c1e9900 */
[----:B--2---:R-:W2:Y:S01]  /*2f30*/  LDG.E.CONSTANT R21, desc[UR8][R40.64+0x6e80] ;  /* 0x006e800828157981 */ /* 0x004ea2000c1e9900 */
[----:B------:R-:W0:Y:S01]  /*2f40*/  S2UR UR5, SR_CgaCtaId ;  /* 0x00000000000579c3 */ /* 0x000e220000008800 */
[----:B------:R-:W1:Y:S02]  /*2f50*/  S2R R16, SR_LANEID ;  /* 0x0000000000107919 */ /* 0x000e640000000000 */
[----:B-----5:R-:W-:Y:S04]  /*2f60*/  @!P0 STS [R34+0x180], R53 ;  /* 0x0001803522008388 */ /* 0x020fe80000000800 */
[----:B------:R-:W-:Y:S04]  /*2f70*/  @!P2 STS [R34+0x200], R55 ;  /* 0x000200372200a388 */ /* 0x000fe80000000800 */
[----:B------:R-:W-:Y:S04]  /*2f80*/  @!P2 STS [R34+0x280], R23 ;  /* 0x000280172200a388 */ /* 0x000fe80000000800 */
[----:B------:R5:W-:Y:S04]  /*2f90*/  @!P2 STS [R34+0x300], R35 ;  /* 0x000300232200a388 */ /* 0x000be80000000800 */
[----:B------:R5:W-:Y:S04]  /*2fa0*/  @!P2 STS [R34+0x380], R43 ;  /* 0x0003802b2200a388 */ /* 0x000be80000000800 */
[----:B------:R-:W-:Y:S04]  /*2fb0*/  @!P2 STS [R34+0x400], R47 ;  /* 0x0004002f2200a388 */ /* 0x000fe80000000800 */
[----:B------:R-:W-:Y:S04]  /*2fc0*/  @!P2 STS [R34+0x480], R51 ;  /* 0x000480332200a388 */ /* 0x000fe80000000800 */
[----:B------:R-:W-:Y:S04]  /*2fd0*/  @!P2 STS [R34+0x500], R25 ;  /* 0x000500192200a388 */ /* 0x000fe80000000800 */
[----:B------:R-:W-:Y:S01]  /*2fe0*/  @!P2 STS [R34+0x580], R27 ;  /* 0x0005801b2200a388 */ /* 0x000fe20000000800 */
[----:B------:R-:W-:-:S02]  /*2ff0*/  UMOV UR4, 0x400 ;  /* 0x0000040000047882 */ /* 0x000fc40000000000 */
[----:B0-----:R-:W-:Y:S01]  /*3000*/  ULEA UR4, UR5, UR4, 0x18 ;  /* 0x0000000405047291 */ /* 0x001fe2000f8ec0ff */
[----:B-1----:R-:W-:-:S03]  /*3010*/  LOP3.LUT R16, R16, 0x7, RZ, 0xc0, !PT ;  /* 0x0000000710107812 */ /* 0x002fc600078ec0ff */
[----:B------:R-:W-:Y:S02]  /*3020*/  UIADD3 UR5, UPT, UPT, UR4, 0x80, URZ ;  /* 0x0000008004057890 */ /* 0x000fe4000fffe0ff */
[----:B------:R-:W-:Y:S02]  /*3030*/  UIADD3 UR11, UPT, UPT, UR4, 0x100, URZ ;  /* 0x00000100040b7890 */ /* 0x000fe4000fffe0ff */
[----:B------:R-:W-:Y:S02]  /*3040*/  UIADD3 UR12, UPT, UPT, UR4, 0x180, URZ ;  /* 0x00000180040c7890 */ /* 0x000fe4000fffe0ff */
[C---:B------:R-:W-:Y:S01]  /*3050*/  LEA R60, R16.reuse, UR4, 0x4 ;  /* 0x00000004103c7c11 */ /* 0x040fe2000f8e20ff */
[----:B------:R-:W-:Y:S01]  /*3060*/  BAR.SYNC.DEFER_BLOCKING 0x0 ;  /* 0x0000000000007b1d */ /* 0x000fe20000010000 */
[C---:B------:R-:W-:Y:S02]  /*3070*/  LEA R64, R16.reuse, UR5, 0x4 ;  /* 0x0000000510407c11 */ /* 0x040fe4000f8e20ff */
[----:B------:R-:W-:-:S02]  /*3080*/  LEA R63, R16, UR11, 0x4 ;  /* 0x0000000b103f7c11 */ /* 0x000fc4000f8e20ff */
[----:B-----5:R-:W-:Y:S01]  /*3090*/  LEA R35, R16, UR12, 0x4 ;  /* 0x0000000c10237c11 */ /* 0x020fe2000f8e20ff */
[----:B------:R-:W0:Y:S04]  /*30a0*/  LDSM.16.M88 R60, [R60] ;  /* 0x000000003c3c783b */ /* 0x000e280000000000 */
[----:B------:R-:W1:Y:S04]  /*30b0*/  LDSM.16.M88 R64, [R64] ;  /* 0x000000004040783b */ /* 0x000e680000000000 */
[----:B------:R-:W0:Y:S04]  /*30c0*/  LDSM.16.M88 R63, [R63] ;  /* 0x000000003f3f783b */ /* 0x000e280000000000 */
[----:B------:R-:W0:Y:S01]  /*30d0*/  LDSM.16.M88 R35, [R35] ;  /* 0x000000002323783b */ /* 0x000e220000000000 */
[----:B------:R-:W-:Y:S01]  /*30e0*/  BAR.SYNC.DEFER_BLOCKING 0x0 ;  /* 0x0000000000007b1d */ /* 0x000fe20000010000 */
[C---:B------:R-:W-:Y:S01]  /*30f0*/  IADD3 R62, PT, PT, R32.reuse, 0x300, RZ ;  /* 0x00000300203e7810 */ /* 0x040fe20007ffe0ff */
[----:B------:R-:W-:Y:S01]  /*3100*/  VIADD R61, R32, 0x600 ;  /* 0x00000600203d7836 */ /* 0x000fe20000000000 */
[C---:B------:R-:W-:Y:S01]  /*3110*/  LEA R59, R16.reuse, R31, 0x4 ;  /* 0x0000001f103b7211 */ /* 0x040fe200078e20ff */
[C---:B------:R-:W-:Y:S01]  /*3120*/  IMAD R57, R16.reuse, 0x10, R29 ;  /* 0x0000001010397824 */ /* 0x040fe200078e021d */
[C---:B------:R-:W-:Y:S01]  /*3130*/  LEA R43, R16.reuse, R7, 0x4 ;  /* 0x00000007102b7211 */ /* 0x040fe200078e20ff */
[----:B------:R-:W-:Y:S04]  /*3140*/  STS [R33], R18 ;  /* 0x0000001221007388 */ /* 0x000fe80000000800 */
[----:B------:R-:W-:Y:S04]  /*3150*/  STS [R33+0x80], R20 ;  /* 0x0000801421007388 */ /* 0x000fe80000000800 */
        /* <DEDUP_REMOVED lines=8> */
[----:B------:R5:W-:Y:S04]  /*31e0*/  STS [R33+0xa00], R56 ;  /* 0x000a003821007388 */ /* 0x000be80000000800 */
[----:B------:R-:W-:Y:S04]  /*31f0*/  STS [R33+0xa80], R58 ;  /* 0x000a803a21007388 */ /* 0x000fe80000000800 */
[----:B------:R1:W-:Y:S01]  /*3200*/  STS [R33+0xc00], R66 ;  /* 0x000c004221007388 */ /* 0x0003e20000000800 */
[C---:B------:R-:W-:Y:S01]  /*3210*/  IMAD R55, R16.reuse, 0x10, R15 ;  /* 0x0000001010377824 */ /* 0x040fe200078e020f */
[C---:B-----5:R-:W-:Y:S01]  /*3220*/  LEA R56, R16.reuse, R28, 0x4 ;  /* 0x0000001c10387211 */ /* 0x060fe200078e20ff */
        /* <DEDUP_REMOVED lines=11> */
[----:B------:R-:W-:Y:S01]  /*32e0*/  MOV R65, R49 ;  /* 0x0000003100417202 */ /* 0x000fe20000000f00 */
[----:B-1----:R-:W-:Y:S01]  /*32f0*/  IMAD.MOV.U32 R66, RZ, RZ, R48 ;  /* 0x000000ffff427224 */ /* 0x002fe200078e0030 */
[----:B------:R-:W-:Y:S01]  /*3300*/  MOV R26, R44 ;  /* 0x0000002c001a7202 */ /* 0x000fe20000000f00 */
[----:B------:R-:W-:Y:S01]  /*3310*/  IMAD.MOV.U32 R25, RZ, RZ, R45 ;  /* 0x000000ffff197224 */ /* 0x000fe200078e002d */
[----:B------:R-:W-:Y:S01]  /*3320*/  MOV R24, 0x3480 ;  /* 0x0000348000187802 */ /* 0x000fe20000000f00 */
[----:B---3--:R1:W-:Y:S04]  /*3330*/  STS [R33+0xc80], R17 ;  /* 0x000c801121007388 */ /* 0x0083e80000000800 */
[----:B----4-:R1:W-:Y:S04]  /*3340*/  STS [R33+0xe00], R19 ;  /* 0x000e001321007388 */ /* 0x0103e80000000800 */
[----:B--2---:R1:W-:Y:S01]  /*3350*/  STS [R33+0xe80], R21 ;  /* 0x000e801521007388 */ /* 0x0043e20000000800 */
[----:B------:R-:W-:Y:S06]  /*3360*/  BAR.SYNC.DEFER_BLOCKING 0x0 ;  /* 0x0000000000007b1d */ /* 0x000fec0000010000 */
[----:B------:R1:W2:Y:S04]  /*3370*/  LDSM.16.M88 R16, [R18] ;  /* 0x000000001210783b */ /* 0x0002a80000000000 */
[----:B------:R-:W3:Y:S04]  /*3380*/  LDSM.16.M88 R59, [R59] ;  /* 0x000000003b3b783b */ /* 0x000ee80000000000 */
[----:B------:R1:W4:Y:S04]  /*3390*/  LDSM.16.M88 R58, [R20] ;  /* 0x00000000143a783b */ /* 0x0003280000000000 */
        /* <DEDUP_REMOVED lines=169> */
[----:B------:R-:W0:Y:S04]  /*3e30*/  LDSM.16.M88 R58, [R58] ;  /* 0x000000003a3a783b */ /* 0x000e280000000000 */
[----:B------:R-:W0:Y:S01]  /*3e40*/  LDSM.16.M88 R57, [R57] ;  /* 0x000000003939783b */ /* 0x000e220000000000 */
[----:B------:R-:W-:Y:S06]  /*3e50*/  BAR.SYNC.DEFER_BLOCKING 0x0 ;  /* 0x0000000000007b1d */ /* 0x000fec0000010000 */
[----:B--2---:R-:W-:Y:S04]  /*3e60*/  STS [R33], R18 ;  /* 0x0000001221007388 */ /* 0x004fe80000000800 */
[----:B---3--:R-:W-:Y:S04]  /*3e70*/  STS [R33+0x80], R21 ;  /* 0x0000801521007388 */ /* 0x008fe80000000800 */
[----:B----4-:R-:W-:Y:S04]  /*3e80*/  STS [R33+0x200], R19 ;  /* 0x0002001321007388 */ /* 0x010fe80000000800 */
[----:B-----5:R2:W-:Y:S04]  /*3e90*/  STS [R33+0x280], R17 ;  /* 0x0002801121007388 */ /* 0x0205e80000000800 */
[----:B------:R3:W-:Y:S04]  /*3ea0*/  STS [R33+0x400], R66 ;  /* 0x0004004221007388 */ /* 0x0007e80000000800 */
[----:B------:R4:W-:Y:S01]  /*3eb0*/  STS [R33+0x480], R56 ;  /* 0x0004803821007388 */ /* 0x0009e20000000800 */
[----:B--2---:R-:W-:-:S03]  /*3ec0*/  IMAD R17, R16, 0x10, R32 ;  /* 0x0000001010117824 */ /* 0x004fc600078e0220 */
[----:B------:R2:W-:Y:S01]  /*3ed0*/  STS [R33+0x600], R54 ;  /* 0x0006003621007388 */ /* 0x0005e20000000800 */
[----:B---3--:R-:W-:-:S03]  /*3ee0*/  IMAD.MOV.U32 R66, RZ, RZ, R48 ;  /* 0x000000ffff427224 */ /* 0x008fc600078e0030 */
[----:B------:R3:W-:Y:S01]  /*3ef0*/  STS [R33+0x680], R52 ;  /* 0x0006803421007388 */ /* 0x0007e20000000800 */
[----:B----4-:R-:W-:-:S03]  /*3f00*/  IMAD R56, R16, 0x10, R31 ;  /* 0x0000001010387824 */ /* 0x010fc600078e021f */
[----:B------:R4:W-:Y:S01]  /*3f10*/  STS [R33+0x800], R50 ;  /* 0x0008003221007388 */ /* 0x0009e20000000800 */
[----:B--2---:R-:W-:-:S03]  /*3f20*/  IMAD R54, R16, 0x10, R29 ;  /* 0x0000001010367824 */ /* 0x004fc600078e021d */
[----:B------:R2:W-:Y:S01]  /*3f30*/  STS [R33+0x880], R46 ;  /* 0x0008802e21007388 */ /* 0x0005e20000000800 */
[----:B---3--:R-:W-:-:S03]  /*3f40*/  LEA R52, R16, R15, 0x4 ;  /* 0x0000000f10347211 */ /* 0x008fc600078e20ff */
        /* <DEDUP_REMOVED lines=9> */
[----:B--2---:R-:W-:-:S03]  /*3fe0*/  IMAD.MOV.U32 R26, RZ, RZ, R63 ;  /* 0x000000ffff1a7224 */ /* 0x004fc600078e003f */
[----:B------:R4:W-:Y:S01]  /*3ff0*/  STS [R33+0xe80], R20 ;  /* 0x000e801421007388 */ /* 0x0009e20000000800 */
[----:B---3--:R-:W-:Y:S01]  /*4000*/  MOV R24, 0x4130 ;  /* 0x0000413000187802 */ /* 0x008fe20000000f00 */
[----:B------:R-:W-:Y:S06]  /*4010*/  BAR.SYNC.DEFER_BLOCKING 0x0 ;  /* 0x0000000000007b1d */ /* 0x000fec0000010000 */
[----:B------:R4:W2:Y:S04]  /*4020*/  LDSM.16.M88 R16, [R17] ;  /* 0x000000001110783b */ /* 0x0008a80000000000 */
        /* <DEDUP_REMOVED lines=154> */
[----:B------:R-:W-:Y:S01]  /*49d0*/  MOV R25, R42 ;  /* 0x0000002a00197202 */ /* 0x000fe20000000f00 */
        /* <DEDUP_REMOVED lines=14> */
[----:B------:R-:W-:-:S03]  /*4ac0*/  LEA R51, R16, R14, 0x4 ;  /* 0x0000000e10337211 */ /* 0x000fc600078e20ff */
[----:B------:R-:W0:Y:S04]  /*4ad0*/  LDSM.16.M88 R47, [R47] ;  /* 0x000000002f2f783b */ /* 0x000e280000000000 */
[----:B------:R-:W0:Y:S01]  /*4ae0*/  LDSM.16.M88 R27, [R27] ;  /* 0x000000001b1b783b */ /* 0x000e220000000000 */
[----:B------:R-:W-:Y:S06]  /*4af0*/  BAR.SYNC.DEFER_BLOCKING 0x0 ;  /* 0x0000000000007b1d */ /* 0x000fec0000010000 */
[----:B--2---:R2:W-:Y:S04]  /*4b00*/  STS [R33], R18 ;  /* 0x0000001221007388 */ /* 0x0045e80000000800 */
[----:B---3--:R-:W-:Y:S04]  /*4b10*/  STS [R33+0x80], R21 ;  /* 0x0000801521007388 */ /* 0x008fe80000000800 */
[----:B----4-:R3:W-:Y:S01]  /*4b20*/  STS [R33+0x200], R19 ;  /* 0x0002001321007388 */ /* 0x0107e20000000800 */
[C---:B--2---:R-:W-:Y:S01]  /*4b30*/  LEA R18, R16.reuse, R62, 0x4 ;  /* 0x0000003e10127211 */ /* 0x044fe200078e20ff */
[----:B------:R-:W-:-:S02]  /*4b40*/  IMAD R62, R16, 0x10, R15 ;  /* 0x00000010103e7824 */ /* 0x000fc400078e020f */
[----:B-----5:R2:W-:Y:S04]  /*4b50*/  STS [R33+0x280], R17 ;  /* 0x0002801121007388 */ /* 0x0205e80000000800 */
[----:B------:R-:W-:Y:S01]  /*4b60*/  STS [R33+0x400], R70 ;  /* 0x0004004621007388 */ /* 0x000fe20000000800 */
[----:B---3--:R-:W-:-:S03]  /*4b70*/  IMAD R19, R16, 0x10, R61 ;  /* 0x0000001010137824 */ /* 0x008fc600078e023d */
[----:B------:R3:W-:Y:S01]  /*4b80*/  STS [R33+0x480], R68 ;  /* 0x0004804421007388 */ /* 0x0007e20000000800 */
[----:B--2---:R-:W-:-:S03]  /*4b90*/  IMAD R17, R16, 0x10, R32 ;  /* 0x0000001010117824 */ /* 0x004fc600078e0220 */
[----:B------:R2:W-:Y:S04]  /*4ba0*/  STS [R33+0x600], R66 ;  /* 0x0006004221007388 */ /* 0x0005e80000000800 */
[----:B------:R4:W-:Y:S01]  /*4bb0*/  STS [R33+0x680], R64 ;  /* 0x0006804021007388 */ /* 0x0009e20000000800 */
[----:B---3--:R-:W-:-:S03]  /*4bc0*/  IMAD.MOV.U32 R68, RZ, RZ, R48 ;  /* 0x000000ffff447224 */ /* 0x008fc600078e0030 */
[----:B------:R3:W-:Y:S01]  /*4bd0*/  STS [R33+0x800], R58 ;  /* 0x0008003a21007388 */ /* 0x0007e20000000800 */
[----:B--2---:R-:W-:-:S03]  /*4be0*/  LEA R66, R16, R31, 0x4 ;  /* 0x0000001f10427211 */ /* 0x004fc600078e20ff */
[----:B------:R2:W-:Y:S01]  /*4bf0*/  STS [R33+0x880], R56 ;  /* 0x0008803821007388 */ /* 0x0005e20000000800 */
[----:B----4-:R-:W-:-:S03]  /*4c00*/  IMAD R64, R16, 0x10, R29 ;  /* 0x0000001010407824 */ /* 0x010fc600078e021d */
[----:B------:R-:W-:Y:S01]  /*4c10*/  STS [R33+0xa00], R54 ;  /* 0x000a003621007388 */ /* 0x000fe20000000800 */
[----:B---3--:R-:W-:-:S03]  /*4c20*/  LEA R58, R16, R8, 0x4 ;  /* 0x00000008103a7211 */ /* 0x008fc600078e20ff */
[----:B------:R3:W-:Y:S01]  /*4c30*/  STS [R33+0xa80], R52 ;  /* 0x000a803421007388 */ /* 0x0007e20000000800 */
[----:B--2---:R-:W-:-:S03]  /*4c40*/  IMAD R56, R16, 0x10, R10 ;  /* 0x0000001010387824 */ /* 0x004fc600078e020a */
[----:B------:R2:W-:Y:S04]  /*4c50*/  STS [R33+0xc00], R26 ;  /* 0x000c001a21007388 */ /* 0x0005e80000000800 */
[----:B------:R4:W-:Y:S01]  /*4c60*/  STS [R33+0xc80], R24 ;  /* 0x000c801821007388 */ /* 0x0009e20000000800 */
[----:B---3--:R-:W-:-:S03]  /*4c70*/  IMAD R52, R16, 0x10, R13 ;  /* 0x0000001010347824 */ /* 0x008fc600078e020d */
[----:B------:R3:W-:Y:S01]  /*4c80*/  STS [R33+0xe00], R22 ;  /* 0x000e001621007388 */ /* 0x0007e20000000800 */
[----:B--2---:R-:W-:-:S03]  /*4c90*/  IMAD.MOV.U32 R26, RZ, RZ, R35 ;  /* 0x000000ffff1a7224 */ /* 0x004fc600078e0023 */
[----:B------:R3:W-:Y:S01]  /*4ca0*/  STS [R33+0xe80], R20 ;  /* 0x000e801421007388 */ /* 0x0007e20000000800 */
[----:B----4-:R-:W-:Y:S01]  /*4cb0*/  MOV R24, 0x4de0 ;  /* 0x00004de000187802 */ /* 0x010fe20000000f00 */
[----:B------:R-:W-:Y:S06]  /*4cc0*/  BAR.SYNC.DEFER_BLOCKING 0x0 ;  /* 0x0000000000007b1d */ /* 0x000fec0000010000 */
[----:B------:R3:W2:Y:S04]  /*4cd0*/  LDSM.16.M88 R61, [R18] ;  /* 0x00000000123d783b */ /* 0x0006a80000000000 */
[----:B------:R3:W4:Y:S04]  /*4ce0*/  LDSM.16.M88 R54, [R19] ;  /* 0x000000001336783b */ /* 0x0007280000000000 */
        /* <DEDUP_REMOVED lines=148> */
[----:B------:R-:W-:Y:S01]  /*5630*/  BSSY.RECONVERGENT B0, `(.L_x_108) ;  /* 0x000000c000007945 */ /* 0x000fe20003800200 */
[----:B------:R-:W-:Y:S01]  /*5640*/  ISETP.NE.AND P0, PT, R3, RZ, PT ;  /* 0x000000ff0300720c */ /* 0x000fe20003f05270 */
[----:B------:R-:W1:Y:S02]  /*5650*/  S2R R19, SR_LANEID ;  /* 0x0000000000137919 */ /* 0x000e640000000000 */
[----:B------:R-:W-:Y:S10]  /*5660*/  @P2 BRA `(.L_x_109) ;  /* 0x0000000000202947 */ /* 0x000ff40003800000 */
[----:B------:R-:W2:Y:S04]  /*5670*/  LDG.E.CONSTANT R21, desc[UR8][R76.64+0x7800] ;  /* 0x007800084c157981 */ /* 0x000ea8000c1e9900 */
[----:B------:R-:W3:Y:S04]  /*5680*/  LDG.E.CONSTANT R23, desc[UR8][R76.64+0x7880] ;  /* 0x007880084c177981 */ /* 0x000ee8000c1e9900 */
[----:B------:R-:W4:Y:S04]  /*5690*/  LDG.E.CONSTANT R25, desc[UR8][R76.64+0x7900] ;  /* 0x007900084c197981 */ /* 0x000f28000c1e9900 */
[----:B------:R-:W4:Y:S04]  /*56a0*/  LDG.E.CONSTANT R27, desc[UR8][R76.64+0x7980] ;  /* 0x007980084c1b7981 */ /* 0x000f28000c1e9900 */
[----:B--2---:R2:W-:Y:S04]  /*56b0*/  STS [R34], R21 ;  /* 0x0000001522007388 */ /* 0x0045e80000000800 */
[----:B---3--:R2:W-:Y:S04]  /*56c0*/  STS [R34+0x80], R23 ;  /* 0x0000801722007388 */ /* 0x0085e80000000800 */
[----:B----4-:R2:W-:Y:S04]  /*56d0*/  STS [R34+0x100], R25 ;  /* 0x0001001922007388 */ /* 0x0105e80000000800 */
[----:B------:R2:W-:Y:S02]  /*56e0*/  STS [R34+0x180], R27 ;  /* 0x0001801b22007388 */ /* 0x0005e40000000800 */
.L_x_109:
[----:B------:R-:W-:Y:S05]  /*56f0*/  BSYNC.RECONVERGENT B0 ;  /* 0x0000000000007941 */ /* 0x000fea0003800200 */
.L_x_108:
[----:B------:R-:W-:Y:S04]  /*5700*/  BSSY.RECONVERGENT B0, `(.L_x_110) ;  /* 0x0000012000007945 */ /* 0x000fe80003800200 */
[----:B------:R-:W-:Y:S05]  /*5710*/  @P0 BRA `(.L_x_111) ;  /* 0x0000000000400947 */ /* 0x000fea0003800000 */
[----:B--2---:R-:W2:Y:S04]  /*5720*/  LDG.E.CONSTANT R21, desc[UR8][R74.64+0x7800] ;  /* 0x007800084a157981 */ /* 0x004ea8000c1e9900 */
        /* <DEDUP_REMOVED lines=15> */
.L_x_111:
[----:B------:R-:W-:Y:S05]  /*5820*/  BSYNC.RECONVERGENT B0 ;  /* 0x0000000000007941 */ /* 0x000fea0003800200 */
.L_x_110:
[----:B------:R-:W-:Y:S01]  /*5830*/  BAR.SYNC.DEFER_BLOCKING 0x0 ;  /* 0x0000000000007b1d */ /* 0x000fe20000010000 */
[----:B------:R-:W-:Y:S01]  /*5840*/  UIADD3 UR5, UPT, UPT, UR4, 0x80, URZ ;  /* 0x0000008004057890 */ /* 0x000fe2000fffe0ff */
[----:B-1----:R-:W-:Y:S01]  /*5850*/  LOP3.LUT R72, R19, 0x7, RZ, 0xc0, !PT ;  /* 0x0000000713487812 */ /* 0x002fe200078ec0ff */
[----:B------:R-:W-:Y:S01]  /*5860*/  UIADD3 UR11, UPT, UPT, UR4, 0x100, URZ ;  /* 0x00000100040b7890 */ /* 0x000fe2000fffe0ff */
[----:B--2---:R-:W-:Y:S01]  /*5870*/  IADD3 R27, PT, PT, R32, 0x600, RZ ;  /* 0x00000600201b7810 */ /* 0x004fe20007ffe0ff */
[----:B------:R-:W-:Y:S02]  /*5880*/  UIADD3 UR12, UPT, UPT, UR4, 0x180, URZ ;  /* 0x00000180040c7890 */ /* 0x000fe4000fffe0ff */
[----:B------:R-:W-:Y:S01]  /*5890*/  LEA R60, R72, UR4, 0x4 ;  /* 0x00000004483c7c11 */ /* 0x000fe2000f8e20ff */
[----:B------:R-:W-:Y:S01]  /*58a0*/  VIADD R35, R32, 0x300 ;  /* 0x0000030020237836 */ /* 0x000fe20000000000 */
[C---:B------:R-:W-:Y:S01]  /*58b0*/  LEA R68, R72.reuse, UR5, 0x4 ;  /* 0x0000000548447c11 */ /* 0x040fe2000f8e20ff */
[C---:B------:R-:W-:Y:S01]  /*58c0*/  IMAD R63, R72.reuse, 0x10, R28 ;  /* 0x00000010483f7824 */ /* 0x040fe200078e021c */
[C---:B------:R-:W-:Y:S01]  /*58d0*/  LEA R67, R72.reuse, UR11, 0x4 ;  /* 0x0000000b48437c11 */ /* 0x040fe2000f8e20ff */
[C---:B------:R-:W-:Y:S01]  /*58e0*/  IMAD R61, R72.reuse, 0x10, R35 ;  /* 0x00000010483d7824 */ /* 0x040fe200078e0223 */
[C---:B------:R-:W-:Y:S01]  /*58f0*/  LEA R51, R72.reuse, UR12, 0x4 ;  /* 0x0000000c48337c11 */ /* 0x040fe2000f8e20ff */
[C---:B------:R-:W-:Y:S01]  /*5900*/  IMAD R53, R72.reuse, 0x10, R7 ;  /* 0x0000001048357824 */ /* 0x040fe200078e0207 */
[C---:B------:R-:W-:Y:S01]  /*5910*/  LEA R65, R72.reuse, R30, 0x4 ;  /* 0x0000001e48417211 */ /* 0x040fe200078e20ff */
[C---:B------:R-:W-:Y:S01]  /*5920*/  IMAD R57, R72.reuse, 0x10, R10 ;  /* 0x0000001048397824 */ /* 0x040fe200078e020a */
[C---:B------:R-:W-:Y:S01]  /*5930*/  LEA R59, R72.reuse, R8, 0x4 ;  /* 0x00000008483b7211 */ /* 0x040fe200078e20ff */
[C---:B------:R-:W-:Y:S01]  /*5940*/  IMAD R55, R72.reuse, 0x10, R12 ;  /* 0x0000001048377824 */ /* 0x040fe200078e020c */
[----:B------:R-:W-:Y:S01]  /*5950*/  MOV R69, R49 ;  /* 0x0000003100457202 */ /* 0x000fe20000000f00 */
[----:B------:R-:W-:-:S02]  /*5960*/  IMAD R19, R72, 0x10, R29 ;  /* 0x0000001048137824 */ /* 0x000fc400078e021d */
[----:B------:R-:W-:Y:S01]  /*5970*/  IMAD.MOV.U32 R25, RZ, RZ, R43 ;  /* 0x000000ffff197224 */ /* 0x000fe200078e002b */
[----:B------:R-:W1:Y:S04]  /*5980*/  LDSM.16.M88 R60, [R60] ;  /* 0x000000003c3c783b */ /* 0x000e680000000000 */
[----:B------:R-:W2:Y:S04]  /*5990*/  LDSM.16.M88 R68, [R68] ;  /* 0x000000004444783b */ /* 0x000ea80000000000 */
[----:B------:R-:W3:Y:S04]  /*59a0*/  LDSM.16.M88 R67, [R67] ;  /* 0x000000004343783b */ /* 0x000ee80000000000 */
[----:B------:R-:W4:Y:S01]  /*59b0*/  LDSM.16.M88 R51, [R51] ;  /* 0x000000003333783b */ /* 0x000f220000000000 */
[----:B------:R-:W-:Y:S06]  /*59c0*/  BAR.SYNC.DEFER_BLOCKING 0x0 ;  /* 0x0000000000007b1d */ /* 0x000fec0000010000 */
[----:B-----5:R0:W-:Y:S04]  /*59d0*/  STS [R33], R16 ;  /* 0x0000001021007388 */ /* 0x0201e80000000800 */
[----:B------:R0:W-:Y:S04]  /*59e0*/  STS [R33+0x80], R18 ;  /* 0x0000801221007388 */ /* 0x0001e80000000800 */
[----:B------:R-:W-:Y:S01]  /*59f0*/  STS [R33+0x200], R20 ;  /* 0x0002001421007388 */ /* 0x000fe20000000800 */
[----:B0-----:R-:W-:-:S03]  /*5a00*/  IMAD R16, R72, 0x10, R32 ;  /* 0x0000001048107824 */ /* 0x001fc600078e0220 */
[----:B------:R-:W-:Y:S01]  /*5a10*/  STS [R33+0x280], R22 ;  /* 0x0002801621007388 */ /* 0x000fe20000000800 */
[----:B------:R-:W-:-:S03]  /*5a20*/  IMAD R18, R72, 0x10, R31 ;  /* 0x0000001048127824 */ /* 0x000fc600078e021f */
[----:B------:R0:W-:Y:S04]  /*5a30*/  STS [R33+0x400], R24 ;  /* 0x0004001821007388 */ /* 0x0001e80000000800 */
[----:B------:R1:W-:Y:S04]  /*5a40*/  STS [R33+0x480], R26 ;  /* 0x0004801a21007388 */ /* 0x0003e80000000800 */
[----:B------:R2:W-:Y:S01]  /*5a50*/  STS [R33+0x600], R50 ;  /* 0x0006003221007388 */ /* 0x0005e20000000800 */
[----:B0-----:R-:W-:-:S03]  /*5a60*/  MOV R24, 0x5ca0 ;  /* 0x00005ca000187802 */ /* 0x001fc60000000f00 */
[----:B------:R0:W-:Y:S01]  /*5a70*/  STS [R33+0x680], R52 ;  /* 0x0006803421007388 */ /* 0x0001e20000000800 */
[----:B-1----:R-:W-:-:S03]  /*5a80*/  IMAD.MOV.U32 R26, RZ, RZ, R42 ;  /* 0x000000ffff1a7224 */ /* 0x002fc600078e002a */
[----:B------:R1:W-:Y:S01]  /*5a90*/  STS [R33+0x800], R54 ;  /* 0x0008003621007388 */ /* 0x0003e20000000800 */
[----:B--2---:R-:W-:-:S03]  /*5aa0*/  IMAD R50, R72, 0x10, R14 ;  /* 0x0000001048327824 */ /* 0x004fc600078e020e */
[----:B------:R2:W-:Y:S01]  /*5ab0*/  STS [R33+0x880], R56 ;  /* 0x0008803821007388 */ /* 0x0005e20000000800 */
[----:B0-----:R-:W-:-:S03]  /*5ac0*/  LEA R52, R72, R11, 0x4 ;  /* 0x0000000b48347211 */ /* 0x001fc600078e20ff */
[----:B------:R0:W-:Y:S01]  /*5ad0*/  STS [R33+0xa00], R58 ;  /* 0x000a003a21007388 */ /* 0x0001e20000000800 */
[----:B-1----:R-:W-:-:S03]  /*5ae0*/  LEA R54, R72, R13, 0x4 ;  /* 0x0000000d48367211 */ /* 0x002fc600078e20ff */
[----:B------:R1:W-:Y:S01]  /*5af0*/  STS [R33+0xa80], R62 ;  /* 0x000a803e21007388 */ /* 0x0003e20000000800 */
[----:B--2---:R-:W-:-:S03]  /*5b00*/  IMAD R56, R72, 0x10, R27 ;  /* 0x0000001048387824 */ /* 0x004fc600078e021b */
[----:B------:R-:W-:Y:S01]  /*5b10*/  STS [R33+0xc00], R64 ;  /* 0x000c004021007388 */ /* 0x000fe20000000800 */
[----:B0-----:R-:W-:-:S03]  /*5b20*/  IMAD R58, R72, 0x10, R9 ;  /* 0x00000010483a7824 */ /* 0x001fc600078e0209 */
[----:B------:R-:W-:Y:S01]  /*5b30*/  STS [R33+0xc80], R66 ;  /* 0x000c804221007388 */ /* 0x000fe20000000800 */
[----:B-1----:R-:W-:-:S03]  /*5b40*/  LEA R62, R72, R15, 0x4 ;  /* 0x0000000f483e7211 */ /* 0x002fc600078e20ff */
[----:B------:R0:W-:Y:S04]  /*5b50*/  STS [R33+0xe00], R70 ;  /* 0x000e004621007388 */ /* 0x0001e80000000800 */
[----:B------:R1:W-:Y:S01]  /*5b60*/  STS [R33+0xe80], R17 ;  /* 0x000e801121007388 */ /* 0x0003e20000000800 */
[----:B------:R-:W-:Y:S01]  /*5b70*/  BAR.SYNC.DEFER_BLOCKING 0x0 ;  /* 0x0000000000007b1d */ /* 0x000fe20000010000 */
[----:B0-----:R-:W-:-:S05]  /*5b80*/  IMAD.MOV.U32 R70, RZ, RZ, R48 ;  /* 0x000000ffff467224 */ /* 0x001fca00078e0030 */
[----:B------:R-:W0:Y:S04]  /*5b90*/  LDSM.16.M88 R16, [R16] ;  /* 0x000000001010783b */ /* 0x000e280000000000 */
[----:B------:R1:W2:Y:S04]  /*5ba0*/  LDSM.16.M88 R66, [R18] ;  /* 0x000000001242783b */ /* 0x0002a80000000000 */
        /* <DEDUP_REMOVED lines=168> */
[C---:B------:R-:W-:Y:S01]  /*6630*/  IMAD R51, R16.reuse, 0x10, R10 ;  /* 0x0000001010337824 */ /* 0x040fe200078e020a */
[C---:B------:R-:W-:Y:S01]  /*6640*/  LEA R17, R16.reuse, R32, 0x4 ;  /* 0x0000002010117211 */ /* 0x040fe200078e20ff */
[C---:B------:R-:W-:Y:S01]  /*6650*/  IMAD R45, R16.reuse, 0x10, R13 ;  /* 0x00000010102d7824 */ /* 0x040fe200078e020d */
[----:B------:R-:W0:Y:S04]  /*6660*/  LDSM.16.M88 R63, [R63] ;  /* 0x000000003f3f783b */ /* 0x000e280000000000 */
[----:B------:R-:W0:Y:S01]  /*6670*/  LDSM.16.M88 R62, [R62] ;  /* 0x000000003e3e783b */ /* 0x000e220000000000 */
[----:B------:R-:W-:Y:S06]  /*6680*/  BAR.SYNC.DEFER_BLOCKING 0x0 ;  /* 0x0000000000007b1d */ /* 0x000fec0000010000 */
[----:B--2---:R2:W-:Y:S04]  /*6690*/  STS [R33], R18 ;  /* 0x0000001221007388 */ /* 0x0045e80000000800 */
[----:B---3--:R-:W-:Y:S04]  /*66a0*/  STS [R33+0x80], R20 ;  /* 0x0000801421007388 */ /* 0x008fe80000000800 */
[----:B----4-:R-:W-:Y:S01]  /*66b0*/  STS [R33+0x200], R22 ;  /* 0x0002001621007388 */ /* 0x010fe20000000800 */
[----:B--2---:R-:W-:-:S03]  /*66c0*/  LEA R18, R16, R29, 0x4 ;  /* 0x0000001d10127211 */ /* 0x004fc600078e20ff */
[----:B-----5:R2:W-:Y:S04]  /*66d0*/  STS [R33+0x280], R24 ;  /* 0x0002801821007388 */ /* 0x0205e80000000800 */
[----:B------:R3:W-:Y:S04]  /*66e0*/  STS [R33+0x400], R26 ;  /* 0x0004001a21007388 */ /* 0x0007e80000000800 */
[----:B------:R4:W-:Y:S01]  /*66f0*/  STS [R33+0x480], R44 ;  /* 0x0004802c21007388 */ /* 0x0009e20000000800 */
[----:B--2---:R-:W-:-:S03]  /*6700*/  MOV R24, 0x6950 ;  /* 0x0000695000187802 */ /* 0x004fc60000000f00 */
[----:B------:R2:W-:Y:S01]  /*6710*/  STS [R33+0x600], R46 ;  /* 0x0006002e21007388 */ /* 0x0005e20000000800 */
[----:B---3--:R-:W-:-:S03]  /*6720*/  IMAD.MOV.U32 R26, RZ, RZ, R42 ;  /* 0x000000ffff1a7224 */ /* 0x008fc600078e002a */
[----:B------:R3:W-:Y:S01]  /*6730*/  STS [R33+0x680], R50 ;  /* 0x0006803221007388 */ /* 0x0007e20000000800 */
[----:B----4-:R-:W-:-:S03]  /*6740*/  LEA R44, R16, R14, 0x4 ;  /* 0x0000000e102c7211 */ /* 0x010fc600078e20ff */
[----:B------:R4:W-:Y:S01]  /*6750*/  STS [R33+0x800], R52 ;  /* 0x0008003421007388 */ /* 0x0009e20000000800 */
[----:B--2---:R-:W-:-:S03]  /*6760*/  IMAD R46, R16, 0x10, R12 ;  /* 0x00000010102e7824 */ /* 0x004fc600078e020c */
[----:B------:R2:W-:Y:S01]  /*6770*/  STS [R33+0x880], R54 ;  /* 0x0008803621007388 */ /* 0x0005e20000000800 */
[----:B---3--:R-:W-:-:S03]  /*6780*/  IMAD R50, R16, 0x10, R11 ;  /* 0x0000001010327824 */ /* 0x008fc600078e020b */
[----:B------:R3:W-:Y:S01]  /*6790*/  STS [R33+0xa00], R56 ;  /* 0x000a003821007388 */ /* 0x0007e20000000800 */
[----:B----4-:R-:W-:-:S03]  /*67a0*/  LEA R52, R16, R9, 0x4 ;  /* 0x0000000910347211 */ /* 0x010fc600078e20ff */
[----:B------:R-:W-:Y:S01]  /*67b0*/  STS [R33+0xa80], R58 ;  /* 0x000a803a21007388 */ /* 0x000fe20000000800 */
[----:B--2---:R-:W-:-:S03]  /*67c0*/  IMAD R54, R16, 0x10, R7 ;  /* 0x0000001010367824 */ /* 0x004fc600078e0207 */
[----:B------:R2:W-:Y:S01]  /*67d0*/  STS [R33+0xc00], R66 ;  /* 0x000c004221007388 */ /* 0x0005e20000000800 */
[----:B---3--:R-:W-:-:S03]  /*67e0*/  IMAD R56, R16, 0x10, R15 ;  /* 0x0000001010387824 */ /* 0x008fc600078e020f */
[----:B------:R3:W-:Y:S04]  /*67f0*/  STS [R33+0xc80], R72 ;  /* 0x000c804821007388 */ /* 0x0007e80000000800 */
[----:B------:R3:W-:Y:S01]  /*6800*/  STS [R33+0xe00], R74 ;  /* 0x000e004a21007388 */ /* 0x0007e20000000800 */
[----:B--2---:R-:W-:-:S03]  /*6810*/  IMAD.MOV.U32 R66, RZ, RZ, R48 ;  /* 0x000000ffff427224 */ /* 0x004fc600078e0030 */
        /* <DEDUP_REMOVED lines=189> */
[----:B------:R-:W-:Y:S01]  /*73f0*/  STS [R33+0x680], R56 ;  /* 0x0006803821007388 */ /* 0x000fe20000000800 */
[----:B----4-:R-:W-:-:S03]  /*7400*/  IMAD R44, R16, 0x10, R7 ;  /* 0x00000010102c7824 */ /* 0x010fc600078e0207 */
[----:B------:R3:W-:Y:S01]  /*7410*/  STS [R33+0x800], R58 ;  /* 0x0008003a21007388 */ /* 0x0007e20000000800 */
[----:B--2---:R-:W-:-:S03]  /*7420*/  IMAD R54, R16, 0x10, R13 ;  /* 0x0000001010367824 */ /* 0x004fc600078e020d */
[----:B------:R2:W-:Y:S04]  /*7430*/  STS [R33+0x880], R62 ;  /* 0x0008803e21007388 */ /* 0x0005e80000000800 */
[----:B------:R4:W-:Y:S01]  /*7440*/  STS [R33+0xa00], R64 ;  /* 0x000a004021007388 */ /* 0x0009e20000000800 */
[----:B---3--:R-:W-:-:S03]  /*7450*/  LEA R58, R16, R9, 0x4 ;  /* 0x00000009103a7211 */ /* 0x008fc600078e20ff */
[----:B------:R-:W-:Y:S01]  /*7460*/  STS [R33+0xa80], R66 ;  /* 0x000a804221007388 */ /* 0x000fe20000000800 */
[----:B--2---:R-:W-:-:S03]  /*7470*/  LEA R62, R16, R15, 0x4 ;  /* 0x0000000f103e7211 */ /* 0x004fc600078e20ff */
[----:B------:R2:W-:Y:S01]  /*7480*/  STS [R33+0xc00], R68 ;  /* 0x000c004421007388 */ /* 0x0005e20000000800 */
[----:B----4-:R-:W-:-:S03]  /*7490*/  IMAD R64, R16, 0x10, R29 ;  /* 0x0000001010407824 */ /* 0x010fc600078e021d */
[----:B------:R3:W-:Y:S04]  /*74a0*/  STS [R33+0xc80], R70 ;  /* 0x000c804621007388 */ /* 0x0007e80000000800 */
[----:B------:R3:W-:Y:S01]  /*74b0*/  STS [R33+0xe00], R72 ;  /* 0x000e004821007388 */ /* 0x0007e20000000800 */
[----:B--2---:R-:W-:-:S03]  /*74c0*/  MOV R68, R48 ;  /* 0x0000003000447202 */ /* 0x004fc60000000f00 */
[----:B------:R3:W-:Y:S01]  /*74d0*/  STS [R33+0xe80], R74 ;  /* 0x000e804a21007388 */ /* 0x0007e20000000800 */
[----:B------:R-:W-:Y:S06]  /*74e0*/  BAR.SYNC.DEFER_BLOCKING 0x0 ;  /* 0x0000000000007b1d */ /* 0x000fec0000010000 */
[----:B------:R-:W2:Y:S04]  /*74f0*/  LDSM.16.M88 R61, [R61] ;  /* 0x000000003d3d783b */ /* 0x000ea80000000000 */
[----:B------:R3:W4:Y:S04]  /*7500*/  LDSM.16.M88 R56, [R19] ;  /* 0x000000001338783b */ /* 0x0007280000000000 */
        /* <DEDUP_REMOVED lines=144> */
[----:B------:R-:W0:Y:S03]  /*7e10*/  S2R R17, SR_LANEID ;  /* 0x0000000000117919 */ /* 0x000e260000000000 */
[----:B------:R-:W5:Y:S04]  /*7e20*/  LDG.E.CONSTANT R55, desc[UR8][R38.64+0x30] ;  /* 0x0000300826377981 */ /* 0x000f68000c1e9900 */
[----:B------:R-:W5:Y:S04]  /*7e30*/  LDG.E.CONSTANT R26, desc[UR8][R38.64+0x34] ;  /* 0x00003408261a7981 */ /* 0x000f68000c1e9900 */
[----:B------:R-:W5:Y:S01]  /*7e40*/  LDG.E.CONSTANT R27, desc[UR8][R38.64+0x38] ;  /* 0x00003808261b7981 */ /* 0x000f62000c1e9900 */
[C---:B------:R-:W-:Y:S01]  /*7e50*/  IADD3 R18, PT, PT, R4.reuse, 0x200, RZ ;  /* 0x0000020004127810 */ /* 0x040fe20007ffe0ff */
[----:B------:R-:W1:Y:S01]  /*7e60*/  S2UR UR5, SR_CgaCtaId ;  /* 0x00000000000579c3 */ /* 0x000e620000008800 */
[----:B------:R-:W-:Y:S01]  /*7e70*/  VIADD R20, R4, 0x300 ;  /* 0x0000030004147836 */ /* 0x000fe20000000000 */
[----:B------:R-:W5:Y:S01]  /*7e80*/  LDG.E.CONSTANT R56, desc[UR8][R38.64+0x3c] ;  /* 0x00003c0826387981 */ /* 0x000f62000c1e9900 */
[----:B0-----:R-:W-:-:S02]  /*7e90*/  SHF.R.U32.HI R16, RZ, 0x2, R17 ;  /* 0x00000002ff107819 */ /* 0x001fc40000011611 */
[----:B------:R-:W-:-:S05]  /*7ea0*/  LOP3.LUT R17, R17, 0x3, RZ, 0xc0, !PT ;  /* 0x0000000311117812 */ /* 0x000fca00078ec0ff */
[----:B------:R-:W-:Y:S02]  /*7eb0*/  IMAD R17, R16, 0x4, R17 ;  /* 0x0000000410117824 */ /* 0x000fe400078e0211 */
[----:B------:R-:W-:-:S03]  /*7ec0*/  VIADD R16, R4, 0x100 ;  /* 0x0000010004107836 */ /* 0x000fc60000000000 */
[C---:B------:R-:W-:Y:S01]  /*7ed0*/  LEA R67, R17.reuse, R4, 0x3 ;  /* 0x0000000411437211 */ /* 0x040fe200078e18ff */
[----:B------:R-:W-:Y:S01]  /*7ee0*/  BAR.SYNC.DEFER_BLOCKING 0x0 ;  /* 0x0000000000007b1d */ /* 0x000fe20000010000 */
[C---:B------:R-:W-:Y:S02]  /*7ef0*/  IMAD.U32 R68, R17.reuse, 0x8, R16 ;  /* 0x0000000811447824 */ /* 0x040fe400078e0010 */
[C---:B------:R-:W-:Y:S02]  /*7f00*/  IMAD.U32 R66, R17.reuse, 0x8, R18 ;  /* 0x0000000811427824 */ /* 0x040fe400078e0012 */
[----:B------:R-:W-:Y:S01]  /*7f10*/  IMAD.U32 R24, R17, 0x8, R20 ;  /* 0x0000000811187824 */ /* 0x000fe200078e0014 */
[----:B------:R-:W-:Y:S02]  /*7f20*/  UMOV UR4, 0x400 ;  /* 0x0000040000047882 */ /* 0x000fe40000000000 */
[----:B------:R-:W-:Y:S01]  /*7f30*/  UIADD3 UR4, UPT, UPT, UR4, 0x600, URZ ;  /* 0x0000060004047890 */ /* 0x000fe2000fffe0ff */
[----:B------:R-:W-:Y:S01]  /*7f40*/  LOP3.LUT R22, R0, 0x3f8, RZ, 0xc0, !PT ;  /* 0x000003f800167812 */ /* 0x000fe200078ec0ff */
[----:B------:R-:W-:Y:S04]  /*7f50*/  STS.64 [R67], R42 ;  /* 0x0000002a43007388 */ /* 0x000fe80000000a00 */
[----:B------:R-:W-:Y:S04]  /*7f60*/  STS.64 [R68], R44 ;  /* 0x0000002c44007388 */ /* 0x000fe80000000a00 */
[----:B------:R-:W-:Y:S04]  /*7f70*/  STS.64 [R66], R46 ;  /* 0x0000002e42007388 */ /* 0x000fe80000000a00 */
[----:B------:R0:W-:Y:S01]  /*7f80*/  STS.64 [R24], R48 ;  /* 0x0000003018007388 */ /* 0x0001e20000000a00 */
[----:B-1----:R-:W-:Y:S01]  /*7f90*/  ULEA UR4, UR5, UR4, 0x18 ;  /* 0x0000000405047291 */ /* 0x002fe2000f8ec0ff */
[----:B------:R-:W-:-:S05]  /*7fa0*/  LEA R22, R3, R22, 0x8 ;  /* 0x0000001603167211 */ /* 0x000fca00078e40ff */
[----:B------:R-:W-:Y:S01]  /*7fb0*/  LEA R35, R22, UR4, 0x2 ;  /* 0x0000000416237c11 */ /* 0x000fe2000f8e10ff */
[----:B------:R-:W-:Y:S01]  /*7fc0*/  BAR.SYNC.DEFER_BLOCKING 0x0 ;  /* 0x0000000000007b1d */ /* 0x000fe20000010000 */
[----:B------:R-:W-:Y:S02]  /*7fd0*/  IMAD.MOV.U32 R60, RZ, RZ, 0x40000000 ;  /* 0x40000000ff3c7424 */ /* 0x000fe400078e00ff */
[----:B------:R-:W-:-:S03]  /*7fe0*/  IMAD.MOV.U32 R61, RZ, RZ, 0x0 ;  /* 0x00000000ff3d7424 */ /* 0x000fc600078e00ff */
[----:B0-----:R-:W5:Y:S04]  /*7ff0*/  LDG.E.CONSTANT R48, desc[UR8][R38.64+0x4c] ;  /* 0x00004c0826307981 */ /* 0x001f68000c1e9900 */
[----:B------:R-:W2:Y:S04]  /*8000*/  LDS.128 R20, [R35] ;  /* 0x0000000023147984 */ /* 0x000ea80000000c00 */
[----:B------:R-:W0:Y:S01]  /*8010*/  LDS.128 R16, [R35+0x10] ;  /* 0x0000100023107984 */ /* 0x000e220000000c00 */
[----:B--2---:R-:W-:Y:S02]  /*8020*/  VIADDMNMX R67, R64, R21, RZ, !PT ;  /* 0x0000001540437246 */ /* 0x004fe400078001ff */
[----:B---3--:R-:W-:-:S02]  /*8030*/  VIADDMNMX R69, R65, R22, RZ, !PT ;  /* 0x0000001641457246 */ /* 0x008fc400078001ff */
[----:B----4-:R-:W-:Y:S01]  /*8040*/  VIADDMNMX R57, R25, R20, RZ, !PT ;  /* 0x0000001419397246 */ /* 0x010fe200078001ff */
[----:B------:R-:W-:-:S04]  /*8050*/  IMAD.WIDE.U32 R42, R67, -0x60000000, R60 ;  /* 0xa0000000432a7825 */ /* 0x000fc800078e003c */
[----:B------:R-:W-:-:S04]  /*8060*/  IMAD.WIDE.U32 R20, R69, -0x60000000, R60 ;  /* 0xa000000045147825 */ /* 0x000fc800078e003c */
[----:B------:R-:W-:-:S04]  /*8070*/  IMAD.WIDE.U32 R44, R57, -0x60000000, R60 ;  /* 0xa0000000392c7825 */ /* 0x000fc800078e003c */
[----:B------:R-:W-:Y:S02]  /*8080*/  IMAD.U32 R67, R67, 0x4, R43 ;  /* 0x0000000443437824 */ /* 0x000fe400078e002b */
[----:B------:R-:W-:Y:S01]  /*8090*/  IMAD.U32 R69, R69, 0x4, R21 ;  /* 0x0000000445457824 */ /* 0x000fe200078e0015 */
[----:B------:R-:W-:Y:S02]  /*80a0*/  LEA R57, R57, R45, 0x2 ;  /* 0x0000002d39397211 */ /* 0x000fe400078e10ff */
[----:B------:R-:W-:Y:S02]  /*80b0*/  SHF.R.U64 R21, R42, 0x1f, R67 ;  /* 0x0000001f2a157819 */ /* 0x000fe40000001243 */
[----:B------:R-:W-:Y:S02]  /*80c0*/  SHF.R.U64 R22, R20, 0x1f, R69 ;  /* 0x0000001f14167819 */ /* 0x000fe40000001245 */
[----:B------:R-:W-:Y:S02]  /*80d0*/  SHF.R.U64 R44, R44, 0x1f, R57 ;  /* 0x0000001f2c2c7819 */ /* 0x000fe40000001239 */
[----:B------:R-:W-:Y:S01]  /*80e0*/  VIMNMX.RELU R21, PT, PT, R21, 0xf, PT ;  /* 0x0000000f15157848 */ /* 0x000fe20003fe1100 */
[----:B------:R-:W2:Y:S01]  /*80f0*/  LDG.E.CONSTANT R57, desc[UR8][R38.64+0x48] ;  /* 0x0000480826397981 */ /* 0x000ea2000c1e9900 */
[----:B------:R-:W-:-:S02]  /*8100*/  VIMNMX.RELU R22, PT, PT, R22, 0xf, PT ;  /* 0x0000000f16167848 */ /* 0x000fc40003fe1100 */
[----:B------:R-:W-:Y:S01]  /*8110*/  VIMNMX.RELU R20, PT, PT, R44, 0xf, PT ;  /* 0x0000000f2c147848 */ /* 0x000fe20003fe1100 */
[----:B------:R-:W-:Y:S01]  /*8120*/  IMAD.SHL.U32 R21, R21, 0x1000000, RZ ;  /* 0x0100000015157824 */ /* 0x000fe200078e00ff */
[----:B-----5:R-:W-:Y:S01]  /*8130*/  VIADDMNMX R45, R62, R23, RZ, !PT ;  /* 0x000000173e2d7246 */ /* 0x020fe200078001ff */
[----:B------:R-:W-:Y:S01]  /*8140*/  IMAD.SHL.U32 R22, R22, 0x100000, RZ ;  /* 0x0010000016167824 */ /* 0x000fe200078e00ff */
[----:B------:R-:W-:Y:S02]  /*8150*/  SHF.L.U32 R20, R20, 0x1c, RZ ;  /* 0x0000001c14147819 */ /* 0x000fe400000006ff */
[----:B0-----:R-:W-:Y:S01]  /*8160*/  VIADDMNMX R47, R59, R16, RZ, !PT ;  /* 0x000000103b2f7246 */ /* 0x001fe200078001ff */
[----:B------:R-:W-:Y:S01]  /*8170*/  IMAD.WIDE.U32 R42, R45, -0x60000000, R60 ;  /* 0xa00000002d2a7825 */ /* 0x000fe200078e003c */
[----:B------:R-:W-:Y:S02]  /*8180*/  LOP3.LUT R24, R22, R21, R20, 0xfe, !PT ;  /* 0x0000001516187212 */ /* 0x000fe400078efe14 */
[----:B------:R-:W0:Y:S01]  /*8190*/  LDS.128 R20, [R35+0x80] ;  /* 0x0000800023147984 */ /* 0x000e220000000c00 */
[----:B------:R-:W-:-:S02]  /*81a0*/  VIADDMNMX R17, R58, R17, RZ, !PT ;  /* 0x000000113a117246 */ /* 0x000fc400078001ff */
[----:B------:R-:W-:Y:S01]  /*81b0*/  LEA R43, R45, R43, 0x2 ;  /* 0x0000002b2d2b7211 */ /* 0x000fe200078e10ff */
[----:B------:R-:W-:-:S03]  /*81c0*/  IMAD.WIDE.U32 R44, R47, -0x60000000, R60 ;  /* 0xa00000002f2c7825 */ /* 0x000fc600078e003c */
[----:B------:R-:W-:Y:S01]  /*81d0*/  SHF.R.U64 R46, R42, 0x1f, R43 ;  /* 0x0000001f2a2e7819 */ /* 0x000fe2000000122b */
[----:B------:R-:W-:Y:S01]  /*81e0*/  IMAD.U32 R47, R47, 0x4, R45 ;  /* 0x000000042f2f7824 */ /* 0x000fe200078e002d */
[----:B------:R-:W-:Y:S01]  /*81f0*/  VIADDMNMX R45, R63, R18, RZ, !PT ;  /* 0x000000123f2d7246 */ /* 0x000fe200078001ff */
[----:B------:R-:W-:-:S04]  /*8200*/  IMAD.WIDE.U32 R42, R17, -0x60000000, R60 ;  /* 0xa0000000112a7825 */ /* 0x000fc800078e003c */
[----:B------:R-:W-:Y:S02]  /*8210*/  IMAD.U32 R43, R17, 0x4, R43 ;  /* 0x00000004112b7824 */ /* 0x000fe400078e002b */
[----:B------:R-:W-:Y:S01]  /*8220*/  IMAD.WIDE.U32 R16, R45, -0x60000000, R60 ;  /* 0xa00000002d107825 */ /* 0x000fe200078e003c */
[----:B------:R-:W-:-:S04]  /*8230*/  SHF.R.U64 R18, R44, 0x1f, R47 ;  /* 0x0000001f2c127819 */ /* 0x000fc8000000122f */
[----:B------:R-:W-:Y:S02]  /*8240*/  LEA R45, R45, R17, 0x2 ;  /* 0x000000112d2d7211 */ /* 0x000fe400078e10ff */
[----:B------:R-:W-:Y:S02]  /*8250*/  SHF.R.U64 R44, R42, 0x1f, R43 ;  /* 0x0000001f2a2c7819 */ /* 0x000fe4000000122b */
[----:B------:R-:W-:Y:S01]  /*8260*/  VIMNMX.RELU R17, PT, PT, R46, 0xf, PT ;  /* 0x0000000f2e117848 */ /* 0x000fe20003fe1100 */
[----:B------:R-:W3:Y:S01]  /*8270*/  LDG.E.CONSTANT R43, desc[UR8][R38.64+0x40] ;  /* 0x00004008262b7981 */ /* 0x000ee2000c1e9900 */
[----:B------:R-:W-:Y:S02]  /*8280*/  VIMNMX.RELU R18, PT, PT, R18, 0xf, PT ;  /* 0x0000000f12127848 */ /* 0x000fe40003fe1100 */
[----:B------:R-:W-:Y:S01]  /*8290*/  SHF.R.U64 R42, R16, 0x1f, R45 ;  /* 0x0000001f102a7819 */ /* 0x000fe2000000122d */
[----:B------:R-:W-:Y:S01]  /*82a0*/  IMAD.U32 R17, R17, 0x10000, RZ ;  /* 0x0001000011117824 */ /* 0x000fe200078e00ff */
[----:B------:R-:W-:Y:S01]  /*82b0*/  VIMNMX.RELU R16, PT, PT, R44, 0xf, PT ;  /* 0x0000000f2c107848 */ /* 0x000fe20003fe1100 */
[----:B------:R-:W-:Y:S01]  /*82c0*/  IMAD.SHL.U32 R18, R18, 0x1000, RZ ;  /* 0x0000100012127824 */ /* 0x000fe200078e00ff */
[----:B------:R-:W-:Y:S01]  /*82d0*/  VIMNMX.RELU R42, PT, PT, R42, 0xf, PT ;  /* 0x0000000f2a2a7848 */ /* 0x000fe20003fe1100 */
[----:B------:R-:W4:Y:S01]  /*82e0*/  LDG.E.CONSTANT R46, desc[UR8][R38.64+0x44] ;  /* 0x00004408262e7981 */ /* 0x000f22000c1e9900 */
[----:B------:R-:W-:-:S02]  /*82f0*/  VIADDMNMX R47, R54, R19, RZ, !PT ;  /* 0x00000013362f7246 */ /* 0x000fc400078001ff */
[----:B------:R-:W-:Y:S01]  /*8300*/  LOP3.LUT R24, R18, R17, R24, 0xfe, !PT ;  /* 0x0000001112187212 */ /* 0x000fe200078efe18 */
[----:B------:R-:W-:Y:S01]  /*8310*/  IMAD.SHL.U32 R42, R42, 0x10, RZ ;  /* 0x000000102a2a7824 */ /* 0x000fe200078e00ff */
[----:B------:R-:W-:Y:S02]  /*8320*/  SHF.L.U32 R45, R16, 0x8, RZ ;  /* 0x00000008102d7819 */ /* 0x000fe400000006ff */
[----:B0-----:R-:W-:Y:S01]  /*8330*/  VIADDMNMX R49, R25, R20, RZ, !PT ;  /* 0x0000001419317246 */ /* 0x001fe200078001ff */
[----:B------:R-:W0:Y:S01]  /*8340*/  LDS.128 R16, [R35+0x90] ;  /* 0x0000900023107984 */ /* 0x000e220000000c00 */
[----:B------:R-:W-:Y:S01]  /*8350*/  LOP3.LUT R24, R42, R45, R24, 0xfe, !PT ;  /* 0x0000002d2a187212 */ /* 0x000fe200078efe18 */
[----:B------:R-:W-:-:S04]  /*8360*/  IMAD.WIDE.U32 R44, R47, -0x60000000, R60 ;  /* 0xa00000002f2c7825 */ /* 0x000fc800078e003c */
[----:B------:R-:W-:Y:S01]  /*8370*/  IMAD.U32 R25, R47, 0x4, R45 ;  /* 0x000000042f197824 */ /* 0x000fe200078e002d */
[----:B------:R-:W-:Y:S01]  /*8380*/  VIADDMNMX R47, R64, R21, RZ, !PT ;  /* 0x00000015402f7246 */ /* 0x000fe200078001ff */
[----:B------:R-:W-:Y:S01]  /*8390*/  IMAD.WIDE.U32 R20, R49, -0x60000000, R60 ;  /* 0xa000000031147825 */ /* 0x000fe200078e003c */
[----:B------:R-:W-:Y:S02]  /*83a0*/  VIADDMNMX R65, R65, R22, RZ, !PT ;  /* 0x0000001641417246 */ /* 0x000fe400078001ff */
[----:B------:R-:W-:Y:S01]  /*83b0*/  SHF.R.U64 R25, R44, 0x1f, R25 ;  /* 0x0000001f2c197819 */ /* 0x000fe20000001219 */
[----:B------:R-:W-:Y:S01]  /*83c0*/  IMAD.WIDE.U32 R44, R47, -0x60000000, R60 ;  /* 0xa00000002f2c7825 */ /* 0x000fe200078e003c */
[----:B------:R-:W-:Y:S02]  /*83d0*/  LEA R21, R49, R21, 0x2 ;  /* 0x0000001531157211 */ /* 0x000fe400078e10ff */
[----:B------:R-:W-:Y:S01]  /*83e0*/  VIADDMNMX R49, R62, R23, RZ, !PT ;  /* 0x000000173e317246 */ /* 0x000fe200078001ff */
[----:B------:R-:W-:Y:S01]  /*83f0*/  IMAD.U32 R47, R47, 0x4, R45 ;  /* 0x000000042f2f7824 */ /* 0x000fe200078e002d */
[----:B------:R-:W-:Y:S01]  /*8400*/  SHF.R.U64 R45, R20, 0x1f, R21 ;  /* 0x0000001f142d7819 */ /* 0x000fe20000001215 */
[----:B------:R-:W-:-:S04]  /*8410*/  IMAD.WIDE.U32 R22, R65, -0x60000000, R60 ;  /* 0xa000000041167825 */ /* 0x000fc800078e003c */
[----:B------:R-:W-:Y:S01]  /*8420*/  IMAD.WIDE.U32 R20, R49, -0x60000000, R60 ;  /* 0xa000000031147825 */ /* 0x000fe200078e003c */
[----:B------:R-:W-:-:S03]  /*8430*/  SHF.R.U64 R44, R44, 0x1f, R47 ;  /* 0x0000001f2c2c7819 */ /* 0x000fc6000000122f */
[----:B------:R-:W-:Y:S01]  /*8440*/  IMAD.U32 R47, R65, 0x4, R23 ;  /* 0x00000004412f7824 */ /* 0x000fe200078e0017 */
[----:B------:R-:W-:-:S04]  /*8450*/  LEA R49, R49, R21, 0x2 ;  /* 0x0000001531317211 */ /* 0x000fc800078e10ff */
[----:B------:R-:W-:Y:S02]  /*8460*/  SHF.R.U64 R47, R22, 0x1f, R47 ;  /* 0x0000001f162f7819 */ /* 0x000fe4000000122f */
[----:B------:R-:W-:Y:S02]  /*8470*/  SHF.R.U64 R42, R20, 0x1f, R49 ;  /* 0x0000001f142a7819 */ /* 0x000fe40000001231 */
[----:B------:R-:W1:Y:S01]  /*8480*/  LDS.128 R20, [R35+0x100] ;  /* 0x0001000023147984 */ /* 0x000e620000000c00 */
[----:B------:R-:W-:Y:S02]  /*8490*/  VIMNMX.RELU R45, PT, PT, R45, 0xf, PT ;  /* 0x0000000f2d2d7848 */ /* 0x000fe40003fe1100 */
[----:B------:R-:W-:Y:S02]  /*84a0*/  VIMNMX.RELU R44, PT, PT, R44, 0xf, PT ;  /* 0x0000000f2c2c7848 */ /* 0x000fe40003fe1100 */
[----:B------:R-:W-:Y:S01]  /*84b0*/  VIMNMX.RELU R47, PT, PT, R47, 0xf, PT ;  /* 0x0000000f2f2f7848 */ /* 0x000fe20003fe1100 */
[----:B------:R-:W-:-:S02]  /*84c0*/  IMAD.SHL.U32 R45, R45, 0x10000000, RZ ;  /* 0x100000002d2d7824 */ /* 0x000fc400078e00ff */
[----:B------:R-:W-:Y:S01]  /*84d0*/  IMAD.SHL.U32 R44, R44, 0x1000000, RZ ;  /* 0x010000002c2c7824 */ /* 0x000fe200078e00ff */
[----:B------:R-:W-:Y:S02]  /*84e0*/  SHF.L.U32 R47, R47, 0x14, RZ ;  /* 0x000000142f2f7819 */ /* 0x000fe400000006ff */
[----:B0-----:R-:W-:Y:S02]  /*84f0*/  VIADDMNMX R49, R59, R16, RZ, !PT ;  /* 0x000000103b317246 */ /* 0x001fe400078001ff */
[----:B------:R-:W-:Y:S01]  /*8500*/  LOP3.LUT R66, R47, R44, R45, 0xfe, !PT ;  /* 0x0000002c2f427212 */ /* 0x000fe200078efe2d */
[----:B------:R-:W5:Y:S01]  /*8510*/  LDG.E.CONSTANT R59, desc[UR8][R38.64+0x50] ;  /* 0x00005008263b7981 */ /* 0x000f62000c1e9900 */
[----:B------:R-:W-:Y:S01]  /*8520*/  VIADDMNMX R45, R58, R17, RZ, !PT ;  /* 0x000000113a2d7246 */ /* 0x000fe200078001ff */
[--C-:B------:R-:W-:Y:S02]  /*8530*/  IMAD.WIDE.U32 R64, R49, -0x60000000, R60.reuse ;  /* 0xa000000031407825 */ /* 0x100fe400078e003c */
[----:B------:R-:W5:Y:S02]  /*8540*/  LDG.E.CONSTANT R44, desc[UR8][R38.64+0x54] ;  /* 0x00005408262c7981 */ /* 0x000f64000c1e9900 */
[----:B------:R-:W-:Y:S01]  /*8550*/  IMAD.WIDE.U32 R16, R45, -0x60000000, R60 ;  /* 0xa00000002d107825 */ /* 0x000fe200078e003c */
[----:B------:R-:W-:Y:S01]  /*8560*/  VIADDMNMX R63, R63, R18, RZ, !PT ;  /* 0x000000123f3f7246 */ /* 0x000fe200078001ff */
[----:B------:R-:W5:Y:S02]  /*8570*/  LDG.E.CONSTANT R58, desc[UR8][R38.64+0x5c] ;  /* 0x00005c08263a7981 */ /* 0x000f64000c1e9900 */
[----:B------:R-:W-:Y:S01]  /*8580*/  IMAD.U32 R49, R49, 0x4, R65 ;  /* 0x0000000431317824 */ /* 0x000fe200078e0041 */
[----:B------:R-:W-:Y:S01]  /*8590*/  VIADDMNMX R65, R54, R19, RZ, !PT ;  /* 0x0000001336417246 */ /* 0x000fe200078001ff */
[----:B------:R-:W-:-:S02]  /*85a0*/  IMAD.U32 R47, R45, 0x4, R17 ;  /* 0x000000042d2f7824 */ /* 0x000fc400078e0011 */
[----:B------:R-:W-:Y:S01]  /*85b0*/  IMAD.WIDE.U32 R18, R63, -0x60000000, R60 ;  /* 0xa00000003f127825 */ /* 0x000fe200078e003c */
[----:B------:R-:W-:Y:S02]  /*85c0*/  SHF.R.U64 R64, R64, 0x1f, R49 ;  /* 0x0000001f40407819 */ /* 0x000fe40000001231 */
[----:B------:R-:W-:Y:S01]  /*85d0*/  SHF.R.U64 R47, R16, 0x1f, R47 ;  /* 0x0000001f102f7819 */ /* 0x000fe2000000122f */
[----:B------:R-:W-:Y:S01]  /*85e0*/  IMAD.WIDE.U32 R16, R65, -0x60000000, R60 ;  /* 0xa000000041107825 */ /* 0x000fe200078e003c */
[----:B------:R-:W5:Y:S01]  /*85f0*/  LDG.E.CONSTANT R49, desc[UR8][R38.64+0x58] ;  /* 0x0000580826317981 */ /* 0x000f62000c1e9900 */
[----:B------:R-:W-:Y:S02]  /*8600*/  LEA R45, R63, R19, 0x2 ;  /* 0x000000133f2d7211 */ /* 0x000fe400078e10ff */
[----:B------:R-:W-:Y:S01]  /*8610*/  IMAD.U32 R65, R65, 0x4, R17 ;  /* 0x0000000441417824 */ /* 0x000fe200078e0011 */
[----:B------:R-:W-:Y:S02]  /*8620*/  VIMNMX.RELU R17, PT, PT, R42, 0xf, PT ;  /* 0x0000000f2a117848 */ /* 0x000fe40003fe1100 */
[----:B------:R-:W-:-:S02]  /*8630*/  VIMNMX.RELU R64, PT, PT, R64, 0xf, PT ;  /* 0x0000000f40407848 */ /* 0x000fc40003fe1100 */
[----:B-1----:R-:W-:Y:S01]  /*8640*/  VIADDMNMX R19, R51, R20, RZ, !PT ;  /* 0x0000001433137246 */ /* 0x002fe200078001ff */
[----:B------:R-:W-:Y:S01]  /*8650*/  IMAD.U32 R17, R17, 0x10000, RZ ;  /* 0x0001000011117824 */ /* 0x000fe200078e00ff */
[----:B------:R-:W-:-:S03]  /*8660*/  SHF.L.U32 R54, R64, 0xc, RZ ;  /* 0x0000000c40367819 */ /* 0x000fc600000006ff */
[C---:B------:R-:W-:Y:S01]  /*8670*/  IMAD.WIDE.U32 R62, R19.reuse, -0x60000000, R60 ;  /* 0xa0000000133e7825 */ /* 0x040fe200078e003c */
[----:B------:R-:W-:Y:S02]  /*8680*/  SHF.R.U64 R42, R16, 0x1f, R65 ;  /* 0x0000001f102a7819 */ /* 0x000fe40000001241 */
[----:B------:R-:W-:Y:S01]  /*8690*/  VIADDMNMX R65, R50, R21, RZ, !PT ;  /* 0x0000001532417246 */ /* 0x000fe200078001ff */
[----:B------:R-:W-:Y:S01]  /*86a0*/  IMAD.U32 R21, R19, 0x4, R63 ;  /* 0x0000000413157824 */ /* 0x000fe200078e003f */
[----:B------:R-:W-:Y:S02]  /*86b0*/  SHF.R.U64 R45, R18, 0x1f, R45 ;  /* 0x0000001f122d7819 */ /* 0x000fe4000000122d */
[----:B------:R-:W-:Y:S02]  /*86c0*/  LOP3.LUT R54, R54, R17, R66, 0xfe, !PT ;  /* 0x0000001136367212 */ /* 0x000fe400078efe42 */
[----:B------:R-:W0:Y:S01]  /*86d0*/  LDS.128 R16, [R35+0x110] ;  /* 0x0001100023107984 */ /* 0x000e220000000c00 */
[----:B------:R-:W-:Y:S01]  /*86e0*/  SHF.R.U64 R62, R62, 0x1f, R21 ;  /* 0x0000001f3e3e7819 */ /* 0x000fe20000001215 */
[----:B------:R-:W-:Y:S01]  /*86f0*/  IMAD.WIDE.U32 R20, R65, -0x60000000, R60 ;  /* 0xa000000041147825 */ /* 0x000fe200078e003c */
[----:B------:R-:W-:Y:S01]  /*8700*/  VIADDMNMX R63, R53, R22, RZ, !PT ;  /* 0x00000016353f7246 */ /* 0x000fe200078001ff */
[----:B------:R-:W5:Y:S02]  /*8710*/  LDG.E.CONSTANT R66, desc[UR8][R38.64+0x7c] ;  /* 0x00007c0826427981 */ /* 0x000f64000c1e9900 */
[----:B------:R-:W-:-:S05]  /*8720*/  IMAD.U32 R65, R65, 0x4, R21 ;  /* 0x0000000441417824 */ /* 0x000fca00078e0015 */
[----:B------:R-:W-:Y:S01]  /*8730*/  SHF.R.U64 R22, R20, 0x1f, R65 ;  /* 0x0000001f14167819 */ /* 0x000fe20000001241 */
[----:B------:R-:W-:Y:S01]  /*8740*/  IMAD.WIDE.U32 R20, R63, -0x60000000, R60 ;  /* 0xa00000003f147825 */ /* 0x000fe200078e003c */
[----:B------:R-:W-:-:S04]  /*8750*/  VIADDMNMX R23, R52, R23, RZ, !PT ;  /* 0x0000001734177246 */ /* 0x000fc800078001ff */
[----:B------:R-:W-:-:S04]  /*8760*/  LEA R63, R63, R21, 0x2 ;  /* 0x000000153f3f7211 */ /* 0x000fc800078e10ff */
[----:B------:R-:W-:Y:S01]  /*8770*/  SHF.R.U64 R63, R20, 0x1f, R63 ;  /* 0x0000001f143f7819 */ /* 0x000fe2000000123f */
[----:B------:R-:W-:-:S04]  /*8780*/  IMAD.WIDE.U32 R20, R23, -0x60000000, R60 ;  /* 0xa000000017147825 */ /* 0x000fc800078e003c */
[----:B------:R-:W-:-:S05]  /*8790*/  IMAD.U32 R23, R23, 0x4, R21 ;  /* 0x0000000417177824 */ /* 0x000fca00078e0015 */
[----:B------:R-:W-:Y:S02]  /*87a0*/  SHF.R.U64 R23, R20, 0x1f, R23 ;  /* 0x0000001f14177819 */ /* 0x000fe40000001217 */
[----:B0-----:R-:W-:-:S05]  /*87b0*/  VIADDMNMX R65, R55, R16, RZ, !PT ;  /* 0x0000001037417246 */ /* 0x001fca00078001ff */
[----:B------:R-:W-:-:S04]  /*87c0*/  IMAD.WIDE.U32 R20, R65, -0x60000000, R60 ;  /* 0xa000000041147825 */ /* 0x000fc800078e003c */
[----:B------:R-:W-:Y:S01]  /*87d0*/  IMAD.U32 R65, R65, 0x4, R21 ;  /* 0x0000000441417824 */ /* 0x000fe200078e0015 */
[----:B------:R-:W-:Y:S02]  /*87e0*/  VIMNMX.RELU R22, PT, PT, R22, 0xf, PT ;  /* 0x0000000f16167848 */ /* 0x000fe40003fe1100 */
[----:B------:R-:W-:Y:S02]  /*87f0*/  VIMNMX.RELU R63, PT, PT, R63, 0xf, PT ;  /* 0x0000000f3f3f7848 */ /* 0x000fe40003fe1100 */
[----:B------:R-:W-:Y:S02]  /*8800*/  SHF.R.U64 R20, R20, 0x1f, R65 ;  /* 0x0000001f14147819 */ /* 0x000fe40000001241 */
[----:B------:R-:W-:Y:S02]  /*8810*/  VIMNMX.RELU R62, PT, PT, R62, 0xf, PT ;  /* 0x0000000f3e3e7848 */ /* 0x000fe40003fe1100 */
[----:B------:R-:W-:Y:S01]  /*8820*/  VIADDMNMX R65, R26, R17, RZ, !PT ;  /* 0x000000111a417246 */ /* 0x000fe200078001ff */
[----:B------:R-:W-:Y:S01]  /*8830*/  IMAD.SHL.U32 R21, R22, 0x1000000, RZ ;  /* 0x0100000016157824 */ /* 0x000fe200078e00ff */
[----:B------:R-:W-:Y:S01]  /*8840*/  VIMNMX.RELU R20, PT, PT, R20, 0xf, PT ;  /* 0x0000000f14147848 */ /* 0x000fe20003fe1100 */
[----:B------:R-:W-:Y:S01]  /*8850*/  IMAD.SHL.U32 R63, R63, 0x100000, RZ ;  /* 0x001000003f3f7824 */ /* 0x000fe200078e00ff */
[----:B------:R-:W-:-:S02]  /*8860*/  VIMNMX.RELU R23, PT, PT, R23, 0xf, PT ;  /* 0x0000000f17177848 */ /* 0x000fc40003fe1100 */
[----:B------:R-:W-:Y:S01]  /*8870*/  SHF.L.U32 R62, R62, 0x1c, RZ ;  /* 0x0000001c3e3e7819 */ /* 0x000fe200000006ff */
[----:B------:R-:W-:Y:S01]  /*8880*/  IMAD.WIDE.U32 R16, R65, -0x60000000, R60 ;  /* 0xa000000041107825 */ /* 0x000fe200078e003c */
[----:B------:R-:W-:Y:S02]  /*8890*/  SHF.L.U32 R23, R23, 0x10, RZ ;  /* 0x0000001017177819 */ /* 0x000fe400000006ff */
[----:B------:R-:W-:Y:S01]  /*88a0*/  LOP3.LUT R62, R63, R21, R62, 0xfe, !PT ;  /* 0x000000153f3e7212 */ /* 0x000fe200078efe3e */
[----:B------:R-:W-:Y:S01]  /*88b0*/  IMAD.SHL.U32 R20, R20, 0x1000, RZ ;  /* 0x0000100014147824 */ /* 0x000fe200078e00ff */
[----:B------:R-:W-:Y:S01]  /*88c0*/  VIADDMNMX R63, R27, R18, RZ, !PT ;  /* 0x000000121b3f7246 */ /* 0x000fe200078001ff */
[----:B------:R-:W-:-:S03]  /*88d0*/  IMAD.U32 R65, R65, 0x4, R17 ;  /* 0x0000000441417824 */ /* 0x000fc600078e0011 */
[----:B------:R-:W-:Y:S02]  /*88e0*/  LOP3.LUT R62, R20, R23, R62, 0xfe, !PT ;  /* 0x00000017143e7212 */ /* 0x000fe400078efe3e */
[----:B------:R-:W0:Y:S01]  /*88f0*/  LDS.128 R20, [R35+0x180] ;  /* 0x0001800023147984 */ /* 0x000e220000000c00 */
[----:B------:R-:W-:Y:S01]  /*8900*/  SHF.R.U64 R64, R16, 0x1f, R65 ;  /* 0x0000001f10407819 */ /* 0x000fe20000001241 */
[----:B------:R-:W-:-:S05]  /*8910*/  IMAD.WIDE.U32 R16, R63, -0x60000000, R60 ;  /* 0xa00000003f107825 */ /* 0x000fca00078e003c */
[----:B------:R-:W-:-:S04]  /*8920*/  LEA R63, R63, R17, 0x2 ;  /* 0x000000113f3f7211 */ /* 0x000fc800078e10ff */
[----:B------:R-:W-:Y:S02]  /*8930*/  SHF.R.U64 R18, R16, 0x1f, R63 ;  /* 0x0000001f10127819 */ /* 0x000fe4000000123f */
[----:B------:R-:W-:Y:S02]  /*8940*/  VIMNMX.RELU R47, PT, PT, R47, 0xf, PT ;  /* 0x0000000f2f2f7848 */ /* 0x000fe40003fe1100 */
[----:B------:R-:W-:Y:S02]  /*8950*/  VIMNMX.RELU R16, PT, PT, R45, 0xf, PT ;  /* 0x0000000f2d107848 */ /* 0x000fe40003fe1100 */
[----:B------:R-:W-:Y:S02]  /*8960*/  VIMNMX.RELU R18, PT, PT, R18, 0xf, PT ;  /* 0x0000000f12127848 */ /* 0x000fe40003fe1100 */
[----:B------:R-:W-:Y:S01]  /*8970*/  VIMNMX.RELU R17, PT, PT, R64, 0xf, PT ;  /* 0x0000000f40117848 */ /* 0x000fe20003fe1100 */
[----:B------:R-:W-:Y:S02]  /*8980*/  IMAD.SHL.U32 R45, R47, 0x100, RZ ;  /* 0x000001002f2d7824 */ /* 0x000fe400078e00ff */
[----:B------:R-:W-:Y:S01]  /*8990*/  IMAD.SHL.U32 R16, R16, 0x10, RZ ;  /* 0x0000001010107824 */ /* 0x000fe200078e00ff */
[----:B------:R-:W-:Y:S01]  /*89a0*/  SHF.L.U32 R17, R17, 0x8, RZ ;  /* 0x0000000811117819 */ /* 0x000fe200000006ff */
[----:B------:R-:W-:Y:S01]  /*89b0*/  IMAD.SHL.U32 R18, R18, 0x10, RZ ;  /* 0x0000001012127824 */ /* 0x000fe200078e00ff */
[----:B------:R-:W-:-:S02]  /*89c0*/  VIADDMNMX R47, R56, R19, RZ, !PT ;  /* 0x00000013382f7246 */ /* 0x000fc400078001ff */
[----:B------:R-:W-:Y:S02]  /*89d0*/  LOP3.LUT R45, R16, R45, R54, 0xfe, !PT ;  /* 0x0000002d102d7212 */ /* 0x000fe400078efe36 */
[----:B------:R-:W-:Y:S02]  /*89e0*/  LOP3.LUT R54, R18, R17, R62, 0xfe, !PT ;  /* 0x0000001112367212 */ /* 0x000fe400078efe3e */
[----:B------:R-:W1:Y:S01]  /*89f0*/  LDS.128 R16, [R35+0x190] ;  /* 0x0001900023107984 */ /* 0x000e620000000c00 */
[----:B------:R-:W-:-:S04]  /*8a00*/  IMAD.WIDE.U32 R62, R47, -0x60000000, R60 ;  /* 0xa00000002f3e7825 */ /* 0x000fc800078e003c */
[----:B------:R-:W-:Y:S01]  /*8a10*/  IMAD.U32 R47, R47, 0x4, R63 ;  /* 0x000000042f2f7824 */ /* 0x000fe200078e003f */
[----:B0-----:R-:W-:Y:S02]  /*8a20*/  VIADDMNMX R65, R51, R20, RZ, !PT ;  /* 0x0000001433417246 */ /* 0x001fe400078001ff */
[----:B------:R-:W-:Y:S02]  /*8a30*/  VIADDMNMX R67, R50, R21, RZ, !PT ;  /* 0x0000001532437246 */ /* 0x000fe400078001ff */
[----:B------:R-:W-:Y:S02]  /*8a40*/  VIADDMNMX R51, R53, R22, RZ, !PT ;  /* 0x0000001635337246 */ /* 0x000fe400078001ff */
[----:B------:R-:W-:Y:S01]  /*8a50*/  VIADDMNMX R63, R52, R23, RZ, !PT ;  /* 0x00000017343f7246 */ /* 0x000fe200078001ff */
[----:B------:R-:W-:-:S04]  /*8a60*/  IMAD.WIDE.U32 R22, R65, -0x60000000, R60 ;  /* 0xa000000041167825 */ /* 0x000fc800078e003c */
[----:B------:R-:W-:Y:S01]  /*8a70*/  IMAD.WIDE.U32 R20, R67, -0x60000000, R60 ;  /* 0xa000000043147825 */ /* 0x000fe200078e003c */
[----:B------:R-:W-:-:S03]  /*8a80*/  LEA R23, R65, R23, 0x2 ;  /* 0x0000001741177211 */ /* 0x000fc600078e10ff */
[----:B------:R-:W-:Y:S01]  /*8a90*/  IMAD.U32 R67, R67, 0x4, R21 ;  /* 0x0000000443437824 */ /* 0x000fe200078e0015 */
[----:B------:R-:W-:-:S04]  /*8aa0*/  SHF.R.U64 R23, R22, 0x1f, R23 ;  /* 0x0000001f16177819 */ /* 0x000fc80000001217 */
[----:B------:R-:W-:Y:S01]  /*8ab0*/  SHF.R.U64 R22, R20, 0x1f, R67 ;  /* 0x0000001f14167819 */ /* 0x000fe20000001243 */
[----:B------:R-:W-:-:S04]  /*8ac0*/  IMAD.WIDE.U32 R20, R51, -0x60000000, R60 ;  /* 0xa000000033147825 */ /* 0x000fc800078e003c */
[----:B------:R-:W-:Y:S02]  /*8ad0*/  IMAD.U32 R21, R51, 0x4, R21 ;  /* 0x0000000433157824 */ /* 0x000fe400078e0015 */
[C---:B------:R-:W-:Y:S01]  /*8ae0*/  IMAD.WIDE.U32 R52, R63.reuse, -0x60000000, R60 ;  /* 0xa00000003f347825 */ /* 0x040fe200078e003c */
[----:B------:R-:W5:Y:S02]  /*8af0*/  LDG.E.CONSTANT R51, desc[UR8][R38.64+0x60] ;  /* 0x0000600826337981 */ /* 0x000f64000c1e9900 */
[----:B------:R-:W-:Y:S02]  /*8b00*/  SHF.R.U64 R21, R20, 0x1f, R21 ;  /* 0x0000001f14157819 */ /* 0x000fe40000001215 */
[----:B------:R-:W-:Y:S02]  /*8b10*/  LEA R63, R63, R53, 0x2 ;  /* 0x000000353f3f7211 */ /* 0x000fe400078e10ff */
[----:B-1----:R-:W-:Y:S02]  /*8b20*/  VIADDMNMX R53, R55, R16, RZ, !PT ;  /* 0x0000001037357246 */ /* 0x002fe400078001ff */
[----:B------:R-:W-:-:S02]  /*8b30*/  VIMNMX.RELU R16, PT, PT, R23, 0xf, PT ;  /* 0x0000000f17107848 */ /* 0x000fc40003fe1100 */
[----:B------:R-:W-:Y:S02]  /*8b40*/  VIMNMX.RELU R20, PT, PT, R22, 0xf, PT ;  /* 0x0000000f16147848 */ /* 0x000fe40003fe1100 */
[----:B------:R-:W-:Y:S01]  /*8b50*/  VIMNMX.RELU R21, PT, PT, R21, 0xf, PT ;  /* 0x0000000f15157848 */ /* 0x000fe20003fe1100 */
[----:B------:R-:W-:Y:S02]  /*8b60*/  IMAD.SHL.U32 R16, R16, 0x10000000, RZ ;  /* 0x1000000010107824 */ /* 0x000fe400078e00ff */
[----:B------:R-:W-:Y:S01]  /*8b70*/  IMAD.SHL.U32 R55, R20, 0x1000000, RZ ;  /* 0x0100000014377824 */ /* 0x000fe200078e00ff */
[----:B------:R-:W-:Y:S02]  /*8b80*/  SHF.L.U32 R50, R21, 0x14, RZ ;  /* 0x0000001415327819 */ /* 0x000fe400000006ff */
[----:B------:R-:W-:Y:S01]  /*8b90*/  SHF.R.U64 R52, R52, 0x1f, R63 ;  /* 0x0000001f34347819 */ /* 0x000fe2000000123f */
[----:B------:R-:W4:Y:S01]  /*8ba0*/  LDS.128 R20, [R35+0x200] ;  /* 0x0002000023147984 */ /* 0x000f220000000c00 */
[----:B------:R-:W-:-:S03]  /*8bb0*/  LOP3.LUT R55, R50, R55, R16, 0xfe, !PT ;  /* 0x0000003732377212 */ /* 0x000fc600078efe10 */
[----:B------:R-:W5:Y:S01]  /*8bc0*/  LDG.E.CONSTANT R50, desc[UR8][R38.64+0x64] ;  /* 0x0000640826327981 */ /* 0x000f62000c1e9900 */
[----:B------:R-:W-:Y:S01]  /*8bd0*/  VIADDMNMX R63, R26, R17, RZ, !PT ;  /* 0x000000111a3f7246 */ /* 0x000fe200078001ff */
[----:B------:R-:W-:-:S04]  /*8be0*/  IMAD.WIDE.U32 R16, R53, -0x60000000, R60 ;  /* 0xa000000035107825 */ /* 0x000fc800078e003c */
[----:B------:R-:W-:Y:S01]  /*8bf0*/  IMAD.U32 R53, R53, 0x4, R17 ;  /* 0x0000000435357824 */ /* 0x000fe200078e0011 */
[----:B------:R-:W-:-:S04]  /*8c00*/  VIADDMNMX R65, R27, R18, RZ, !PT ;  /* 0x000000121b417246 */ /* 0x000fc800078001ff */
[----:B------:R-:W-:Y:S02]  /*8c10*/  SHF.R.U64 R18, R16, 0x1f, R53 ;  /* 0x0000001f10127819 */ /* 0x000fe40000001235 */
[----:B------:R-:W5:Y:S01]  /*8c20*/  LDG.E.CONSTANT R53, desc[UR8][R38.64+0x68] ;  /* 0x0000680826357981 */ /* 0x000f62000c1e9900 */
[----:B------:R-:W-:Y:S02]  /*8c30*/  VIADDMNMX R19, R56, R19, RZ, !PT ;  /* 0x0000001338137246 */ /* 0x000fe400078001ff */
[----:B------:R-:W-:Y:S01]  /*8c40*/  VIMNMX.RELU R52, PT, PT, R52, 0xf, PT ;  /* 0x0000000f34347848 */ /* 0x000fe20003fe1100 */
[----:B------:R-:W5:Y:S01]  /*8c50*/  LDG.E.CONSTANT R56, desc[UR8][R38.64+0x6c] ;  /* 0x00006c0826387981 */ /* 0x000f62000c1e9900 */
[----:B------:R-:W-:Y:S02]  /*8c60*/  VIMNMX.RELU R18, PT, PT, R18, 0xf, PT ;  /* 0x0000000f12127848 */ /* 0x000fe40003fe1100 */
[----:B------:R-:W-:Y:S01]  /*8c70*/  SHF.R.U64 R47, R62, 0x1f, R47 ;  /* 0x0000001f3e2f7819 */ /* 0x000fe2000000122f */
[----:B------:R-:W-:Y:S01]  /*8c80*/  IMAD.U32 R62, R52, 0x10000, RZ ;  /* 0x00010000343e7824 */ /* 0x000fe200078e00ff */
[----:B------:R-:W-:Y:S01]  /*8c90*/  SHF.L.U32 R18, R18, 0xc, RZ ;  /* 0x0000000c12127819 */ /* 0x000fe200000006ff */
[----:B------:R-:W-:-:S04]  /*8ca0*/  IMAD.WIDE.U32 R26, R63, -0x60000000, R60 ;  /* 0xa00000003f1a7825 */ /* 0x000fc800078e003c */
[----:B------:R-:W-:Y:S01]  /*8cb0*/  IMAD.WIDE.U32 R16, R65, -0x60000000, R60 ;  /* 0xa000000041107825 */ /* 0x000fe200078e003c */
[----:B------:R-:W-:Y:S02]  /*8cc0*/  LOP3.LUT R62, R18, R62, R55, 0xfe, !PT ;  /* 0x0000003e123e7212 */ /* 0x000fe400078efe37 */
[----:B------:R-:W5:Y:S01]  /*8cd0*/  LDG.E.CONSTANT R55, desc[UR8][R38.64+0x70] ;  /* 0x0000700826377981 */ /* 0x000f62000c1e9900 */
[----:B------:R-:W-:Y:S01]  /*8ce0*/  IMAD.U32 R63, R63, 0x4, R27 ;  /* 0x000000043f3f7824 */ /* 0x000fe200078e001b */
[----:B------:R-:W-:-:S04]  /*8cf0*/  LEA R27, R65, R17, 0x2 ;  /* 0x00000011411b7211 */ /* 0x000fc800078e10ff */
[----:B------:R-:W-:Y:S01]  /*8d00*/  SHF.R.U64 R27, R16, 0x1f, R27 ;  /* 0x0000001f101b7819 */ /* 0x000fe2000000121b */
[----:B------:R-:W-:Y:S01]  /*8d10*/  IMAD.WIDE.U32 R16, R19, -0x60000000, R60 ;  /* 0xa000000013107825 */ /* 0x000fe200078e003c */
[----:B----4-:R-:W-:-:S03]  /*8d20*/  VIADDMNMX R21, R46, R21, RZ, !PT ;  /* 0x000000152e157246 */ /* 0x010fc600078001ff */
[----:B------:R-:W-:Y:S01]  /*8d30*/  IMAD.U32 R19, R19, 0x4, R17 ;  /* 0x0000000413137824 */ /* 0x000fe200078e0011 */
[----:B------:R-:W-:Y:S02]  /*8d40*/  SHF.R.U64 R26, R26, 0x1f, R63 ;  /* 0x0000001f1a1a7819 */ /* 0x000fe4000000123f */
[----:B---3--:R-:W-:Y:S02]  /*8d50*/  VIADDMNMX R63, R43, R20, RZ, !PT ;  /* 0x000000142b3f7246 */ /* 0x008fe400078001ff */
[----:B------:R-:W-:Y:S01]  /*8d60*/  SHF.R.U64 R52, R16, 0x1f, R19 ;  /* 0x0000001f10347819 */ /* 0x000fe20000001213 */
[----:B------:R-:W-:Y:S01]  /*8d70*/  IMAD.WIDE.U32 R16, R21, -0x60000000, R60 ;  /* 0xa000000015107825 */ /* 0x000fe200078e003c */
[----:B--2---:R-:W-:-:S03]  /*8d80*/  VIADDMNMX R65, R57, R22, RZ, !PT ;  /* 0x0000001639417246 */ /* 0x004fc600078001ff */
[----:B------:R-:W-:-:S04]  /*8d90*/  IMAD.WIDE.U32 R18, R63, -0x60000000, R60 ;  /* 0xa00000003f127825 */ /* 0x000fc800078e003c */
[----:B------:R-:W-:Y:S02]  /*8da0*/  IMAD.U32 R21, R21, 0x4, R17 ;  /* 0x0000000415157824 */ /* 0x000fe400078e0011 */
[----:B------:R-:W-:Y:S01]  /*8db0*/  IMAD.U32 R63, R63, 0x4, R19 ;  /* 0x000000043f3f7824 */ /* 0x000fe200078e0013 */
[----:B------:R-:W-:Y:S02]  /*8dc0*/  VIMNMX.RELU R26, PT, PT, R26, 0xf, PT ;  /* 0x0000000f1a1a7848 */ /* 0x000fe40003fe1100 */
[----:B------:R-:W-:Y:S01]  /*8dd0*/  SHF.R.U64 R64, R16, 0x1f, R21 ;  /* 0x0000001f10407819 */ /* 0x000fe20000001215 */
[----:B------:R-:W-:Y:S01]  /*8de0*/  IMAD.WIDE.U32 R20, R65, -0x60000000, R60 ;  /* 0xa000000041147825 */ /* 0x000fe200078e003c */
[----:B------:R-:W-:Y:S02]  /*8df0*/  VIMNMX.RELU R27, PT, PT, R27, 0xf, PT ;  /* 0x0000000f1b1b7848 */ /* 0x000fe40003fe1100 */
[----:B------:R-:W-:Y:S02]  /*8e00*/  SHF.R.U64 R63, R18, 0x1f, R63 ;  /* 0x0000001f123f7819 */ /* 0x000fe4000000123f */
[----:B------:R-:W5:Y:S01]  /*8e10*/  LDS.128 R16, [R35+0x210] ;  /* 0x0002100023107984 */ /* 0x000f620000000c00 */
[----:B------:R-:W-:Y:S01]  /*8e20*/  LEA R65, R65, R21, 0x2 ;  /* 0x0000001541417211 */ /* 0x000fe200078e10ff */
[----:B------:R-:W-:Y:S01]  /*8e30*/  IMAD.SHL.U32 R21, R26, 0x100, RZ ;  /* 0x000001001a157824 */ /* 0x000fe200078e00ff */
[----:B------:R-:W-:Y:S01]  /*8e40*/  VIMNMX.RELU R63, PT, PT, R63, 0xf, PT ;  /* 0x0000000f3f3f7848 */ /* 0x000fe20003fe1100 */
[----:B------:R-:W-:Y:S01]  /*8e50*/  IMAD.SHL.U32 R27, R27, 0x10, RZ ;  /* 0x000000101b1b7824 */ /* 0x000fe200078e00ff */
[----:B------:R-:W-:-:S02]  /*8e60*/  VIMNMX.RELU R64, PT, PT, R64, 0xf, PT ;  /* 0x0000000f40407848 */ /* 0x000fc40003fe1100 */
[----:B------:R-:W-:Y:S02]  /*8e70*/  SHF.L.U32 R26, R63, 0x1c, RZ ;  /* 0x0000001c3f1a7819 */ /* 0x000fe400000006ff */
[----:B------:R-:W-:Y:S01]  /*8e80*/  LOP3.LUT R62, R27, R21, R62, 0xfe, !PT ;  /* 0x000000151b3e7212 */ /* 0x000fe200078efe3e */
[----:B------:R-:W-:Y:S01]  /*8e90*/  IMAD.SHL.U32 R21, R64, 0x1000000, RZ ;  /* 0x0100000040157824 */ /* 0x000fe200078e00ff */
[----:B------:R-:W2:Y:S04]  /*8ea0*/  LDG.E.CONSTANT R63, desc[UR8][R38.64+0x78] ;  /* 0x00007808263f7981 */ /* 0x000ea8000c1e9900 */
[----:B------:R-:W3:Y:S01]  /*8eb0*/  LDG.E.CONSTANT R64, desc[UR8][R38.64+0x74] ;  /* 0x0000740826407981 */ /* 0x000ee2000c1e9900 */
[----:B------:R-:W-:-:S04]  /*8ec0*/  SHF.R.U64 R20, R20, 0x1f, R65 ;  /* 0x0000001f14147819 */ /* 0x000fc80000001241 */
[----:B------:R-:W-:Y:S02]  /*8ed0*/  VIMNMX.RELU R20, PT, PT, R20, 0xf, PT ;  /* 0x0000000f14147848 */ /* 0x000fe40003fe1100 */
[----:B------:R-:W-:-:S03]  /*8ee0*/  VIADDMNMX R23, R48, R23, RZ, !PT ;  /* 0x0000001730177246 */ /* 0x000fc600078001ff */
[----:B------:R-:W-:-:S05]  /*8ef0*/  IMAD.SHL.U32 R20, R20, 0x100000, RZ ;  /* 0x0010000014147824 */ /* 0x000fca00078e00ff */
[----:B------:R-:W-:Y:S01]  /*8f00*/  LOP3.LUT R26, R20, R21, R26, 0xfe, !PT ;  /* 0x00000015141a7212 */ /* 0x000fe200078efe1a */
[----:B------:R-:W-:-:S05]  /*8f10*/  IMAD.WIDE.U32 R20, R23, -0x60000000, R60 ;  /* 0xa000000017147825 */ /* 0x000fca00078e003c */
[----:B------:R-:W-:Y:S02]  /*8f20*/  LEA R27, R23, R21, 0x2 ;  /* 0x00000015171b7211 */ /* 0x000fe400078e10ff */
[----:B-----5:R-:W-:Y:S02]  /*8f30*/  VIADDMNMX R65, R59, R16, RZ, !PT ;  /* 0x000000103b417246 */ /* 0x020fe400078001ff */
[----:B------:R-:W-:Y:S02]  /*8f40*/  VIADDMNMX R23, R44, R17, RZ, !PT ;  /* 0x000000112c177246 */ /* 0x000fe400078001ff */
[----:B------:R-:W-:Y:S01]  /*8f50*/  SHF.R.U64 R27, R20, 0x1f, R27 ;  /* 0x0000001f141b7819 */ /* 0x000fe2000000121b */
[----:B------:R-:W-:-:S04]  /*8f60*/  IMAD.WIDE.U32 R20, R65, -0x60000000, R60 ;  /* 0xa000000041147825 */ /* 0x000fc800078e003c */
[----:B------:R-:W-:-:S04]  /*8f70*/  IMAD.WIDE.U32 R16, R23, -0x60000000, R60 ;  /* 0xa000000017107825 */ /* 0x000fc800078e003c */
[----:B------:R-:W-:Y:S01]  /*8f80*/  IMAD.U32 R65, R65, 0x4, R21 ;  /* 0x0000000441417824 */ /* 0x000fe200078e0015 */
[----:B------:R-:W-:Y:S01]  /*8f90*/  VIADDMNMX R21, R49, R18, RZ, !PT ;  /* 0x0000001231157246 */ /* 0x000fe200078001ff */
[----:B------:R-:W-:-:S05]  /*8fa0*/  IMAD.U32 R67, R23, 0x4, R17 ;  /* 0x0000000417437824 */ /* 0x000fca00078e0011 */
[----:B------:R-:W-:Y:S01]  /*8fb0*/  SHF.R.U64 R67, R16, 0x1f, R67 ;  /* 0x0000001f10437819 */ /* 0x000fe20000001243 */
[----:B------:R-:W-:-:S05]  /*8fc0*/  IMAD.WIDE.U32 R16, R21, -0x60000000, R60 ;  /* 0xa000000015107825 */ /* 0x000fca00078e003c */
[----:B------:R-:W-:Y:S02]  /*8fd0*/  LEA R21, R21, R17, 0x2 ;  /* 0x0000001115157211 */ /* 0x000fe400078e10ff */
[----:B------:R-:W-:Y:S02]  /*8fe0*/  SHF.R.U64 R65, R20, 0x1f, R65 ;  /* 0x0000001f14417819 */ /* 0x000fe40000001241 */
[----:B------:R-:W-:Y:S02]  /*8ff0*/  SHF.R.U64 R16, R16, 0x1f, R21 ;  /* 0x0000001f10107819 */ /* 0x000fe40000001215 */
[----:B------:R-:W0:Y:S01]  /*9000*/  LDS.128 R20, [R35+0x280] ;  /* 0x0002800023147984 */ /* 0x000e220000000c00 */
[----:B------:R-:W-:Y:S02]  /*9010*/  VIMNMX.RELU R27, PT, PT, R27, 0xf, PT ;  /* 0x0000000f1b1b7848 */ /* 0x000fe40003fe1100 */
[----:B------:R-:W-:Y:S02]  /*9020*/  VIMNMX.RELU R65, PT, PT, R65, 0xf, PT ;  /* 0x0000000f41417848 */ /* 0x000fe40003fe1100 */
[----:B------:R-:W-:Y:S01]  /*9030*/  VIMNMX.RELU R17, PT, PT, R16, 0xf, PT ;  /* 0x0000000f10117848 */ /* 0x000fe20003fe1100 */
[----:B------:R-:W-:Y:S01]  /*9040*/  IMAD.U32 R27, R27, 0x10000, RZ ;  /* 0x000100001b1b7824 */ /* 0x000fe200078e00ff */
[----:B------:R-:W-:Y:S01]  /*9050*/  VIMNMX.RELU R67, PT, PT, R67, 0xf, PT ;  /* 0x0000000f43437848 */ /* 0x000fe20003fe1100 */
[----:B------:R-:W-:Y:S01]  /*9060*/  IMAD.SHL.U32 R65, R65, 0x1000, RZ ;  /* 0x0000100041417824 */ /* 0x000fe200078e00ff */
[----:B------:R-:W-:Y:S01]  /*9070*/  VIADDMNMX R19, R58, R19, RZ, !PT ;  /* 0x000000133a137246 */ /* 0x000fe200078001ff */
[----:B------:R-:W-:Y:S01]  /*9080*/  IMAD.SHL.U32 R17, R17, 0x10, RZ ;  /* 0x0000001011117824 */ /* 0x000fe200078e00ff */
[----:B------:R-:W-:-:S02]  /*9090*/  SHF.L.U32 R16, R67, 0x8, RZ ;  /* 0x0000000843107819 */ /* 0x000fc400000006ff */
[----:B------:R-:W-:-:S04]  /*90a0*/  LOP3.LUT R65, R65, R27, R26, 0xfe, !PT ;  /* 0x0000001b41417212 */ /* 0x000fc800078efe1a */
[----:B------:R-:W-:Y:S01]  /*90b0*/  LOP3.LUT R65, R17, R16, R65, 0xfe, !PT ;  /* 0x0000001011417212 */ /* 0x000fe200078efe41 */
[----:B------:R-:W-:Y:S01]  /*90c0*/  IMAD.WIDE.U32 R16, R19, -0x60000000, R60 ;  /* 0xa000000013107825 */ /* 0x000fe200078e003c */
[----:B0-----:R-:W-:-:S03]  /*90d0*/  VIADDMNMX R27, R43, R20, RZ, !PT ;  /* 0x000000142b1b7246 */ /* 0x001fc600078001ff */
[----:B------:R-:W-:-:S05]  /*90e0*/  IMAD.U32 R43, R19, 0x4, R17 ;  /* 0x00000004132b7824 */ /* 0x000fca00078e0011 */
[----:B------:R-:W-:Y:S01]  /*90f0*/  SHF.R.U64 R43, R16, 0x1f, R43 ;  /* 0x0000001f102b7819 */ /* 0x000fe2000000122b */
[----:B------:R-:W-:Y:S01]  /*9100*/  IMAD.WIDE.U32 R16, R27, -0x60000000, R60 ;  /* 0xa00000001b107825 */ /* 0x000fe200078e003c */
[----:B------:R-:W-:-:S04]  /*9110*/  VIADDMNMX R21, R46, R21, RZ, !PT ;  /* 0x000000152e157246 */ /* 0x000fc800078001ff */
[----:B------:R-:W-:-:S04]  /*9120*/  LEA R27, R27, R17, 0x2 ;  /* 0x000000111b1b7211 */ /* 0x000fc800078e10ff */
[----:B------:R-:W-:Y:S01]  /*9130*/  SHF.R.U64 R26, R16, 0x1f, R27 ;  /* 0x0000001f101a7819 */ /* 0x000fe2000000121b */
[----:B------:R-:W-:Y:S01]  /*9140*/  IMAD.WIDE.U32 R16, R21, -0x60000000, R60 ;  /* 0xa000000015107825 */ /* 0x000fe200078e003c */
[----:B------:R-:W-:-:S03]  /*9150*/  VIADDMNMX R57, R57, R22, RZ, !PT ;  /* 0x0000001639397246 */ /* 0x000fc600078001ff */
[----:B------:R-:W-:-:S05]  /*9160*/  IMAD.U32 R21, R21, 0x4, R17 ;  /* 0x0000000415157824 */ /* 0x000fca00078e0011 */
[----:B------:R-:W-:Y:S01]  /*9170*/  SHF.R.U64 R22, R16, 0x1f, R21 ;  /* 0x0000001f10167819 */ /* 0x000fe20000001215 */
[C---:B------:R-:W-:Y:S01]  /*9180*/  IMAD.WIDE.U32 R20, R57.reuse, -0x60000000, R60 ;  /* 0xa000000039147825 */ /* 0x040fe200078e003c */
[----:B------:R-:W0:Y:S01]  /*9190*/  LDS.128 R16, [R35+0x290] ;  /* 0x0002900023107984 */ /* 0x000e220000000c00 */
[----:B------:R-:W-:Y:S02]  /*91a0*/  VIADDMNMX R23, R48, R23, RZ, !PT ;  /* 0x0000001730177246 */ /* 0x000fe400078001ff */
[----:B------:R-:W-:-:S05]  /*91b0*/  IMAD.U32 R57, R57, 0x4, R21 ;  /* 0x0000000439397824 */ /* 0x000fca00078e0015 */
[----:B------:R-:W-:Y:S01]  /*91c0*/  SHF.R.U64 R46, R20, 0x1f, R57 ;  /* 0x0000001f142e7819 */ /* 0x000fe20000001239 */
[----:B------:R-:W-:Y:S01]  /*91d0*/  IMAD.WIDE.U32 R20, R23, -0x60000000, R60 ;  /* 0xa000000017147825 */ /* 0x000fe200078e003c */
[----:B------:R-:W-:-:S04]  /*91e0*/  VIMNMX.RELU R26, PT, PT, R26, 0xf, PT ;  /* 0x0000000f1a1a7848 */ /* 0x000fc80003fe1100 */
[----:B------:R-:W-:Y:S02]  /*91f0*/  LEA R27, R23, R21, 0x2 ;  /* 0x00000015171b7211 */ /* 0x000fe400078e10ff */
[----:B------:R-:W-:Y:S02]  /*9200*/  VIMNMX.RELU R22, PT, PT, R22, 0xf, PT ;  /* 0x0000000f16167848 */ /* 0x000fe40003fe1100 */
[----:B------:R-:W-:Y:S02]  /*9210*/  SHF.R.U64 R27, R20, 0x1f, R27 ;  /* 0x0000001f141b7819 */ /* 0x000fe4000000121b */
[----:B------:R-:W-:Y:S01]  /*9220*/  VIMNMX.RELU R20, PT, PT, R46, 0xf, PT ;  /* 0x0000000f2e147848 */ /* 0x000fe20003fe1100 */
[----:B------:R-:W-:Y:S02]  /*9230*/  IMAD.SHL.U32 R26, R26, 0x10000000, RZ ;  /* 0x100000001a1a7824 */ /* 0x000fe400078e00ff */
[----:B------:R-:W-:Y:S01]  /*9240*/  IMAD.SHL.U32 R21, R22, 0x1000000, RZ ;  /* 0x0100000016157824 */ /* 0x000fe200078e00ff */
[----:B------:R-:W-:-:S04]  /*9250*/  SHF.L.U32 R20, R20, 0x14, RZ ;  /* 0x0000001414147819 */ /* 0x000fc800000006ff */
[----:B------:R-:W-:Y:S02]  /*9260*/  LOP3.LUT R26, R20, R21, R26, 0xfe, !PT ;  /* 0x00000015141a7212 */ /* 0x000fe400078efe1a */
[----:B------:R-:W1:Y:S01]  /*9270*/  LDS.128 R20, [R35+0x300] ;  /* 0x0003000023147984 */ /* 0x000e620000000c00 */
[----:B0-----:R-:W-:Y:S02]  /*9280*/  VIADDMNMX R59, R59, R16, RZ, !PT ;  /* 0x000000103b3b7246 */ /* 0x001fe400078001ff */
[----:B------:R-:W-:-:S03]  /*9290*/  VIADDMNMX R67, R44, R17, RZ, !PT ;  /* 0x000000112c437246 */ /* 0x000fc600078001ff */
[----:B------:R-:W-:-:S04]  /*92a0*/  IMAD.WIDE.U32 R16, R59, -0x60000000, R60 ;  /* 0xa00000003b107825 */ /* 0x000fc800078e003c */
[----:B------:R-:W-:-:S05]  /*92b0*/  IMAD.U32 R57, R59, 0x4, R17 ;  /* 0x000000043b397824 */ /* 0x000fca00078e0011 */
[----:B------:R-:W-:Y:S01]  /*92c0*/  SHF.R.U64 R57, R16, 0x1f, R57 ;  /* 0x0000001f10397819 */ /* 0x000fe20000001239 */
[----:B------:R-:W-:Y:S01]  /*92d0*/  IMAD.WIDE.U32 R16, R67, -0x60000000, R60 ;  /* 0xa000000043107825 */ /* 0x000fe200078e003c */
[----:B------:R-:W-:-:S03]  /*92e0*/  VIADDMNMX R49, R49, R18, RZ, !PT ;  /* 0x0000001231317246 */ /* 0x000fc600078001ff */
[----:B------:R-:W-:-:S05]  /*92f0*/  IMAD.U32 R67, R67, 0x4, R17 ;  /* 0x0000000443437824 */ /* 0x000fca00078e0011 */
[----:B------:R-:W-:Y:S01]  /*9300*/  SHF.R.U64 R44, R16, 0x1f, R67 ;  /* 0x0000001f102c7819 */ /* 0x000fe20000001243 */
[----:B------:R-:W-:-:S05]  /*9310*/  IMAD.WIDE.U32 R16, R49, -0x60000000, R60 ;  /* 0xa000000031107825 */ /* 0x000fca00078e003c */
[----:B------:R-:W-:Y:S02]  /*9320*/  LEA R49, R49, R17, 0x2 ;  /* 0x0000001131317211 */ /* 0x000fe400078e10ff */
[----:B-1----:R-:W-:Y:S02]  /*9330*/  VIADDMNMX R59, R51, R20, RZ, !PT ;  /* 0x00000014333b7246 */ /* 0x002fe400078001ff */
[----:B------:R-:W-:-:S03]  /*9340*/  SHF.R.U64 R46, R16, 0x1f, R49 ;  /* 0x0000001f102e7819 */ /* 0x000fc60000001231 */
[----:B------:R-:W-:Y:S01]  /*9350*/  IMAD.WIDE.U32 R16, R59, -0x60000000, R60 ;  /* 0xa00000003b107825 */ /* 0x000fe200078e003c */
[----:B------:R-:W-:-:S03]  /*9360*/  VIADDMNMX R19, R58, R19, RZ, !PT ;  /* 0x000000133a137246 */ /* 0x000fc600078001ff */
[----:B------:R-:W-:Y:S02]  /*9370*/  IMAD.U32 R59, R59, 0x4, R17 ;  /* 0x000000043b3b7824 */ /* 0x000fe400078e0011 */
[----:B------:R-:W-:-:S03]  /*9380*/  IMAD.WIDE.U32 R48, R19, -0x60000000, R60 ;  /* 0xa000000013307825 */ /* 0x000fc600078e003c */
[----:B------:R-:W-:Y:S02]  /*9390*/  SHF.R.U64 R58, R16, 0x1f, R59 ;  /* 0x0000001f103a7819 */ /* 0x000fe4000000123b */
[----:B------:R-:W-:Y:S01]  /*93a0*/  VIADDMNMX R21, R50, R21, RZ, !PT ;  /* 0x0000001532157246 */ /* 0x000fe200078001ff */
[----:B------:R-:W-:-:S04]  /*93b0*/  IMAD.U32 R19, R19, 0x4, R49 ;  /* 0x0000000413137824 */ /* 0x000fc800078e0031 */
[----:B------:R-:W-:Y:S01]  /*93c0*/  IMAD.WIDE.U32 R16, R21, -0x60000000, R60 ;  /* 0xa000000015107825 */ /* 0x000fe200078e003c */
[----:B------:R-:W-:-:S04]  /*93d0*/  SHF.R.U64 R48, R48, 0x1f, R19 ;  /* 0x0000001f30307819 */ /* 0x000fc80000001213 */
[----:B------:R-:W-:Y:S02]  /*93e0*/  LEA R21, R21, R17, 0x2 ;  /* 0x0000001115157211 */ /* 0x000fe400078e10ff */
[----:B------:R-:W-:Y:S02]  /*93f0*/  VIADDMNMX R49, R53, R22, RZ, !PT ;  /* 0x0000001635317246 */ /* 0x000fe400078001ff */
[----:B------:R-:W-:Y:S02]  /*9400*/  SHF.R.U64 R22, R16, 0x1f, R21 ;  /* 0x0000001f10167819 */ /* 0x000fe40000001215 */
[----:B------:R-:W0:Y:S01]  /*9410*/  LDS.128 R16, [R35+0x310] ;  /* 0x0003100023107984 */ /* 0x000e220000000c00 */
[----:B------:R-:W-:-:S04]  /*9420*/  IMAD.WIDE.U32 R20, R49, -0x60000000, R60 ;  /* 0xa000000031147825 */ /* 0x000fc800078e003c */
[----:B------:R-:W-:Y:S01]  /*9430*/  IMAD.U32 R49, R49, 0x4, R21 ;  /* 0x0000000431317824 */ /* 0x000fe200078e0015 */
[----:B------:R-:W-:Y:S02]  /*9440*/  VIMNMX.RELU R57, PT, PT, R57, 0xf, PT ;  /* 0x0000000f39397848 */ /* 0x000fe40003fe1100 */
[----:B------:R-:W-:Y:S02]  /*9450*/  VIMNMX.RELU R58, PT, PT, R58, 0xf, PT ;  /* 0x0000000f3a3a7848 */ /* 0x000fe40003fe1100 */
[----:B------:R-:W-:Y:S02]  /*9460*/  SHF.R.U64 R20, R20, 0x1f, R49 ;  /* 0x0000001f14147819 */ /* 0x000fe40000001231 */
[----:B------:R-:W-:Y:S02]  /*9470*/  VIMNMX.RELU R22, PT, PT, R22, 0xf, PT ;  /* 0x0000000f16167848 */ /* 0x000fe40003fe1100 */
[----:B------:R-:W-:Y:S02]  /*9480*/  VIMNMX.RELU R20, PT, PT, R20, 0xf, PT ;  /* 0x0000000f14147848 */ /* 0x000fe40003fe1100 */
[----:B------:R-:W-:Y:S01]  /*9490*/  SHF.L.U32 R49, R57, 0xc, RZ ;  /* 0x0000000c39317819 */ /* 0x000fe200000006ff */
[----:B------:R-:W-:Y:S01]  /*94a0*/  IMAD.SHL.U32 R57, R58, 0x10000000, RZ ;  /* 0x100000003a397824 */ /* 0x000fe200078e00ff */
[----:B------:R-:W-:Y:S01]  /*94b0*/  VIADDMNMX R23, R56, R23, RZ, !PT ;  /* 0x0000001738177246 */ /* 0x000fe200078001ff */
[----:B------:R-:W-:Y:S01]  /*94c0*/  IMAD.SHL.U32 R22, R22, 0x1000000, RZ ;  /* 0x0100000016167824 */ /* 0x000fe200078e00ff */
[----:B------:R-:W-:-:S02]  /*94d0*/  SHF.L.U32 R20, R20, 0x14, RZ ;  /* 0x0000001414147819 */ /* 0x000fc400000006ff */
[----:B------:R-:W-:Y:S02]  /*94e0*/  VIMNMX.RELU R27, PT, PT, R27, 0xf, PT ;  /* 0x0000000f1b1b7848 */ /* 0x000fe40003fe1100 */
[----:B------:R-:W-:Y:S01]  /*94f0*/  LOP3.LUT R57, R20, R22, R57, 0xfe, !PT ;  /* 0x0000001614397212 */ /* 0x000fe200078efe39 */
[----:B------:R-:W-:-:S04]  /*9500*/  IMAD.WIDE.U32 R20, R23, -0x60000000, R60 ;  /* 0xa000000017147825 */ /* 0x000fc800078e003c */
[----:B------:R-:W-:Y:S02]  /*9510*/  IMAD.U32 R27, R27, 0x10000, RZ ;  /* 0x000100001b1b7824 */ /* 0x000fe400078e00ff */
[----:B------:R-:W-:Y:S01]  /*9520*/  IMAD.U32 R23, R23, 0x4, R21 ;  /* 0x0000000417177824 */ /* 0x000fe200078e0015 */
[----:B------:R-:W-:Y:S02]  /*9530*/  VIMNMX.RELU R25, PT, PT, R25, 0xf, PT ;  /* 0x0000000f19197848 */ /* 0x000fe40003fe1100 */
[----:B------:R-:W-:Y:S02]  /*9540*/  LOP3.LUT R49, R49, R27, R26, 0xfe, !PT ;  /* 0x0000001b31317212 */ /* 0x000fe400078efe1a */
[----:B0-----:R-:W-:Y:S02]  /*9550*/  VIADDMNMX R21, R55, R16, RZ, !PT ;  /* 0x0000001037157246 */ /* 0x001fe400078001ff */
[----:B------:R-:W-:-:S03]  /*9560*/  LOP3.LUT R59, R24, R25, RZ, 0xfc, !PT ;  /* 0x00000019183b7212 */ /* 0x000fc600078efcff */
[----:B------:R-:W-:Y:S01]  /*9570*/  IMAD.WIDE.U32 R26, R21, -0x60000000, R60 ;  /* 0xa0000000151a7825 */ /* 0x000fe200078e003c */
[----:B------:R-:W-:-:S03]  /*9580*/  SHF.R.U64 R16, R20, 0x1f, R23 ;  /* 0x0000001f14107819 */ /* 0x000fc60000001217 */
[----:B------:R-:W-:Y:S02]  /*9590*/  IMAD.U32 R25, R21, 0x4, R27 ;  /* 0x0000000415197824 */ /* 0x000fe400078e001b */
[----:B------:R-:W0:Y:S03]  /*95a0*/  LDS.128 R20, [R35+0x380] ;  /* 0x0003800023147984 */ /* 0x000e260000000c00 */
[----:B------:R-:W-:Y:S02]  /*95b0*/  SHF.R.U64 R58, R26, 0x1f, R25 ;  /* 0x0000001f1a3a7819 */ /* 0x000fe40000001219 */
[----:B------:R-:W1:Y:S01]  /*95c0*/  LDS.128 R24, [R35+0x390] ;  /* 0x0003900023187984 */ /* 0x000e620000000c00 */
[----:B------:R-:W-:Y:S02]  /*95d0*/  VIMNMX.RELU R46, PT, PT, R46, 0xf, PT ;  /* 0x0000000f2e2e7848 */ /* 0x000fe40003fe1100 */
[----:B------:R-:W-:-:S02]  /*95e0*/  VIMNMX.RELU R42, PT, PT, R42, 0xf, PT ;  /* 0x0000000f2a2a7848 */ /* 0x000fc40003fe1100 */
[----:B------:R-:W-:Y:S02]  /*95f0*/  VIMNMX.RELU R47, PT, PT, R47, 0xf, PT ;  /* 0x0000000f2f2f7848 */ /* 0x000fe40003fe1100 */
[----:B------:R-:W-:Y:S01]  /*9600*/  VIMNMX.RELU R44, PT, PT, R44, 0xf, PT ;  /* 0x0000000f2c2c7848 */ /* 0x000fe20003fe1100 */
[----:B------:R2:W-:Y:S01]  /*9610*/  STG.E desc[UR8][R36.64+-0x100], R59 ;  /* 0xffff003b24007986 */ /* 0x0005e2000c101908 */
[----:B------:R-:W-:Y:S01]  /*9620*/  LOP3.LUT R45, R45, R42, RZ, 0xfc, !PT ;  /* 0x0000002a2d2d7212 */ /* 0x000fe200078efcff */
[----:B------:R-:W-:Y:S01]  /*9630*/  IMAD.SHL.U32 R46, R46, 0x10, RZ ;  /* 0x000000102e2e7824 */ /* 0x000fe200078e00ff */
[----:B------:R-:W-:Y:S02]  /*9640*/  LOP3.LUT R67, R54, R47, RZ, 0xfc, !PT ;  /* 0x0000002f36437212 */ /* 0x000fe400078efcff */
[----:B------:R-:W-:Y:S02]  /*9650*/  VIMNMX.RELU R16, PT, PT, R16, 0xf, PT ;  /* 0x0000000f10107848 */ /* 0x000fe40003fe1100 */
[----:B---3--:R-:W-:-:S02]  /*9660*/  VIADDMNMX R47, R64, R17, RZ, !PT ;  /* 0x00000011402f7246 */ /* 0x008fc400078001ff */
[----:B------:R-:W-:Y:S02]  /*9670*/  SHF.L.U32 R44, R44, 0x8, RZ ;  /* 0x000000082c2c7819 */ /* 0x000fe400000006ff */
[----:B--2---:R-:W-:Y:S01]  /*9680*/  VIADDMNMX R59, R63, R18, RZ, !PT ;  /* 0x000000123f3b7246 */ /* 0x004fe200078001ff */
[----:B------:R2:W-:Y:S01]  /*9690*/  STG.E desc[UR8][R36.64], R45 ;  /* 0x0000002d24007986 */ /* 0x0005e2000c101908 */
[----:B------:R-:W-:Y:S01]  /*96a0*/  IMAD.U32 R18, R16, 0x10000, RZ ;  /* 0x0001000010127824 */ /* 0x000fe200078e00ff */
[----:B------:R-:W-:Y:S01]  /*96b0*/  LOP3.LUT R49, R46, R44, R49, 0xfe, !PT ;  /* 0x0000002c2e317212 */ /* 0x000fe200078efe31 */
[C---:B------:R-:W-:Y:S01]  /*96c0*/  IMAD.WIDE.U32 R16, R47.reuse, -0x60000000, R60 ;  /* 0xa00000002f107825 */ /* 0x040fe200078e003c */
[----:B------:R3:W-:Y:S03]  /*96d0*/  STG.E desc[UR8][R36.64+-0xfc], R67 ;  /* 0xffff044324007986 */ /* 0x0007e6000c101908 */
[----:B------:R-:W-:-:S02]  /*96e0*/  IMAD.U32 R47, R47, 0x4, R17 ;  /* 0x000000042f2f7824 */ /* 0x000fc400078e0011 */
[----:B--2---:R-:W-:Y:S01]  /*96f0*/  IMAD.WIDE.U32 R44, R59, -0x60000000, R60 ;  /* 0xa00000003b2c7825 */ /* 0x004fe200078e003c */
[----:B0-----:R-:W-:-:S03]  /*9700*/  VIADDMNMX R51, R51, R20, RZ, !PT ;  /* 0x0000001433337246 */ /* 0x001fc600078001ff */
[----:B------:R-:W-:Y:S01]  /*9710*/  IMAD.U32 R59, R59, 0x4, R45 ;  /* 0x000000043b3b7824 */ /* 0x000fe200078e002d */
[----:B---3--:R-:W-:Y:S02]  /*9720*/  VIADDMNMX R67, R50, R21, RZ, !PT ;  /* 0x0000001532437246 */ /* 0x008fe400078001ff */
[----:B------:R-:W-:Y:S02]  /*9730*/  VIADDMNMX R53, R53, R22, RZ, !PT ;  /* 0x0000001635357246 */ /* 0x000fe400078001ff */
[----:B------:R-:W-:Y:S01]  /*9740*/  SHF.R.U64 R22, R16, 0x1f, R47 ;  /* 0x0000001f10167819 */ /* 0x000fe2000000122f */
[----:B------:R-:W-:Y:S01]  /*9750*/  IMAD.WIDE.U32 R16, R51, -0x60000000, R60 ;  /* 0xa000000033107825 */ /* 0x000fe200078e003c */
[----:B------:R-:W-:-:S03]  /*9760*/  SHF.R.U64 R42, R44, 0x1f, R59 ;  /* 0x0000001f2c2a7819 */ /* 0x000fc6000000123b */
[----:B------:R-:W-:Y:S01]  /*9770*/  IMAD.WIDE.U32 R44, R67, -0x60000000, R60 ;  /* 0xa0000000432c7825 */ /* 0x000fe200078e003c */
[----:B------:R-:W-:-:S03]  /*9780*/  LEA R51, R51, R17, 0x2 ;  /* 0x0000001133337211 */ /* 0x000fc600078e10ff */
[----:B------:R-:W-:Y:S01]  /*9790*/  IMAD.WIDE.U32 R20, R53, -0x60000000, R60 ;  /* 0xa000000035147825 */ /* 0x000fe200078e003c */
[----:B------:R-:W-:-:S03]  /*97a0*/  VIMNMX.RELU R58, PT, PT, R58, 0xf, PT ;  /* 0x0000000f3a3a7848 */ /* 0x000fc60003fe1100 */
[----:B------:R-:W-:Y:S02]  /*97b0*/  IMAD.U32 R67, R67, 0x4, R45 ;  /* 0x0000000443437824 */ /* 0x000fe400078e002d */
[----:B------:R-:W-:Y:S01]  /*97c0*/  IMAD.U32 R53, R53, 0x4, R21 ;  /* 0x0000000435357824 */ /* 0x000fe200078e0015 */
[----:B------:R-:W-:Y:S02]  /*97d0*/  SHF.R.U64 R45, R16, 0x1f, R51 ;  /* 0x0000001f102d7819 */ /* 0x000fe40000001233 */
[----:B------:R-:W-:Y:S02]  /*97e0*/  SHF.R.U64 R21, R44, 0x1f, R67 ;  /* 0x0000001f2c157819 */ /* 0x000fe40000001243 */
[----:B------:R-:W-:Y:S02]  /*97f0*/  SHF.L.U32 R58, R58, 0xc, RZ ;  /* 0x0000000c3a3a7819 */ /* 0x000fe400000006ff */
[----:B------:R-:W-:Y:S02]  /*9800*/  VIADDMNMX R23, R56, R23, RZ, !PT ;  /* 0x0000001738177246 */ /* 0x000fe400078001ff */
[----:B-1----:R-:W-:-:S02]  /*9810*/  VIADDMNMX R55, R55, R24, RZ, !PT ;  /* 0x0000001837377246 */ /* 0x002fc400078001ff */
[----:B------:R-:W-:Y:S02]  /*9820*/  SHF.R.U64 R24, R20, 0x1f, R53 ;  /* 0x0000001f14187819 */ /* 0x000fe40000001235 */
[----:B------:R-:W-:Y:S02]  /*9830*/  VIMNMX.RELU R20, PT, PT, R45, 0xf, PT ;  /* 0x0000000f2d147848 */ /* 0x000fe40003fe1100 */
[----:B------:R-:W-:Y:S01]  /*9840*/  VIMNMX.RELU R21, PT, PT, R21, 0xf, PT ;  /* 0x0000000f15157848 */ /* 0x000fe20003fe1100 */
[----:B------:R-:W-:Y:S01]  /*9850*/  IMAD.WIDE.U32 R16, R23, -0x60000000, R60 ;  /* 0xa000000017107825 */ /* 0x000fe200078e003c */
[----:B------:R-:W-:Y:S02]  /*9860*/  LOP3.LUT R57, R58, R18, R57, 0xfe, !PT ;  /* 0x000000123a397212 */ /* 0x000fe400078efe39 */
[----:B------:R-:W-:Y:S01]  /*9870*/  VIADDMNMX R47, R66, R19, RZ, !PT ;  /* 0x00000013422f7246 */ /* 0x000fe200078001ff */
[----:B------:R-:W-:Y:S01]  /*9880*/  IMAD.WIDE.U32 R18, R55, -0x60000000, R60 ;  /* 0xa000000037127825 */ /* 0x000fe200078e003c */
[----:B------:R-:W-:-:S03]  /*9890*/  VIMNMX.RELU R24, PT, PT, R24, 0xf, PT ;  /* 0x0000000f18187848 */ /* 0x000fc60003fe1100 */
[----:B------:R-:W-:Y:S01]  /*98a0*/  IMAD.SHL.U32 R20, R20, 0x10000000, RZ ;  /* 0x1000000014147824 */ /* 0x000fe200078e00ff */
[----:B------:R-:W-:Y:S01]  /*98b0*/  SHF.L.U32 R24, R24, 0x14, RZ ;  /* 0x0000001418187819 */ /* 0x000fe200000006ff */
[----:B------:R-:W-:Y:S01]  /*98c0*/  IMAD.SHL.U32 R21, R21, 0x1000000, RZ ;  /* 0x0100000015157824 */ /* 0x000fe200078e00ff */
[----:B------:R-:W-:Y:S01]  /*98d0*/  VIADDMNMX R25, R64, R25, RZ, !PT ;  /* 0x0000001940197246 */ /* 0x000fe200078001ff */
[----:B------:R-:W-:Y:S01]  /*98e0*/  IMAD.U32 R55, R55, 0x4, R19 ;  /* 0x0000000437377824 */ /* 0x000fe200078e0013 */
[----:B------:R-:W-:Y:S02]  /*98f0*/  LEA R23, R23, R17, 0x2 ;  /* 0x0000001117177211 */ /* 0x000fe400078e10ff */
[----:B------:R-:W-:Y:S02]  /*9900*/  VIADDMNMX R63, R63, R26, RZ, !PT ;  /* 0x0000001a3f3f7246 */ /* 0x000fe400078001ff */
[----:B------:R-:W-:Y:S02]  /*9910*/  LOP3.LUT R24, R24, R21, R20, 0xfe, !PT ;  /* 0x0000001518187212 */ /* 0x000fe400078efe14 */
[----:B------:R-:W-:-:S02]  /*9920*/  SHF.R.U64 R23, R16, 0x1f, R23 ;  /* 0x0000001f10177819 */ /* 0x000fc40000001217 */
[----:B------:R-:W-:Y:S01]  /*9930*/  SHF.R.U64 R21, R18, 0x1f, R55 ;  /* 0x0000001f12157819 */ /* 0x000fe20000001237 */
[----:B------:R-:W-:Y:S01]  /*9940*/  IMAD.WIDE.U32 R18, R25, -0x60000000, R60 ;  /* 0xa000000019127825 */ /* 0x000fe200078e003c */
[----:B------:R-:W-:-:S03]  /*9950*/  VIMNMX.RELU R20, PT, PT, R23, 0xf, PT ;  /* 0x0000000f17147848 */ /* 0x000fc60003fe1100 */
[----:B------:R-:W-:Y:S01]  /*9960*/  IMAD.WIDE.U32 R16, R63, -0x60000000, R60 ;  /* 0xa00000003f107825 */ /* 0x000fe200078e003c */
[----:B------:R-:W-:-:S03]  /*9970*/  VIMNMX.RELU R21, PT, PT, R21, 0xf, PT ;  /* 0x0000000f15157848 */ /* 0x000fc60003fe1100 */
[----:B------:R-:W-:Y:S01]  /*9980*/  IMAD.U32 R23, R25, 0x4, R19 ;  /* 0x0000000419177824 */ /* 0x000fe200078e0013 */
[----:B------:R-:W-:Y:S02]  /*9990*/  LEA R63, R63, R17, 0x2 ;  /* 0x000000113f3f7211 */ /* 0x000fe400078e10ff */
[----:B------:R-:W-:Y:S01]  /*99a0*/  VIADDMNMX R27, R66, R27, RZ, !PT ;  /* 0x0000001b421b7246 */ /* 0x000fe200078001ff */
[----:B------:R-:W-:Y:S01]  /*99b0*/  IMAD.U32 R17, R20, 0x10000, RZ ;  /* 0x0001000014117824 */ /* 0x000fe200078e00ff */
[----:B------:R-:W-:Y:S01]  /*99c0*/  SHF.R.U64 R23, R18, 0x1f, R23 ;  /* 0x0000001f12177819 */ /* 0x000fe20000001217 */
[----:B------:R-:W-:Y:S01]  /*99d0*/  IMAD.SHL.U32 R19, R21, 0x1000, RZ ;  /* 0x0000100015137824 */ /* 0x000fe200078e00ff */
[----:B------:R-:W-:Y:S01]  /*99e0*/  SHF.R.U64 R18, R16, 0x1f, R63 ;  /* 0x0000001f10127819 */ /* 0x000fe2000000123f */
[----:B------:R-:W-:Y:S01]  /*99f0*/  IMAD.WIDE.U32 R20, R47, -0x60000000, R60 ;  /* 0xa00000002f147825 */ /* 0x000fe200078e003c */
[----:B------:R-:W-:-:S03]  /*9a00*/  VIMNMX.RELU R16, PT, PT, R23, 0xf, PT ;  /* 0x0000000f17107848 */ /* 0x000fc60003fe1100 */
[----:B------:R-:W-:Y:S01]  /*9a10*/  IMAD.WIDE.U32 R60, R27, -0x60000000, R60 ;  /* 0xa00000001b3c7825 */ /* 0x000fe200078e003c */
[----:B------:R-:W-:Y:S02]  /*9a20*/  VIMNMX.RELU R18, PT, PT, R18, 0xf, PT ;  /* 0x0000000f12127848 */ /* 0x000fe40003fe1100 */
[----:B------:R-:W-:Y:S02]  /*9a30*/  VIMNMX.RELU R22, PT, PT, R22, 0xf, PT ;  /* 0x0000000f16167848 */ /* 0x000fe40003fe1100 */
[----:B------:R-:W-:Y:S02]  /*9a40*/  VIMNMX.RELU R42, PT, PT, R42, 0xf, PT ;  /* 0x0000000f2a2a7848 */ /* 0x000fe40003fe1100 */
[----:B------:R-:W-:Y:S02]  /*9a50*/  LOP3.LUT R17, R19, R17, R24, 0xfe, !PT ;  /* 0x0000001113117212 */ /* 0x000fe400078efe18 */
[----:B------:R-:W-:Y:S02]  /*9a60*/  LEA R47, R47, R21, 0x2 ;  /* 0x000000152f2f7211 */ /* 0x000fe400078e10ff */
[----:B------:R-:W-:Y:S01]  /*9a70*/  LEA R19, R27, R61, 0x2 ;  /* 0x0000003d1b137211 */ /* 0x000fe200078e10ff */
[----:B------:R-:W-:-:S02]  /*9a80*/  IMAD.SHL.U32 R16, R16, 0x100, RZ ;  /* 0x0000010010107824 */ /* 0x000fc400078e00ff */
[----:B------:R-:W-:Y:S01]  /*9a90*/  IMAD.SHL.U32 R18, R18, 0x10, RZ ;  /* 0x0000001012127824 */ /* 0x000fe200078e00ff */
[----:B------:R-:W-:Y:S01]  /*9aa0*/  SHF.R.U64 R20, R20, 0x1f, R47 ;  /* 0x0000001f14147819 */ /* 0x000fe2000000122f */
[----:B------:R-:W-:Y:S01]  /*9ab0*/  IMAD.SHL.U32 R22, R22, 0x100, RZ ;  /* 0x0000010016167824 */ /* 0x000fe200078e00ff */
[----:B------:R-:W-:Y:S01]  /*9ac0*/  SHF.R.U64 R19, R60, 0x1f, R19 ;  /* 0x0000001f3c137819 */ /* 0x000fe20000001213 */
[----:B------:R-:W-:Y:S01]  /*9ad0*/  IMAD.SHL.U32 R42, R42, 0x10, RZ ;  /* 0x000000102a2a7824 */ /* 0x000fe200078e00ff */
[----:B------:R-:W-:Y:S02]  /*9ae0*/  LOP3.LUT R18, R18, R16, R17, 0xfe, !PT ;  /* 0x0000001012127212 */ /* 0x000fe400078efe11 */
[----:B------:R-:W-:Y:S02]  /*9af0*/  VIMNMX.RELU R35, PT, PT, R52, 0xf, PT ;  /* 0x0000000f34237848 */ /* 0x000fe40003fe1100 */
[----:B------:R-:W-:Y:S02]  /*9b00*/  LOP3.LUT R22, R42, R22, R57, 0xfe, !PT ;  /* 0x000000162a167212 */ /* 0x000fe400078efe39 */
[----:B------:R-:W-:-:S02]  /*9b10*/  VIMNMX.RELU R16, PT, PT, R43, 0xf, PT ;  /* 0x0000000f2b107848 */ /* 0x000fc40003fe1100 */
[----:B------:R-:W-:Y:S02]  /*9b20*/  VIMNMX.RELU R48, PT, PT, R48, 0xf, PT ;  /* 0x0000000f30307848 */ /* 0x000fe40003fe1100 */
[----:B------:R-:W-:Y:S02]  /*9b30*/  VIMNMX.RELU R17, PT, PT, R20, 0xf, PT ;  /* 0x0000000f14117848 */ /* 0x000fe40003fe1100 */
[----:B------:R-:W-:Y:S02]  /*9b40*/  VIMNMX.RELU R19, PT, PT, R19, 0xf, PT ;  /* 0x0000000f13137848 */ /* 0x000fe40003fe1100 */
[----:B------:R-:W-:Y:S02]  /*9b50*/  LOP3.LUT R35, R62, R35, RZ, 0xfc, !PT ;  /* 0x000000233e237212 */ /* 0x000fe400078efcff */
[----:B------:R-:W-:Y:S02]  /*9b60*/  LOP3.LUT R65, R65, R16, RZ, 0xfc, !PT ;  /* 0x0000001041417212 */ /* 0x000fe400078efcff */
[----:B------:R-:W-:-:S02]  /*9b70*/  LOP3.LUT R49, R49, R48, RZ, 0xfc, !PT ;  /* 0x0000003031317212 */ /* 0x000fc400078efcff */
        /* <DEDUP_REMOVED lines=9> */
[----:B------:R-:W-:Y:S01]  /*9c10*/  IADD3 R18, P0, PT, R36, 0x200, RZ ;  /* 0x0000020024127810 */ /* 0x000fe20007f1e0ff */
[----:B------:R-:W-:Y:S01]  /*9c20*/  VIADD R2, R2, 0x80 ;  /* 0x0000008002027836 */ /* 0x000fe20000000000 */
[----:B------:R-:W-:Y:S01]  /*9c30*/  IADD3 R5, PT, PT, R5, 0x80, RZ ;  /* 0x0000008005057810 */ /* 0x000fe20007ffe0ff */
[----:B------:R-:W-:Y:S01]  /*9c40*/  VIADD R6, R6, 0x1 ;  /* 0x0000000106067836 */ /* 0x000fe20000000000 */
[----:B------:R-:W-:-:S04]  /*9c50*/  IADD3.X R19, PT, PT, RZ, R37, RZ, P0, !PT ;  /* 0x00000025ff137210 */ /* 0x000fc800007fe4ff */
[----:B0-----:R-:W-:Y:S05]  /*9c60*/  BRA.U UP0, `(.L_x_112) ;  /* 0xffffff6500bc7547 */ /* 0x001fea000b83ffff */
[----:B------:R-:W-:Y:S05]  /*9c70*/  EXIT ;  /* 0x000000000000794d */ /* 0x000fea0003800000 */
        .weak           $__internal_3_$__cuda_sm_9x_mma_sub_byte_internal_m8n8k32_u4_s4
        .type           $__internal_3_$__cuda_sm_9x_mma_sub_byte_internal_m8n8k32_u4_s4,@function
        .size           $__internal_3_$__cuda_sm_9x_mma_sub_byte_internal_m8n8k32_u4_s4,(.L_x_395 - $__internal_3_$__cuda_sm_9x_mma_sub_byte_internal_m8n8k32_u4_s4)
$__internal_3_$__cuda_sm_9x_mma_sub_byte_internal_m8n8k32_u4_s4:
[C---:B------:R-:W-:Y:S01]  /*9c80*/  LOP3.LUT R18, R16.reuse, 0xf00, RZ, 0xc0, !PT ;  /* 0x00000f0010127812 */ /* 0x040fe200078ec0ff */
[C---:B------:R-:W-:Y:S01]  /*9c90*/  IMAD.SHL.U32 R17, R16.reuse, 0x10000000, RZ ;  /* 0x1000000010117824 */ /* 0x040fe200078e00ff */
[C---:B------:R-:W-:Y:S02]  /*9ca0*/  LOP3.LUT R22, R16.reuse, 0xf000000, RZ, 0xc0, !PT ;  /* 0x0f00000010167812 */ /* 0x040fe400078ec0ff */
[----:B------:R-:W-:Y:S01]  /*9cb0*/  LOP3.LUT R19, R16, 0xf000, RZ, 0xc0, !PT ;  /* 0x0000f00010137812 */ /* 0x000fe200078ec0ff */
[----:B------:R-:W-:Y:S01]  /*9cc0*/  IMAD.SHL.U32 R18, R18, 0x100000, RZ ;  /* 0x0010000012127824 */ /* 0x000fe200078e00ff */
[----:B------:R-:W-:Y:S01]  /*9cd0*/  SHF.R.S32.HI R17, RZ, 0x1c, R17 ;  /* 0x0000001cff117819 */ /* 0x000fe20000011411 */
[----:B------:R-:W-:Y:S01]  /*9ce0*/  IMAD.SHL.U32 R22, R22, 0x10, RZ ;  /* 0x0000001016167824 */ /* 0x000fe200078e00ff */
[----:B------:R-:W-:Y:S01]  /*9cf0*/  MOV R21, RZ ;  /* 0x000000ff00157202 */ /* 0x000fe20000000f00 */
[----:B------:R-:W-:Y:S01]  /*9d00*/  IMAD.U32 R19, R19, 0x10000, RZ ;  /* 0x0001000013137824 */ /* 0x000fe200078e00ff */
[----:B------:R-:W-:-:S02]  /*9d10*/  LOP3.LUT R17, R17, 0xff, RZ, 0xc0, !PT ;  /* 0x000000ff11117812 */ /* 0x000fc400078ec0ff */
[----:B------:R-:W-:Y:S02]  /*9d20*/  SHF.R.S32.HI R18, RZ, 0x14, R18 ;  /* 0x00000014ff127819 */ /* 0x000fe40000011412 */
[----:B------:R-:W-:Y:S02]  /*9d30*/  SHF.R.S32.HI R22, RZ, 0x4, R22 ;  /* 0x00000004ff167819 */ /* 0x000fe40000011416 */
[----:B------:R-:W-:Y:S02]  /*9d40*/  LOP3.LUT R18, R17, 0xff00, R18, 0xf8, !PT ;  /* 0x0000ff0011127812 */ /* 0x000fe400078ef812 */
[----:B------:R-:W-:Y:S02]  /*9d50*/  LOP3.LUT R17, R16, 0xf0, RZ, 0xc0, !PT ;  /* 0x000000f010117812 */ /* 0x000fe400078ec0ff */
[----:B------:R-:W-:Y:S02]  /*9d60*/  SHF.R.S32.HI R19, RZ, 0x14, R19 ;  /* 0x00000014ff137819 */ /* 0x000fe40000011413 */
[----:B------:R-:W-:-:S04]  /*9d70*/  SHF.L.U32 R17, R17, 0x18, RZ ;  /* 0x0000001811117819 */ /* 0x000fc800000006ff */
[----:B------:R-:W-:-:S04]  /*9d80*/  SHF.R.S32.HI R17, RZ, 0x1c, R17 ;  /* 0x0000001cff117819 */ /* 0x000fc80000011411 */
[----:B------:R-:W-:Y:S02]  /*9d90*/  LOP3.LUT R20, R17, 0xff, RZ, 0xc0, !PT ;  /* 0x000000ff11147812 */ /* 0x000fe400078ec0ff */
[----:B------:R-:W-:Y:S02]  /*9da0*/  LOP3.LUT R17, R16, 0xf0000, RZ, 0xc0, !PT ;  /* 0x000f000010117812 */ /* 0x000fe400078ec0ff */
[----:B------:R-:W-:Y:S02]  /*9db0*/  LOP3.LUT R19, R20, 0xff00, R19, 0xf8, !PT ;  /* 0x0000ff0014137812 */ /* 0x000fe400078ef813 */
[----:B------:R-:W-:Y:S01]  /*9dc0*/  LOP3.LUT R20, R60, 0xf0f0f0f, RZ, 0xc0, !PT ;  /* 0x0f0f0f0f3c147812 */ /* 0x000fe200078ec0ff */
[----:B------:R-:W-:-:S05]  /*9dd0*/  IMAD.SHL.U32 R17, R17, 0x1000, RZ ;  /* 0x0000100011117824 */ /* 0x000fca00078e00ff */
[----:B------:R-:W-:-:S04]  /*9de0*/  SHF.R.S32.HI R17, RZ, 0xc, R17 ;  /* 0x0000000cff117819 */ /* 0x000fc80000011411 */
[----:B------:R-:W-:Y:S02]  /*9df0*/  LOP3.LUT R17, R18, 0xff0000, R17, 0xf8, !PT ;  /* 0x00ff000012117812 */ /* 0x000fe400078ef811 */
[----:B------:R-:W-:Y:S02]  /*9e00*/  LOP3.LUT R18, R16, 0xf00000, RZ, 0xc0, !PT ;  /* 0x00f0000010127812 */ /* 0x000fe400078ec0ff */
[----:B------:R-:W-:Y:S02]  /*9e10*/  LOP3.LUT R22, R17, 0xff000000, R22, 0xf8, !PT ;  /* 0xff00000011167812 */ /* 0x000fe400078ef816 */
[----:B------:R-:W-:Y:S02]  /*9e20*/  SHF.L.U32 R18, R18, 0x8, RZ ;  /* 0x0000000812127819 */ /* 0x000fe400000006ff */
[----:B------:R-:W-:Y:S02]  /*9e30*/  LOP3.LUT R17, R16, 0xf0000000, RZ, 0xc0, !PT ;  /* 0xf000000010117812 */ /* 0x000fe400078ec0ff */
[----:B------:R-:W-:Y:S01]  /*9e40*/  SHF.R.S32.HI R18, RZ, 0xc, R18 ;  /* 0x0000000cff127819 */ /* 0x000fe20000011412 */
[----:B------:R-:W-:Y:S01]  /*9e50*/  IMMA.16816.U8.S8 R20, R20.ROW, R22.COL, RZ ;  /* 0x0000001614147237 */ /* 0x000fe200004044ff */
[----:B------:R-:W-:-:S02]  /*9e60*/  SHF.R.S32.HI R17, RZ, 0x4, R17 ;  /* 0x00000004ff117819 */ /* 0x000fc40000011411 */
[----:B------:R-:W-:Y:S02]  /*9e70*/  LOP3.LUT R18, R19, 0xff0000, R18, 0xf8, !PT ;  /* 0x00ff000013127812 */ /* 0x000fe400078ef812 */
[----:B------:R-:W-:Y:S02]  /*9e80*/  LOP3.LUT R16, R60, 0xf0f0f0f0, RZ, 0xc0, !PT ;  /* 0xf0f0f0f03c107812 */ /* 0x000fe400078ec0ff */
[----:B------:R-:W-:Y:S01]  /*9e90*/  LOP3.LUT R18, R18, 0xff000000, R17, 0xf8, !PT ;  /* 0xff00000012127812 */ /* 0x000fe200078ef811 */
[----:B------:R-:W-:Y:S01]  /*9ea0*/  IMAD.MOV.U32 R17, RZ, RZ, RZ ;  /* 0x000000ffff117224 */ /* 0x000fe200078e00ff */
[----:B------:R-:W-:-:S07]  /*9eb0*/  SHF.R.U32.HI R16, RZ, 0x4, R16 ;  /* 0x00000004ff107819 */ /* 0x000fce0000011610 */
[----:B------:R-:W-:-:S15]  /*9ec0*/  IMMA.16816.U8.S8 R16, R16.ROW, R18.COL, RZ ;  /* 0x0000001210107237 */ /* 0x000fde00004044ff */
[----:B------:R-:W-:-:S04]  /*9ed0*/  NOP ;  /* 0x0000000000007918 */ /* 0x000fc80000000000 */
[----:B------:R-:W-:Y:S01]  /*9ee0*/  IADD3 R48, PT, PT, R25, R20, R16 ;  /* 0x0000001419307210 */ /* 0x000fe20007ffe010 */
[----:B------:R-:W-:Y:S01]  /*9ef0*/  IMAD.MOV.U32 R25, RZ, RZ, 0x0 ;  /* 0x00000000ff197424 */ /* 0x000fe200078e00ff */
[----:B------:R-:W-:-:S03]  /*9f00*/  IADD3 R49, PT, PT, R26, R21, R17 ;  /* 0x000000151a317210 */ /* 0x000fc60007ffe011 */
[----:B------:R-:W-:Y:S05]  /*9f10*/  RET.REL.NODEC R24 `(fused_nn_conv2d_add_nn_relu_cast_cast_left_shift_multiply_add_right_shift_cast_c_3441552496575213188__6_kernel1) ;  /* 0xffffff6018387950 */ /* 0x000fea0003c3ffff */
.L_x_113:
        /* <DEDUP_REMOVED lines=14> */
.L_x_395:


//--------------------- .text.fused_nn_conv2d_add_nn_relu_cast_cast_left_shift_multiply_add_right_shift_cast_c_3441552496575213188__3_kernel0 --------------------------
	.section	.text.fused_nn_conv2d_add_nn_relu_cast_cast_left_shift_multiply_add_right_shift_cast_c_3441552496575213188__3_kernel0,"ax",@progbits
	.align	128
        .global         fused_nn_conv2d_add_nn_relu_cast_cast_left_shift_multiply_add_right_shift_cast_c_3441552496575213188__3_kernel0
        .type           fused_nn_conv2d_add_nn_relu_cast_cast_left_shift_multiply_add_right_shift_cast_c_3441552496575213188__3_kernel0,@function
        .size           fused_nn_conv2d_add_nn_relu_cast_cast_left_shift_multiply_add_right_shift_cast_c_3441552496575213188__3_kernel0,(.L_x_396 - fused_nn_conv2d_add_nn_relu_cast_cast_left_shift_multiply_add_right_shift_cast_c_3441552496575213188__3_kernel0)
        .other          fused_nn_conv2d_add_nn_relu_cast_cast_left_shift_multiply_add_right_shift_cast_c_3441552496575213188__3_kernel0,@"STO_CUDA_ENTRY STV_DEFAULT"
fused_nn_conv2d_add_nn_relu_cast_cast_left_shift_multiply_add_right_shift_cast_c_3441552496575213188__3_kernel0:
.text.fused_nn_conv2d_add_nn_relu_cast_cast_left_shift_multiply_add_right_shift_cast_c_3441552496575213188__3_kernel0:
[----:B------:R-:W-:Y:S01]  /*0000*/  LDC R1, c[0x0][0x37c] ;  /* 0x0000df00ff017b82 */ /* 0x000fe20000000800 */
[----:B------:R-:W0:Y:S07]  /*0010*/  S2R R44, SR_CTAID.Z ;  /* 0x00000000002c7919 */ /* 0x000e2e0000002700 */
[----:B------:R-:W1:Y:S01]  /*0020*/  S2UR UR6, SR_CgaCtaId ;  /* 0x00000000000679c3 */ /* 0x000e620000008800 */
[----:B------:R-:W-:Y:S01]  /*0030*/  UMOV UR4, 0x400 ;  /* 0x0000040000047882 */ /* 0x000fe20000000000 */
[----:B------:R-:W-:Y:S01]  /*0040*/  MOV R69, RZ ;  /* 0x000000ff00457202 */ /* 0x000fe20000000f00 */
[----:B------:R-:W2:Y:S01]  /*0050*/  S2R R35, SR_CTAID.Y ;  /* 0x0000000000237919 */ /* 0x000ea20000002600 */
[----:B------:R-:W-:Y:S01]  /*0060*/  UIADD3 UR5, UPT, UPT, UR4, 0xc00, URZ ;  /* 0x00000c0004057890 */ /* 0x000fe2000fffe0ff */
[----:B------:R-:W-:-:S02]  /*0070*/  CS2R R36, SRZ ;  /* 0x0000000000247805 */ /* 0x000fc4000001ff00 */
[----:B------:R-:W-:Y:S01]  /*0080*/  CS2R R38, SRZ ;  /* 0x0000000000267805 */ /* 0x000fe2000001ff00 */
[----:B------:R-:W3:Y:S01]  /*0090*/  S2R R34, SR_TID.Z ;  /* 0x0000000000227919 */ /* 0x000ee20000002300 */
[----:B------:R-:W4:Y:S01]  /*00a0*/  LDC.64 R2, c[0x0][0x388] ;  /* 0x0000e200ff027b82 */ /* 0x000f220000000a00 */
[----:B------:R-:W-:Y:S02]  /*00b0*/  CS2R R40, SRZ ;  /* 0x0000000000287805 */ /* 0x000fe4000001ff00 */
[----:B------:R-:W-:Y:S01]  /*00c0*/  CS2R R42, SRZ ;  /* 0x00000000002a7805 */ /* 0x000fe2000001ff00 */
[----:B------:R-:W5:Y:S01]  /*00d0*/  S2R R33, SR_TID.X ;  /* 0x0000000000217919 */ /* 0x000f620000002100 */
[----:B------:R-:W2:Y:S01]  /*00e0*/  LDCU.64 UR10, c[0x0][0x358] ;  /* 0x00006b00ff0a77ac */ /* 0x000ea20008000a00 */
[----:B------:R-:W2:Y:S01]  /*00f0*/  LDCU.64 UR12, c[0x0][0x380] ;  /* 0x00007000ff0c77ac */ /* 0x000ea20008000a00 */
[----:B-1----:R-:W-:Y:S02]  /*0100*/  ULEA UR5, UR6, UR5, 0x18 ;  /* 0x0000000506057291 */ /* 0x002fe4000f8ec0ff */
[----:B------:R-:W-:Y:S01]  /*0110*/  ULEA UR4, UR6, UR4, 0x18 ;  /* 0x0000000406047291 */ /* 0x000fe2000f8ec0ff */
[----:B0-----:R-:W-:-:S04]  /*0120*/  LOP3.LUT R0, R44, 0xffff, RZ, 0xc0, !PT ;  /* 0x0000ffff2c007812 */ /* 0x001fc800078ec0ff */
[----:B------:R-:W-:Y:S01]  /*0130*/  SHF.R.U32.HI R0, RZ, 0x1, R0 ;  /* 0x00000001ff007819 */ /* 0x000fe20000011600 */
[----:B--2---:R-:W-:-:S03]  /*0140*/  IMAD.SHL.U32 R6, R35, 0x1000, RZ ;  /* 0x0000100023067824 */ /* 0x004fc600078e00ff */
[----:B------:R-:W-:Y:S01]  /*0150*/  LOP3.LUT R0, R0, 0xffff, RZ, 0xc0, !PT ;  /* 0x0000ffff00007812 */ /* 0x000fe200078ec0ff */
[C---:B---3--:R-:W-:Y:S01]  /*0160*/  IMAD.SHL.U32 R32, R34.reuse, 0x20, RZ ;  /* 0x0000002022207824 */ /* 0x048fe200078e00ff */
[----:B------:R-:W-:Y:S02]  /*0170*/  LEA R31, R34, UR5, 0xb ;  /* 0x00000005221f7c11 */ /* 0x000fe4000f8e58ff */
[----:B-----5:R-:W-:Y:S01]  /*0180*/  LOP3.LUT R9, R33, R6, RZ, 0xfc, !PT ;  /* 0x0000000621097212 */ /* 0x020fe200078efcff */
[----:B------:R-:W-:Y:S01]  /*0190*/  IMAD R0, R0, 0x4925, RZ ;  /* 0x0000492500007824 */ /* 0x000fe200078e02ff */
[----:B------:R-:W-:Y:S01]  /*01a0*/  IADD3 R27, PT, PT, R31, 0x280, RZ ;  /* 0x000002801f1b7810 */ /* 0x000fe20007ffe0ff */
[----:B------:R-:W-:Y:S01]  /*01b0*/  IMAD.SHL.U32 R68, R33, 0x20, RZ ;  /* 0x0000002021447824 */ /* 0x000fe200078e00ff */
[C---:B------:R-:W-:Y:S01]  /*01c0*/  IADD3 R9, PT, PT, R32.reuse, R9, RZ ;  /* 0x0000000920097210 */ /* 0x040fe20007ffe0ff */
[----:B------:R-:W-:Y:S01]  /*01d0*/  IMAD.IADD R29, R32, 0x1, R33 ;  /* 0x00000001201d7824 */ /* 0x000fe200078e0221 */
[----:B------:R-:W-:Y:S01]  /*01e0*/  SHF.R.U32.HI R0, RZ, 0x11, R0 ;  /* 0x00000011ff007819 */ /* 0x000fe20000011600 */
[----:B------:R-:W-:Y:S01]  /*01f0*/  VIADD R28, R31, 0x200 ;  /* 0x000002001f1c7836 */ /* 0x000fe20000000000 */
[----:B------:R-:W-:Y:S01]  /*0200*/  LOP3.LUT R68, R68, 0x7f80, RZ, 0xc0, !PT ;  /* 0x00007f8044447812 */ /* 0x000fe200078ec0ff */
[----:B----4-:R-:W-:Y:S01]  /*0210*/  IMAD.WIDE.U32 R2, R9, 0x4, R2 ;  /* 0x0000000409027825 */ /* 0x010fe200078e0002 */
[----:B------:R-:W-:-:S02]  /*0220*/  PRMT R4, R0, 0x9910, RZ ;  /* 0x0000991000047816 */ /* 0x000fc400000000ff */
[----:B------:R-:W-:Y:S01]  /*0230*/  LEA R29, R29, UR5, 0x2 ;  /* 0x000000051d1d7c11 */ /* 0x000fe2000f8e10ff */
[----:B------:R-:W-:Y:S01]  /*0240*/  IMAD.SHL.U32 R7, R0, 0x1000, RZ ;  /* 0x0000100000077824 */ /* 0x000fe200078e00ff */
[----:B------:R-:W-:Y:S01]  /*0250*/  IADD3 R66, P0, PT, R2, 0xa000, RZ ;  /* 0x0000a00002427810 */ /* 0x000fe20007f1e0ff */
[----:B------:R-:W-:Y:S01]  /*0260*/  IMAD R4, R4, 0xe, RZ ;  /* 0x0000000e04047824 */ /* 0x000fe200078e02ff */
[C---:B------:R-:W-:Y:S01]  /*0270*/  IADD3 R14, PT, PT, R31.reuse, 0x480, RZ ;  /* 0x000004801f0e7810 */ /* 0x040fe20007ffe0ff */
[----:B------:R-:W-:Y:S01]  /*0280*/  VIADD R26, R31, 0x300 ;  /* 0x000003001f1a7836 */ /* 0x000fe20000000000 */
[----:B------:R-:W-:Y:S01]  /*0290*/  LEA R30, R33, UR4, 0x2 ;  /* 0x00000004211e7c11 */ /* 0x000fe2000f8e10ff */
[----:B------:R-:W-:Y:S01]  /*02a0*/  IMAD.MOV R4, RZ, RZ, -R4 ;  /* 0x000000ffff047224 */ /* 0x000fe200078e0a04 */
[----:B------:R-:W-:Y:S01]  /*02b0*/  UMOV UR4, URZ ;  /* 0x000000ff00047c82 */ /* 0x000fe20008000000 */
[----:B------:R-:W-:Y:S02]  /*02c0*/  IMAD.X R67, RZ, RZ, R3, P0 ;  /* 0x000000ffff437224 */ /* 0x000fe400000e0603 */
[C---:B------:R-:W-:Y:S01]  /*02d0*/  VIADD R25, R31.reuse, 0x380 ;  /* 0x000003801f197836 */ /* 0x040fe20000000000 */
[----:B------:R-:W-:Y:S01]  /*02e0*/  PRMT R5, R4, 0x7710, RZ ;  /* 0x0000771004057816 */ /* 0x000fe200000000ff */
[----:B------:R-:W-:-:S02]  /*02f0*/  VIADD R24, R31, 0x400 ;  /* 0x000004001f187836 */ /* 0x000fc40000000000 */
[----:B------:R-:W-:Y:S02]  /*0300*/  VIADD R13, R31, 0x500 ;  /* 0x000005001f0d7836 */ /* 0x000fe40000000000 */
[----:B------:R-:W-:Y:S01]  /*0310*/  IMAD.IADD R4, R5, 0x1, R44 ;  /* 0x0000000105047824 */ /* 0x000fe200078e022c */
[----:B------:R-:W-:Y:S01]  /*0320*/  SHF.L.U32 R5, R33, 0x3, RZ ;  /* 0x0000000321057819 */ /* 0x000fe200000006ff */
[----:B------:R-:W-:Y:S02]  /*0330*/  VIADD R12, R31, 0x580 ;  /* 0x000005801f0c7836 */ /* 0x000fe40000000000 */
[----:B------:R-:W-:Y:S01]  /*0340*/  IMAD.SHL.U32 R4, R4, 0x100, RZ ;  /* 0x0000010004047824 */ /* 0x000fe200078e00ff */
[----:B------:R-:W-:-:S04]  /*0350*/  LOP3.LUT R5, R5, 0x1fe0, RZ, 0xc0, !PT ;  /* 0x00001fe005057812 */ /* 0x000fc800078ec0ff */
[----:B------:R-:W-:-:S04]  /*0360*/  LOP3.LUT R4, R4, 0xffff, RZ, 0xc0, !PT ;  /* 0x0000ffff04047812 */ /* 0x000fc800078ec0ff */
[----:B------:R-:W-:Y:S02]  /*0370*/  LOP3.LUT R0, R7, R4, RZ, 0xfc, !PT ;  /* 0x0000000407007212 */ /* 0x000fe400078efcff */
[----:B------:R-:W-:Y:S02]  /*0380*/  IADD3 R4, PT, PT, R4, R7, R5 ;  /* 0x0000000704047210 */ /* 0x000fe40007ffe005 */
[--C-:B------:R-:W-:Y:S02]  /*0390*/  LOP3.LUT R73, R0, 0x3, R33.reuse, 0xf8, !PT ;  /* 0x0000000300497812 */ /* 0x100fe400078ef821 */
[----:B------:R-:W-:-:S03]  /*03a0*/  LOP3.LUT R15, R4, 0x3, R33, 0xf8, !PT ;  /* 0x00000003040f7812 */ /* 0x000fc600078ef821 */
[----:B------:R-:W-:Y:S01]  /*03b0*/  VIADD R71, R73, 0x200 ;  /* 0x0000020049477836 */ /* 0x000fe20000000000 */
[----:B------:R-:W-:Y:S01]  /*03c0*/  IADD3 R10, PT, PT, R15, 0x200, RZ ;  /* 0x000002000f0a7810 */ /* 0x000fe20007ffe0ff */
[C---:B------:R-:W-:Y:S02]  /*03d0*/  VIADD R5, R73.reuse, 0x100 ;  /* 0x0000010049057836 */ /* 0x040fe40000000000 */
[----:B------:R-:W-:-:S04]  /*03e0*/  IMAD.WIDE.U32 R72, R73, 0x4, R68 ;  /* 0x0000000449487825 */ /* 0x000fc800078e0044 */
[----:B------:R-:W-:-:S04]  /*03f0*/  IMAD.WIDE.U32 R70, R71, 0x4, R68 ;  /* 0x0000000447467825 */ /* 0x000fc800078e0044 */
[----:B------:R-:W-:-:S04]  /*0400*/  IMAD.WIDE.U32 R68, R5, 0x4, R68 ;  /* 0x0000000405447825 */ /* 0x000fc800078e0044 */
[----:B------:R-:W-:-:S07]  /*0410*/  VIADD R11, R15, 0x100 ;  /* 0x000001000f0b7836 */ /* 0x000fce0000000000 */
.L_x_118:
        /* <DEDUP_REMOVED lines=16> */
[----:B------:R-:W-:Y:S01]  /*0520*/  ISETP.NE.AND P0, PT, R34, RZ, PT ;  /* 0x000000ff2200720c */ /* 0x000fe20003f05270 */
[----:B------:R-:W-:Y:S01]  /*0530*/  BSSY.RECONVERGENT B0, `(.L_x_114) ;  /* 0x000002b000007945 */ /* 0x000fe20003800200 */
[----:B------:R-:W1:Y:S11]  /*0540*/  S2R R3, SR_LANEID ;  /* 0x0000000000037919 */ /* 0x000e760000000000 */
[----:B0-----:R-:W-:Y:S05]  /*0550*/  @P0 BRA `(.L_x_115) ;  /* 0x0000000000a00947 */ /* 0x001fea0003800000 */
[----:B------:R-:W-:-:S04]  /*0560*/  IADD3 R18, P1, PT, R72, UR12, RZ ;  /* 0x0000000c48127c10 */ /* 0x000fc8000ff3e0ff */
[----:B------:R-:W-:Y:S02]  /*0570*/  IADD3.X R19, PT, PT, R73, UR13, RZ, P1, !PT ;  /* 0x0000000d49137c10 */ /* 0x000fe40008ffe4ff */
[----:B------:R-:W-:-:S03]  /*0580*/  IADD3 R64, P1, PT, R68, UR12, RZ ;  /* 0x0000000c44407c10 */ /* 0x000fc6000ff3e0ff */
[----:B------:R-:W2:Y:S04]  /*0590*/  LDG.E.CONSTANT R57, desc[UR10][R18.64+0x10] ;  /* 0x0000100a12397981 */ /* 0x000ea8000c1e9900 */
[----:B------:R-:W3:Y:S04]  /*05a0*/  LDG.E.CONSTANT R59, desc[UR10][R18.64+0x20] ;  /* 0x0000200a123b7981 */ /* 0x000ee8000c1e9900 */
[----:B------:R-:W4:Y:S04]  /*05b0*/  LDG.E.CONSTANT R55, desc[UR10][R18.64+0x30] ;  /* 0x0000300a12377981 */ /* 0x000f28000c1e9900 */
[----:B------:R-:W4:Y:S04]  /*05c0*/  LDG.E.CONSTANT R53, desc[UR10][R18.64+0x40] ;  /* 0x0000400a12357981 */ /* 0x000f28000c1e9900 */
[----:B------:R-:W4:Y:S04]  /*05d0*/  LDG.E.CONSTANT R5, desc[UR10][R18.64+0x50] ;  /* 0x0000500a12057981 */ /* 0x000f28000c1e9900 */
[----:B------:R-:W4:Y:S04]  /*05e0*/  LDG.E.CONSTANT R51, desc[UR10][R18.64+0x60] ;  /* 0x0000600a12337981 */ /* 0x000f28000c1e9900 */
[----:B------:R0:W4:Y:S01]  /*05f0*/  LDG.E.CONSTANT R49, desc[UR10][R18.64+0x70] ;  /* 0x0000700a12317981 */ /* 0x000122000c1e9900 */
[----:B------:R-:W-:-:S05]  /*0600*/  IADD3.X R65, PT, PT, R69, UR13, RZ, P1, !PT ;  /* 0x0000000d45417c10 */ /* 0x000fca0008ffe4ff */
[----:B------:R-:W4:Y:S01]  /*0610*/  LDG.E.CONSTANT R47, desc[UR10][R64.64+0x10] ;  /* 0x0000100a402f7981 */ /* 0x000f22000c1e9900 */
[----:B0-----:R-:W-:-:S03]  /*0620*/  IMAD.U32 R18, RZ, RZ, UR12 ;  /* 0x0000000cff127e24 */ /* 0x001fc6000f8e00ff */
[----:B------:R-:W4:Y:S01]  /*0630*/  LDG.E.CONSTANT R45, desc[UR10][R64.64+0x20] ;  /* 0x0000200a402d7981 */ /* 0x000f22000c1e9900 */
[----:B------:R-:W-:-:S03]  /*0640*/  IMAD.U32 R19, RZ, RZ, UR13 ;  /* 0x0000000dff137e24 */ /* 0x000fc6000f8e00ff */
[----:B------:R-:W4:Y:S01]  /*0650*/  LDG.E.CONSTANT R23, desc[UR10][R64.64+0x30] ;  /* 0x0000300a40177981 */ /* 0x000f22000c1e9900 */
[----:B------:R-:W-:-:S03]  /*0660*/  IMAD.WIDE.U32 R62, R15, 0x4, R18 ;  /* 0x000000040f3e7825 */ /* 0x000fc600078e0012 */
[----:B------:R-:W4:Y:S01]  /*0670*/  LDG.E.CONSTANT R21, desc[UR10][R64.64+0x40] ;  /* 0x0000400a40157981 */ /* 0x000f22000c1e9900 */
[----:B------:R-:W-:-:S03]  /*0680*/  IMAD.WIDE.U32 R18, R11, 0x4, R18 ;  /* 0x000000040b127825 */ /* 0x000fc600078e0012 */
        /* <DEDUP_REMOVED lines=19> */
[----:B------:R0:W-:Y:S04]  /*07c0*/  STS [R30], R63 ;  /* 0x0000003f1e007388 */ /* 0x0001e80000000800 */
[----:B------:R0:W-:Y:S02]  /*07d0*/  STS [R30+0x400], R19 ;  /* 0x000400131e007388 */ /* 0x0001e40000000800 */
.L_x_115:
[----:B------:R-:W-:Y:S05]  /*07e0*/  BSYNC.RECONVERGENT B0 ;  /* 0x0000000000007941 */ /* 0x000fea0003800200 */
.L_x_114:
[----:B------:R-:W-:Y:S04]  /*07f0*/  BSSY.RECONVERGENT B0, `(.L_x_116) ;  /* 0x0000017000007945 */ /* 0x000fe80003800200 */
[----:B------:R-:W-:Y:S05]  /*0800*/  @P0 BRA `(.L_x_117) ;  /* 0x0000000000540947 */ /* 0x000fea0003800000 */
[----:B0-----:R-:W-:Y:S01]  /*0810*/  MOV R19, UR13 ;  /* 0x0000000d00137c02 */ /* 0x001fe20008000f00 */
[----:B------:R-:W-:Y:S01]  /*0820*/  IMAD.U32 R18, RZ, RZ, UR12 ;  /* 0x0000000cff127e24 */ /* 0x000fe2000f8e00ff */
[----:B------:R-:W-:-:S03]  /*0830*/  IADD3 R62, P0, PT, R70, UR12, RZ ;  /* 0x0000000c463e7c10 */ /* 0x000fc6000ff1e0ff */
[----:B------:R-:W-:Y:S01]  /*0840*/  IMAD.WIDE.U32 R18, R10, 0x4, R18 ;  /* 0x000000040a127825 */ /* 0x000fe200078e0012 */
[----:B------:R-:W-:-:S05]  /*0850*/  IADD3.X R63, PT, PT, R71, UR13, RZ, P0, !PT ;  /* 0x0000000d473f7c10 */ /* 0x000fca00087fe4ff */
        /* <DEDUP_REMOVED lines=16> */
.L_x_117:
[----:B------:R-:W-:Y:S05]  /*0960*/  BSYNC.RECONVERGENT B0 ;  /* 0x0000000000007941 */ /* 0x000fea0003800200 */
.L_x_116:
[----:B------:R-:W3:Y:S08]  /*0970*/  S2UR UR6, SR_CgaCtaId ;  /* 0x00000000000679c3 */ /* 0x000ef00000008800 */
[----:B------:R-:W-:Y:S01]  /*0980*/  BAR.SYNC.DEFER_BLOCKING 0x0 ;  /* 0x0000000000007b1d */ /* 0x000fe20000010000 */
[----:B-1----:R-:W-:Y:S01]  /*0990*/  LOP3.LUT R3, R3, 0x7, RZ, 0xc0, !PT ;  /* 0x0000000703037812 */ /* 0x002fe200078ec0ff */
[C---:B0-2---:R-:W-:Y:S01]  /*09a0*/  VIADD R9, R31.reuse, 0x80 ;  /* 0x000000801f097836 */ /* 0x045fe20000000000 */
[----:B------:R-:W-:Y:S01]  /*09b0*/  UIADD3 UR4, UPT, UPT, UR4, 0x1, URZ ;  /* 0x0000000104047890 */ /* 0x000fe2000fffe0ff */
[----:B------:R-:W-:Y:S01]  /*09c0*/  VIADD R7, R31, 0x180 ;  /* 0x000001801f077836 */ /* 0x000fe20000000000 */
[----:B------:R-:W-:Y:S01]  /*09d0*/  LEA R17, R3, R31, 0x4 ;  /* 0x0000001f03117211 */ /* 0x000fe200078e20ff */
[----:B------:R-:W-:Y:S01]  /*09e0*/  UMOV UR5, 0x400 ;  /* 0x0000040000057882 */ /* 0x000fe20000000000 */
[----:B------:R-:W-:Y:S01]  /*09f0*/  VIADD R5, R31, 0x680 ;  /* 0x000006801f057836 */ /* 0x000fe20000000000 */
[C---:B------:R-:W-:Y:S01]  /*0a00*/  LEA R55, R3.reuse, R24, 0x4 ;  /* 0x0000001803377211 */ /* 0x040fe200078e20ff */
[C---:B------:R-:W-:Y:S01]  /*0a10*/  IMAD R61, R3.reuse, 0x10, R9 ;  /* 0x00000010033d7824 */ /* 0x040fe200078e0209 */
[----:B------:R-:W-:Y:S01]  /*0a20*/  UISETP.NE.AND UP1, UPT, UR4, 0x3, UPT ;  /* 0x000000030400788c */ /* 0x000fe2000bf25270 */
[----:B------:R-:W-:-:S02]  /*0a30*/  IMAD R59, R3, 0x10, R7 ;  /* 0x00000010033b7824 */ /* 0x000fc400078e0207 */
[C---:B------:R-:W-:Y:S02]  /*0a40*/  IMAD R57, R3.reuse, 0x10, R27 ;  /* 0x0000001003397824 */ /* 0x040fe400078e021b */
[C---:B------:R-:W-:Y:S02]  /*0a50*/  IMAD R49, R3.reuse, 0x10, R25 ;  /* 0x0000001003317824 */ /* 0x040fe400078e0219 */
[C---:B------:R-:W-:Y:S02]  /*0a60*/  IMAD R53, R3.reuse, 0x10, R13 ;  /* 0x0000001003357824 */ /* 0x040fe400078e020d */
[----:B------:R-:W-:Y:S01]  /*0a70*/  IMAD R51, R3, 0x10, R5 ;  /* 0x0000001003337824 */ /* 0x000fe200078e0205 */
[----:B---3--:R-:W-:-:S04]  /*0a80*/  ULEA UR5, UR6, UR5, 0x18 ;  /* 0x0000000506057291 */ /* 0x008fc8000f8ec0ff */
[----:B------:R-:W-:Y:S02]  /*0a90*/  UIADD3 UR6, UPT, UPT, UR5, 0x80, URZ ;  /* 0x0000008005067890 */ /* 0x000fe4000fffe0ff */
[----:B------:R-:W-:Y:S02]  /*0aa0*/  UIADD3 UR7, UPT, UPT, UR5, 0x100, URZ ;  /* 0x0000010005077890 */ /* 0x000fe4000fffe0ff */
[C---:B------:R-:W-:Y:S01]  /*0ab0*/  LEA R64, R3.reuse, UR5, 0x4 ;  /* 0x0000000503407c11 */ /* 0x040fe2000f8e20ff */
[----:B------:R-:W-:Y:S01]  /*0ac0*/  UIADD3 UR8, UPT, UPT, UR5, 0x180, URZ ;  /* 0x0000018005087890 */ /* 0x000fe2000fffe0ff */
[C---:B------:R-:W-:Y:S02]  /*0ad0*/  LEA R63, R3.reuse, UR6, 0x4 ;  /* 0x00000006033f7c11 */ /* 0x040fe4000f8e20ff */
[C---:B------:R-:W-:Y:S02]  /*0ae0*/  LEA R62, R3.reuse, UR7, 0x4 ;  /* 0x00000007033e7c11 */ /* 0x040fe4000f8e20ff */
[----:B------:R-:W0:Y:S01]  /*0af0*/  LDSM.16.M88 R64, [R64] ;  /* 0x000000004040783b */ /* 0x000e220000000000 */
[----:B------:R-:W-:-:S03]  /*0b00*/  LEA R47, R3, UR8, 0x4 ;  /* 0x00000008032f7c11 */ /* 0x000fc6000f8e20ff */
[----:B------:R-:W1:Y:S04]  /*0b10*/  LDSM.16.M88 R63, [R63] ;  /* 0x000000003f3f783b */ /* 0x000e680000000000 */
[----:B------:R-:W2:Y:S04]  /*0b20*/  LDSM.16.M88 R62, [R62] ;  /* 0x000000003e3e783b */ /* 0x000ea80000000000 */
[----:B------:R-:W3:Y:S01]  /*0b30*/  LDSM.16.M88 R47, [R47] ;  /* 0x000000002f2f783b */ /* 0x000ee20000000000 */
[----:B------:R-:W-:Y:S06]  /*0b40*/  BAR.SYNC.DEFER_BLOCKING 0x0 ;  /* 0x0000000000007b1d */ /* 0x000fec0000010000 */
[----:B-----5:R-:W-:Y:S04]  /*0b50*/  STS [R29], R0 ;  /* 0x000000001d007388 */ /* 0x020fe80000000800 */
[----:B------:R4:W-:Y:S04]  /*0b60*/  STS [R29+0x200], R2 ;  /* 0x000200021d007388 */ /* 0x0009e80000000800 */
[----:B------:R0:W-:Y:S04]  /*0b70*/  STS [R29+0x400], R4 ;  /* 0x000400041d007388 */ /* 0x0001e80000000800 */
[----:B------:R1:W-:Y:S01]  /*0b80*/  STS [R29+0x600], R6 ;  /* 0x000600061d007388 */ /* 0x0003e20000000800 */
[----:B----4-:R-:W-:-:S03]  /*0b90*/  VIADD R2, R31, 0x780 ;  /* 0x000007801f027836 */ /* 0x010fc60000000000 */
[----:B------:R4:W-:Y:S01]  /*0ba0*/  STS [R29+0x800], R8 ;  /* 0x000800081d007388 */ /* 0x0009e20000000800 */
[----:B0-----:R-:W-:-:S03]  /*0bb0*/  VIADD R4, R31, 0x700 ;  /* 0x000007001f047836 */ /* 0x001fc60000000000 */
[----:B------:R-:W-:Y:S01]  /*0bc0*/  STS [R29+0xa00], R16 ;  /* 0x000a00101d007388 */ /* 0x000fe20000000800 */
[----:B------:R-:W-:Y:S01]  /*0bd0*/  IMAD R45, R3, 0x10, R2 ;  /* 0x00000010032d7824 */ /* 0x000fe200078e0202 */
[C---:B-1----:R-:W-:Y:S02]  /*0be0*/  IADD3 R6, PT, PT, R31.reuse, 0x600, RZ ;  /* 0x000006001f067810 */ /* 0x042fe40007ffe0ff */
[----:B------:R0:W-:Y:S01]  /*0bf0*/  STS [R29+0xc00], R20 ;  /* 0x000c00141d007388 */ /* 0x0001e20000000800 */
[----:B----4-:R-:W-:-:S03]  /*0c00*/  VIADD R8, R31, 0x100 ;  /* 0x000001001f087836 */ /* 0x010fc60000000000 */
[----:B------:R-:W-:Y:S01]  /*0c10*/  STS [R29+0xe00], R22 ;  /* 0x000e00161d007388 */ /* 0x000fe20000000800 */
[----:B------:R-:W-:-:S03]  /*0c20*/  IMAD R0, R3, 0x10, R8 ;  /* 0x0000001003007824 */ /* 0x000fc600078e0208 */
[----:B------:R1:W-:Y:S01]  /*0c30*/  STS [R29+0x1000], R46 ;  /* 0x0010002e1d007388 */ /* 0x0003e20000000800 */
[----:B0-----:R-:W-:-:S03]  /*0c40*/  IMAD.MOV.U32 R20, RZ, RZ, R64 ;  /* 0x000000ffff147224 */ /* 0x001fc600078e0040 */
[----:B------:R0:W-:Y:S04]  /*0c50*/  STS [R29+0x1200], R48 ;  /* 0x001200301d007388 */ /* 0x0001e80000000800 */
[----:B------:R4:W-:Y:S01]  /*0c60*/  STS [R29+0x1400], R50 ;  /* 0x001400321d007388 */ /* 0x0009e20000000800 */
[----:B-1----:R-:W-:-:S03]  /*0c70*/  MOV R46, 0xe70 ;  /* 0x00000e70002e7802 */ /* 0x002fc60000000f00 */
[----:B------:R1:W-:Y:S01]  /*0c80*/  STS [R29+0x1600], R52 ;  /* 0x001600341d007388 */ /* 0x0003e20000000800 */
[----:B0-----:R-:W-:-:S03]  /*0c90*/  IMAD R48, R3, 0x10, R12 ;  /* 0x0000001003307824 */ /* 0x001fc600078e020c */
[----:B------:R0:W-:Y:S01]  /*0ca0*/  STS [R29+0x1800], R54 ;  /* 0x001800361d007388 */ /* 0x0001e20000000800 */
[----:B----4-:R-:W-:-:S03]  /*0cb0*/  IMAD R50, R3, 0x10, R4 ;  /* 0x0000001003327824 */ /* 0x010fc600078e0204 */
[----:B------:R4:W-:Y:S01]  /*0cc0*/  STS [R29+0x1a00], R56 ;  /* 0x001a00381d007388 */ /* 0x0009e20000000800 */
[----:B-1----:R-:W-:-:S03]  /*0cd0*/  LEA R52, R3, R6, 0x4 ;  /* 0x0000000603347211 */ /* 0x002fc600078e20ff */
[----:B------:R1:W-:Y:S01]  /*0ce0*/  STS [R29+0x1c00], R58 ;  /* 0x001c003a1d007388 */ /* 0x0003e20000000800 */
[----:B0-----:R-:W-:-:S03]  /*0cf0*/  IMAD R54, R3, 0x10, R14 ;  /* 0x0000001003367824 */ /* 0x001fc600078e020e */
[----:B------:R-:W-:Y:S01]  /*0d00*/  STS [R29+0x1e00], R60 ;  /* 0x001e003c1d007388 */ /* 0x000fe20000000800 */
[C---:B----4-:R-:W-:Y:S01]  /*0d10*/  IMAD R56, R3.reuse, 0x10, R26 ;  /* 0x0000001003387824 */ /* 0x050fe200078e021a */
[----:B------:R-:W-:Y:S01]  /*0d20*/  BAR.SYNC.DEFER_BLOCKING 0x0 ;  /* 0x0000000000007b1d */ /* 0x000fe20000010000 */
[----:B-1----:R-:W-:Y:S02]  /*0d30*/  LEA R58, R3, R28, 0x4 ;  /* 0x0000001c033a7211 */ /* 0x002fe400078e20ff */
[----:B------:R-:W-:-:S03]  /*0d40*/  MOV R3, R36 ;  /* 0x0000002400037202 */ /* 0x000fc60000000f00 */
[----:B------:R-:W0:Y:S04]  /*0d50*/  LDSM.16.M88 R17, [R17] ;  /* 0x000000001111783b */ /* 0x000e280000000000 */
[----:B------:R-:W1:Y:S04]  /*0d60*/  LDSM.16.M88 R61, [R61] ;  /* 0x000000003d3d783b */ /* 0x000e680000000000 */
        /* <DEDUP_REMOVED lines=13> */
[----:B------:R2:W0:Y:S02]  /*0e40*/  LDSM.16.M88 R60, [R0] ;  /* 0x00000000003c783b */ /* 0x0004240000000000 */
[----:B-1234-:R-:W-:-:S07]  /*0e50*/  IMAD.MOV.U32 R0, RZ, RZ, R37 ;  /* 0x000000ffff007224 */ /* 0x01efce00078e0025 */
[----:B0-----:R-:W-:Y:S05]  /*0e60*/  CALL.REL.NOINC `($__internal_4_$__cuda_sm_9x_mma_sub_byte_internal_m8n8k32_u4_s4) ;  /* 0x0000006400e87944 */ /* 0x001fea0003c00000 */
[----:B------:R-:W-:Y:S01]  /*0e70*/  IMAD.MOV.U32 R3, RZ, RZ, R38 ;  /* 0x000000ffff037224 */ /* 0x000fe200078e0026 */
[----:B------:R-:W-:Y:S01]  /*0e80*/  MOV R0, R39 ;  /* 0x0000002700007202 */ /* 0x000fe20000000f00 */
[----:B------:R-:W-:Y:S01]  /*0e90*/  IMAD.MOV.U32 R37, RZ, RZ, R16 ;  /* 0x000000ffff257224 */ /* 0x000fe200078e0010 */
[----:B------:R-:W-:Y:S01]  /*0ea0*/  MOV R20, R64 ;  /* 0x0000004000147202 */ /* 0x000fe20000000f00 */
[----:B------:R-:W-:Y:S01]  /*0eb0*/  IMAD.MOV.U32 R36, RZ, RZ, R21 ;  /* 0x000000ffff247224 */ /* 0x000fe200078e0015 */
[----:B------:R-:W-:Y:S01]  /*0ec0*/  MOV R46, 0xef0 ;  /* 0x00000ef0002e7802 */ /* 0x000fe20000000f00 */
[----:B------:R-:W-:-:S07]  /*0ed0*/  IMAD.MOV.U32 R17, RZ, RZ, R58 ;  /* 0x000000ffff117224 */ /* 0x000fce00078e003a */
[----:B------:R-:W-:Y:S05]  /*0ee0*/  CALL.REL.NOINC `($__internal_4_$__cuda_sm_9x_mma_sub_byte_internal_m8n8k32_u4_s4) ;  /* 0x0000006400c87944 */ /* 0x000fea0003c00000 */
[----:B------:R-:W-:Y:S01]  /*0ef0*/  IMAD.MOV.U32 R3, RZ, RZ, R40 ;  /* 0x000000ffff037224 */ /* 0x000fe200078e0028 */
[----:B------:R-:W-:Y:S01]  /*0f00*/  MOV R38, R21 ;  /* 0x0000001500267202 */ /* 0x000fe20000000f00 */
[----:B------:R-:W-:Y:S01]  /*0f10*/  IMAD.MOV.U32 R0, RZ, RZ, R41 ;  /* 0x000000ffff007224 */ /* 0x000fe200078e0029 */
[----:B------:R-:W-:Y:S01]  /*0f20*/  MOV R46, 0xf70 ;  /* 0x00000f70002e7802 */ /* 0x000fe20000000f00 */
[----:B------:R-:W-:Y:S02]  /*0f30*/  IMAD.MOV.U32 R39, RZ, RZ, R16 ;  /* 0x000000ffff277224 */ /* 0x000fe400078e0010 */
[----:B------:R-:W-:Y:S02]  /*0f40*/  IMAD.MOV.U32 R17, RZ, RZ, R55 ;  /* 0x000000ffff117224 */ /* 0x000fe400078e0037 */
[----:B------:R-:W-:-:S07]  /*0f50*/  IMAD.MOV.U32 R20, RZ, RZ, R64 ;  /* 0x000000ffff147224 */ /* 0x000fce00078e0040 */
[----:B------:R-:W-:Y:S05]  /*0f60*/  CALL.REL.NOINC `($__internal_4_$__cuda_sm_9x_mma_sub_byte_internal_m8n8k32_u4_s4) ;  /* 0x0000006400a87944 */ /* 0x000fea0003c00000 */
        /* <DEDUP_REMOVED lines=124> */
[----:B------:R-:W-:-:S02]  /*1730*/  UIADD3 UR8, UPT, UPT, UR5, 0x500, URZ ;  /* 0x0000050005087890 */ /* 0x000fc4000fffe0ff */
        /* <DEDUP_REMOVED lines=14> */
[----:B------:R-:W-:-:S02]  /*1820*/  IMAD R45, R3, 0x10, R6 ;  /* 0x00000010032d7824 */ /* 0x000fc400078e0206 */
[C---:B------:R-:W-:Y:S01]  /*1830*/  IMAD R43, R3.reuse, 0x10, R5 ;  /* 0x00000010032b7824 */ /* 0x040fe200078e0205 */
[----:B------:R-:W0:Y:S01]  /*1840*/  LDSM.16.M88 R56, [R56] ;  /* 0x000000003838783b */ /* 0x000e220000000000 */
[----:B------:R-:W-:-:S03]  /*1850*/  IMAD R19, R3, 0x10, R28 ;  /* 0x0000001003137824 */ /* 0x000fc600078e021c */
[----:B------:R-:W0:Y:S01]  /*1860*/  LDSM.16.M88 R37, [R37] ;  /* 0x000000002525783b */ /* 0x000e220000000000 */
[----:B------:R-:W-:Y:S06]  /*1870*/  BAR.SYNC.DEFER_BLOCKING 0x0 ;  /* 0x0000000000007b1d */ /* 0x000fec0000010000 */
[----:B--2---:R2:W-:Y:S04]  /*1880*/  STS [R29], R0 ;  /* 0x000000001d007388 */ /* 0x0045e80000000800 */
[----:B---3--:R3:W-:Y:S04]  /*1890*/  STS [R29+0x200], R18 ;  /* 0x000200121d007388 */ /* 0x0087e80000000800 */
[----:B----4-:R0:W-:Y:S01]  /*18a0*/  STS [R29+0x400], R20 ;  /* 0x000400141d007388 */ /* 0x0101e20000000800 */
[----:B--2---:R-:W-:-:S03]  /*18b0*/  IMAD R0, R3, 0x10, R31 ;  /* 0x0000001003007824 */ /* 0x004fc600078e021f */
[----:B-----5:R-:W-:Y:S01]  /*18c0*/  STS [R29+0x600], R22 ;  /* 0x000600161d007388 */ /* 0x020fe20000000800 */
[----:B---3--:R-:W-:-:S03]  /*18d0*/  IMAD R18, R3, 0x10, R8 ;  /* 0x0000001003127824 */ /* 0x008fc600078e0208 */
[----:B------:R2:W-:Y:S01]  /*18e0*/  STS [R29+0x800], R36 ;  /* 0x000800241d007388 */ /* 0x0005e20000000800 */
[----:B0-----:R-:W-:-:S03]  /*18f0*/  IMAD.MOV.U32 R20, RZ, RZ, R64 ;  /* 0x000000ffff147224 */ /* 0x001fc600078e0040 */
[----:B------:R0:W-:Y:S04]  /*1900*/  STS [R29+0xa00], R40 ;  /* 0x000a00281d007388 */ /* 0x0001e80000000800 */
[----:B------:R3:W-:Y:S01]  /*1910*/  STS [R29+0xc00], R42 ;  /* 0x000c002a1d007388 */ /* 0x0007e20000000800 */
[----:B--2---:R-:W-:-:S03]  /*1920*/  LEA R36, R3, R2, 0x4 ;  /* 0x0000000203247211 */ /* 0x004fc600078e20ff */
[----:B------:R2:W-:Y:S01]  /*1930*/  STS [R29+0xe00], R46 ;  /* 0x000e002e1d007388 */ /* 0x0005e20000000800 */
[----:B0-----:R-:W-:-:S03]  /*1940*/  LEA R40, R3, R12, 0x4 ;  /* 0x0000000c03287211 */ /* 0x001fc600078e20ff */
[----:B------:R0:W-:Y:S01]  /*1950*/  STS [R29+0x1000], R48 ;  /* 0x001000301d007388 */ /* 0x0001e20000000800 */
[----:B---3--:R-:W-:-:S03]  /*1960*/  IMAD R42, R3, 0x10, R4 ;  /* 0x00000010032a7824 */ /* 0x008fc600078e0204 */
[----:B------:R3:W-:Y:S01]  /*1970*/  STS [R29+0x1200], R50 ;  /* 0x001200321d007388 */ /* 0x0007e20000000800 */
[----:B--2---:R-:W-:-:S03]  /*1980*/  MOV R46, 0x1b60 ;  /* 0x00001b60002e7802 */ /* 0x004fc60000000f00 */
[----:B------:R-:W-:Y:S01]  /*1990*/  STS [R29+0x1400], R52 ;  /* 0x001400341d007388 */ /* 0x000fe20000000800 */
[----:B0-----:R-:W-:-:S03]  /*19a0*/  IMAD R48, R3, 0x10, R14 ;  /* 0x0000001003307824 */ /* 0x001fc600078e020e */
[----:B------:R-:W-:Y:S01]  /*19b0*/  STS [R29+0x1600], R54 ;  /* 0x001600361d007388 */ /* 0x000fe20000000800 */
[----:B---3--:R-:W-:-:S03]  /*19c0*/  IMAD R50, R3, 0x10, R26 ;  /* 0x0000001003327824 */ /* 0x008fc600078e021a */
[----:B------:R0:W-:Y:S01]  /*19d0*/  STS [R29+0x1800], R58 ;  /* 0x0018003a1d007388 */ /* 0x0001e20000000800 */
[----:B------:R-:W-:-:S03]  /*19e0*/  IMAD.MOV.U32 R3, RZ, RZ, R39 ;  /* 0x000000ffff037224 */ /* 0x000fc600078e0027 */
[----:B------:R-:W-:Y:S04]  /*19f0*/  STS [R29+0x1a00], R74 ;  /* 0x001a004a1d007388 */ /* 0x000fe80000000800 */
[----:B------:R-:W-:Y:S01]  /*1a00*/  STS [R29+0x1c00], R76 ;  /* 0x001c004c1d007388 */ /* 0x000fe20000000800 */
[----:B0-----:R-:W-:-:S03]  /*1a10*/  IMAD.MOV.U32 R58, RZ, RZ, R21 ;  /* 0x000000ffff3a7224 */ /* 0x001fc600078e0015 */
[----:B------:R-:W-:Y:S01]  /*1a20*/  STS [R29+0x1e00], R17 ;  /* 0x001e00111d007388 */ /* 0x000fe20000000800 */
[----:B------:R-:W-:Y:S06]  /*1a30*/  BAR.SYNC.DEFER_BLOCKING 0x0 ;  /* 0x0000000000007b1d */ /* 0x000fec0000010000 */
[----:B------:R-:W0:Y:S04]  /*1a40*/  LDSM.16.M88 R55, [R55] ;  /* 0x000000003737783b */ /* 0x000e280000000000 */
[----:B------:R-:W2:Y:S04]  /*1a50*/  LDSM.16.M88 R54, [R18] ;  /* 0x000000001236783b */ /* 0x000ea80000000000 */
        /* <DEDUP_REMOVED lines=14> */
[----:B-12345:R-:W-:-:S07]  /*1b40*/  MOV R0, R38 ;  /* 0x0000002600007202 */ /* 0x03efce0000000f00 */
[----:B0-----:R-:W-:Y:S05]  /*1b50*/  CALL.REL.NOINC `($__internal_4_$__cuda_sm_9x_mma_sub_byte_internal_m8n8k32_u4_s4) ;  /* 0x0000005800ac7944 */ /* 0x001fea0003c00000 */
        /* <DEDUP_REMOVED lines=8> */
[----:B------:R-:W-:Y:S01]  /*1be0*/  MOV R62, R16 ;  /* 0x00000010003e7202 */ /* 0x000fe20000000f00 */
[----:B------:R-:W-:Y:S01]  /*1bf0*/  IMAD.MOV.U32 R52, RZ, RZ, R21 ;  /* 0x000000ffff347224 */ /* 0x000fe200078e0015 */
[----:B------:R-:W-:Y:S01]  /*1c00*/  MOV R0, R60 ;  /* 0x0000003c00007202 */ /* 0x000fe20000000f00 */
[----:B------:R-:W-:Y:S01]  /*1c10*/  IMAD.MOV.U32 R17, RZ, RZ, R49 ;  /* 0x000000ffff117224 */ /* 0x000fe200078e0031 */
[----:B------:R-:W-:Y:S01]  /*1c20*/  MOV R46, 0x1c60 ;  /* 0x00001c60002e7802 */ /* 0x000fe20000000f00 */
[----:B------:R-:W-:Y:S02]  /*1c30*/  IMAD.MOV.U32 R3, RZ, RZ, R61 ;  /* 0x000000ffff037224 */ /* 0x000fe400078e003d */
        /* <DEDUP_REMOVED lines=141> */
[C---:B------:R-:W-:Y:S01]  /*2510*/  LEA R45, R3.reuse, R6, 0x4 ;  /* 0x00000006032d7211 */ /* 0x040fe200078e20ff */
[C---:B------:R-:W-:Y:S01]  /*2520*/  IMAD R43, R3.reuse, 0x10, R5 ;  /* 0x00000010032b7824 */ /* 0x040fe200078e0205 */
[C---:B------:R-:W-:Y:S01]  /*2530*/  LEA R19, R3.reuse, R28, 0x4 ;  /* 0x0000001c03137211 */ /* 0x040fe200078e20ff */
[----:B------:R-:W0:Y:S04]  /*2540*/  LDSM.16.M88 R56, [R56] ;  /* 0x000000003838783b */ /* 0x000e280000000000 */
[----:B------:R-:W0:Y:S01]  /*2550*/  LDSM.16.M88 R37, [R37] ;  /* 0x000000002525783b */ /* 0x000e220000000000 */
[----:B------:R-:W-:Y:S06]  /*2560*/  BAR.SYNC.DEFER_BLOCKING 0x0 ;  /* 0x0000000000007b1d */ /* 0x000fec0000010000 */
[----:B--2---:R2:W-:Y:S04]  /*2570*/  STS [R29], R0 ;  /* 0x000000001d007388 */ /* 0x0045e80000000800 */
[----:B---3--:R3:W-:Y:S04]  /*2580*/  STS [R29+0x200], R18 ;  /* 0x000200121d007388 */ /* 0x0087e80000000800 */
[----:B----4-:R0:W-:Y:S01]  /*2590*/  STS [R29+0x400], R20 ;  /* 0x000400141d007388 */ /* 0x0101e20000000800 */
[----:B--2---:R-:W-:-:S03]  /*25a0*/  LEA R0, R3, R31, 0x4 ;  /* 0x0000001f03007211 */ /* 0x004fc600078e20ff */
[----:B-----5:R-:W-:Y:S01]  /*25b0*/  STS [R29+0x600], R22 ;  /* 0x000600161d007388 */ /* 0x020fe20000000800 */
[----:B---3--:R-:W-:-:S03]  /*25c0*/  IMAD R18, R3, 0x10, R8 ;  /* 0x0000001003127824 */ /* 0x008fc600078e0208 */
[----:B------:R2:W-:Y:S01]  /*25d0*/  STS [R29+0x800], R36 ;  /* 0x000800241d007388 */ /* 0x0005e20000000800 */
[----:B0-----:R-:W-:-:S03]  /*25e0*/  MOV R20, R64 ;  /* 0x0000004000147202 */ /* 0x001fc60000000f00 */
[----:B------:R0:W-:Y:S04]  /*25f0*/  STS [R29+0xa00], R40 ;  /* 0x000a00281d007388 */ /* 0x0001e80000000800 */
[----:B------:R3:W-:Y:S01]  /*2600*/  STS [R29+0xc00], R42 ;  /* 0x000c002a1d007388 */ /* 0x0007e20000000800 */
[----:B--2---:R-:W-:-:S03]  /*2610*/  IMAD R36, R3, 0x10, R2 ;  /* 0x0000001003247824 */ /* 0x004fc600078e0202 */
[----:B------:R2:W-:Y:S01]  /*2620*/  STS [R29+0xe00], R46 ;  /* 0x000e002e1d007388 */ /* 0x0005e20000000800 */
[----:B0-----:R-:W-:-:S03]  /*2630*/  IMAD R40, R3, 0x10, R12 ;  /* 0x0000001003287824 */ /* 0x001fc600078e020c */
        /* <DEDUP_REMOVED lines=31> */
[----:B-12345:R-:W-:-:S07]  /*2830*/  IMAD.MOV.U32 R0, RZ, RZ, R38 ;  /* 0x000000ffff007224 */ /* 0x03efce00078e0026 */
        /* <DEDUP_REMOVED lines=156> */
[----:B------:R-:W-:-:S02]  /*3200*/  LEA R47, R3, R13, 0x4 ;  /* 0x0000000d032f7211 */ /* 0x000fc400078e20ff */
[C---:B------:R-:W-:Y:S01]  /*3210*/  LEA R43, R3.reuse, R5, 0x4 ;  /* 0x00000005032b7211 */ /* 0x040fe200078e20ff */
[----:B------:R-:W0:Y:S01]  /*3220*/  LDSM.16.M88 R56, [R56] ;  /* 0x000000003838783b */ /* 0x000e220000000000 */
[----:B------:R-:W-:-:S03]  /*3230*/  LEA R19, R3, R28, 0x4 ;  /* 0x0000001c03137211 */ /* 0x000fc600078e20ff */
        /* <DEDUP_REMOVED lines=204> */
[----:B------:R-:W-:-:S02]  /*3f00*/  LEA R57, R59, R5, 0x4 ;  /* 0x000000053b397211 */ /* 0x000fc400078e20ff */
[----:B------:R-:W0:Y:S04]  /*3f10*/  LDSM.16.M88 R41, [R41] ;  /* 0x000000002929783b */ /* 0x000e280000000000 */
[----:B------:R-:W0:Y:S01]  /*3f20*/  LDSM.16.M88 R42, [R42] ;  /* 0x000000002a2a783b */ /* 0x000e220000000000 */
[----:B------:R-:W-:Y:S06]  /*3f30*/  BAR.SYNC.DEFER_BLOCKING 0x0 ;  /* 0x0000000000007b1d */ /* 0x000fec0000010000 */
[----:B--2---:R2:W-:Y:S04]  /*3f40*/  STS [R29], R0 ;  /* 0x000000001d007388 */ /* 0x0045e80000000800 */
[----:B---3--:R-:W-:Y:S04]  /*3f50*/  STS [R29+0x200], R18 ;  /* 0x000200121d007388 */ /* 0x008fe80000000800 */
[----:B----4-:R0:W-:Y:S01]  /*3f60*/  STS [R29+0x400], R20 ;  /* 0x000400141d007388 */ /* 0x0101e20000000800 */
[----:B--2---:R-:W-:-:S03]  /*3f70*/  IMAD R0, R59, 0x10, R31 ;  /* 0x000000103b007824 */ /* 0x004fc600078e021f */
[----:B-----5:R-:W-:Y:S04]  /*3f80*/  STS [R29+0x600], R22 ;  /* 0x000600161d007388 */ /* 0x020fe80000000800 */
[----:B------:R2:W-:Y:S01]  /*3f90*/  STS [R29+0x800], R46 ;  /* 0x0008002e1d007388 */ /* 0x0005e20000000800 */
[----:B0-----:R-:W-:-:S03]  /*3fa0*/  IMAD.MOV.U32 R20, RZ, RZ, R64 ;  /* 0x000000ffff147224 */ /* 0x001fc600078e0040 */
[----:B------:R0:W-:Y:S04]  /*3fb0*/  STS [R29+0xa00], R48 ;  /* 0x000a00301d007388 */ /* 0x0001e80000000800 */
[----:B------:R3:W-:Y:S01]  /*3fc0*/  STS [R29+0xc00], R50 ;  /* 0x000c00321d007388 */ /* 0x0007e20000000800 */
[----:B--2---:R-:W-:-:S03]  /*3fd0*/  MOV R46, 0x4230 ;  /* 0x00004230002e7802 */ /* 0x004fc60000000f00 */
[----:B------:R2:W-:Y:S01]  /*3fe0*/  STS [R29+0xe00], R52 ;  /* 0x000e00341d007388 */ /* 0x0005e20000000800 */
[----:B0-----:R-:W-:-:S03]  /*3ff0*/  LEA R48, R59, R28, 0x4 ;  /* 0x0000001c3b307211 */ /* 0x001fc600078e20ff */
[----:B------:R0:W-:Y:S01]  /*4000*/  STS [R29+0x1000], R54 ;  /* 0x001000361d007388 */ /* 0x0001e20000000800 */
[----:B---3--:R-:W-:-:S03]  /*4010*/  IMAD R50, R59, 0x10, R26 ;  /* 0x000000103b327824 */ /* 0x008fc600078e021a */
[----:B------:R3:W-:Y:S01]  /*4020*/  STS [R29+0x1200], R56 ;  /* 0x001200381d007388 */ /* 0x0007e20000000800 */
[----:B--2---:R-:W-:-:S03]  /*4030*/  IMAD R52, R59, 0x10, R24 ;  /* 0x000000103b347824 */ /* 0x004fc600078e0218 */
[----:B------:R2:W-:Y:S01]  /*4040*/  STS [R29+0x1400], R58 ;  /* 0x0014003a1d007388 */ /* 0x0005e20000000800 */
[----:B0-----:R-:W-:-:S03]  /*4050*/  LEA R54, R59, R13, 0x4 ;  /* 0x0000000d3b367211 */ /* 0x001fc600078e20ff */
[----:B------:R0:W-:Y:S01]  /*4060*/  STS [R29+0x1600], R60 ;  /* 0x0016003c1d007388 */ /* 0x0001e20000000800 */
[----:B---3--:R-:W-:-:S03]  /*4070*/  IMAD R56, R59, 0x10, R6 ;  /* 0x000000103b387824 */ /* 0x008fc600078e0206 */
[----:B------:R-:W-:Y:S01]  /*4080*/  STS [R29+0x1800], R74 ;  /* 0x0018004a1d007388 */ /* 0x000fe20000000800 */
[----:B--2---:R-:W-:-:S03]  /*4090*/  IMAD R58, R59, 0x10, R4 ;  /* 0x000000103b3a7824 */ /* 0x004fc600078e0204 */
[----:B------:R-:W-:Y:S01]  /*40a0*/  STS [R29+0x1a00], R76 ;  /* 0x001a004c1d007388 */ /* 0x000fe20000000800 */
[----:B------:R-:W-:Y:S01]  /*40b0*/  IMAD R59, R59, 0x10, R2 ;  /* 0x000000103b3b7824 */ /* 0x000fe200078e0202 */
[----:B0-----:R-:W-:Y:S02]  /*40c0*/  MOV R60, R16 ;  /* 0x00000010003c7202 */ /* 0x001fe40000000f00 */
[----:B------:R0:W-:Y:S04]  /*40d0*/  STS [R29+0x1c00], R3 ;  /* 0x001c00031d007388 */ /* 0x0001e80000000800 */
[----:B------:R-:W-:Y:S01]  /*40e0*/  STS [R29+0x1e00], R17 ;  /* 0x001e00111d007388 */ /* 0x000fe20000000800 */
[----:B------:R-:W-:Y:S01]  /*40f0*/  BAR.SYNC.DEFER_BLOCKING 0x0 ;  /* 0x0000000000007b1d */ /* 0x000fe20000010000 */
[----:B0-----:R-:W-:-:S05]  /*4100*/  IMAD.MOV.U32 R3, RZ, RZ, R63 ;  /* 0x000000ffff037224 */ /* 0x001fca00078e003f */
        /* <DEDUP_REMOVED lines=177> */
[C---:B------:R-:W-:Y:S01]  /*4c20*/  IMAD R49, R3.reuse, 0x10, R25 ;  /* 0x0000001003317824 */ /* 0x040fe200078e0219 */
[C---:B------:R-:W-:Y:S01]  /*4c30*/  LEA R9, R3.reuse, R14, 0x4 ;  /* 0x0000000e03097211 */ /* 0x040fe200078e20ff */
[----:B------:R-:W-:Y:S01]  /*4c40*/  IMAD R4, R3, 0x10, R12 ;  /* 0x0000001003047824 */ /* 0x000fe200078e020c */
[----:B------:R-:W0:Y:S01]  /*4c50*/  LDSM.16.M88 R40, [R40] ;  /* 0x000000002828783b */ /* 0x000e220000000000 */
[----:B------:R-:W-:Y:S06]  /*4c60*/  BAR.SYNC.DEFER_BLOCKING 0x0 ;  /* 0x0000000000007b1d */ /* 0x000fec0000010000 */
[----:B--2---:R2:W-:Y:S04]  /*4c70*/  STS [R29], R0 ;  /* 0x000000001d007388 */ /* 0x0045e80000000800 */
[----:B---3--:R3:W-:Y:S04]  /*4c80*/  STS [R29+0x200], R18 ;  /* 0x000200121d007388 */ /* 0x0087e80000000800 */
[----:B----4-:R0:W-:Y:S01]  /*4c90*/  STS [R29+0x400], R20 ;  /* 0x000400141d007388 */ /* 0x0101e20000000800 */
[----:B--2---:R-:W-:-:S03]  /*4ca0*/  MOV R0, R36 ;  /* 0x0000002400007202 */ /* 0x004fc60000000f00 */
[----:B-----5:R-:W-:Y:S01]  /*4cb0*/  STS [R29+0x600], R22 ;  /* 0x000600161d007388 */ /* 0x020fe20000000800 */
[----:B---3--:R-:W-:-:S03]  /*4cc0*/  IMAD R18, R3, 0x10, R13 ;  /* 0x0000001003127824 */ /* 0x008fc600078e020d */
[----:B------:R2:W-:Y:S01]  /*4cd0*/  STS [R29+0x800], R46 ;  /* 0x0008002e1d007388 */ /* 0x0005e20000000800 */
[----:B0-----:R-:W-:-:S03]  /*4ce0*/  IMAD.MOV.U32 R20, RZ, RZ, R47 ;  /* 0x000000ffff147224 */ /* 0x001fc600078e002f */
[----:B------:R0:W-:Y:S04]  /*4cf0*/  STS [R29+0xa00], R48 ;  /* 0x000a00301d007388 */ /* 0x0001e80000000800 */
[----:B------:R3:W-:Y:S01]  /*4d00*/  STS [R29+0xc00], R50 ;  /* 0x000c00321d007388 */ /* 0x0007e20000000800 */
[----:B--2---:R-:W-:-:S03]  /*4d10*/  MOV R46, 0x4f20 ;  /* 0x00004f20002e7802 */ /* 0x004fc60000000f00 */
[----:B------:R2:W-:Y:S01]  /*4d20*/  STS [R29+0xe00], R52 ;  /* 0x000e00341d007388 */ /* 0x0005e20000000800 */
[----:B0-----:R-:W-:-:S03]  /*4d30*/  IMAD R48, R3, 0x10, R24 ;  /* 0x0000001003307824 */ /* 0x001fc600078e0218 */
[----:B------:R-:W-:Y:S01]  /*4d40*/  STS [R29+0x1000], R54 ;  /* 0x001000361d007388 */ /* 0x000fe20000000800 */
[----:B---3--:R-:W-:-:S03]  /*4d50*/  LEA R50, R3, R26, 0x4 ;  /* 0x0000001a03327211 */ /* 0x008fc600078e20ff */
[----:B------:R0:W-:Y:S01]  /*4d60*/  STS [R29+0x1200], R56 ;  /* 0x001200381d007388 */ /* 0x0001e20000000800 */
[----:B--2---:R-:W-:-:S03]  /*4d70*/  IMAD R52, R3, 0x10, R28 ;  /* 0x0000001003347824 */ /* 0x004fc600078e021c */
[----:B------:R2:W-:Y:S01]  /*4d80*/  STS [R29+0x1400], R58 ;  /* 0x0014003a1d007388 */ /* 0x0005e20000000800 */
[----:B------:R-:W-:-:S03]  /*4d90*/  IMAD.MOV.U32 R3, RZ, RZ, R37 ;  /* 0x000000ffff037224 */ /* 0x000fc600078e0025 */
[----:B------:R2:W-:Y:S01]  /*4da0*/  STS [R29+0x1600], R60 ;  /* 0x0016003c1d007388 */ /* 0x0005e20000000800 */
[----:B0-----:R-:W-:-:S03]  /*4db0*/  IMAD.MOV.U32 R56, RZ, RZ, R21 ;  /* 0x000000ffff387224 */ /* 0x001fc600078e0015 */
[----:B------:R2:W-:Y:S04]  /*4dc0*/  STS [R29+0x1800], R62 ;  /* 0x0018003e1d007388 */ /* 0x0005e80000000800 */
[----:B------:R2:W-:Y:S04]  /*4dd0*/  STS [R29+0x1a00], R64 ;  /* 0x001a00401d007388 */ /* 0x0005e80000000800 */
[----:B------:R2:W-:Y:S04]  /*4de0*/  STS [R29+0x1c00], R74 ;  /* 0x001c004a1d007388 */ /* 0x0005e80000000800 */
[----:B------:R2:W-:Y:S01]  /*4df0*/  STS [R29+0x1e00], R76 ;  /* 0x001e004c1d007388 */ /* 0x0005e20000000800 */
[----:B------:R-:W-:Y:S06]  /*4e00*/  BAR.SYNC.DEFER_BLOCKING 0x0 ;  /* 0x0000000000007b1d */ /* 0x000fec0000010000 */
[----:B------:R2:W0:Y:S04]  /*4e10*/  LDSM.16.M88 R54, [R8] ;  /* 0x000000000836783b */ /* 0x0004280000000000 */
        /* <DEDUP_REMOVED lines=14> */
[----:B-1234-:R-:W0:Y:S02]  /*4f00*/  LDSM.16.M88 R2, [R2] ;  /* 0x000000000202783b */ /* 0x01ee240000000000 */
        /* <DEDUP_REMOVED lines=121> */
[----:B------:R-:W-:Y:S01]  /*56a0*/  IADD3 R66, P0, PT, R66, 0x18000, RZ ;  /* 0x0001800042427810 */ /* 0x000fe20007f1e0ff */
[----:B------:R-:W-:Y:S01]  /*56b0*/  UIADD3 UR12, UP0, UPT, UR12, 0x4000, URZ ;  /* 0x000040000c0c7890 */ /* 0x000fe2000ff1e0ff */
[----:B------:R-:W-:Y:S02]  /*56c0*/  IMAD.MOV.U32 R42, RZ, RZ, R16 ;  /* 0x000000ffff2a7224 */ /* 0x000fe400078e0010 */
[----:B------:R-:W-:Y:S01]  /*56d0*/  IADD3.X R67, PT, PT, RZ, R67, RZ, P0, !PT ;  /* 0x00000043ff437210 */ /* 0x000fe200007fe4ff */
[----:B------:R-:W-:Y:S01]  /*56e0*/  IMAD.MOV.U32 R43, RZ, RZ, R21 ;  /* 0x000000ffff2b7224 */ /* 0x000fe200078e0015 */
[----:B------:R-:W-:Y:S01]  /*56f0*/  UIADD3.X UR13, UPT, UPT, URZ, UR13, URZ, UP0, !UPT ;  /* 0x0000000dff0d7290 */ /* 0x000fe200087fe4ff */
[----:B------:R-:W-:Y:S11]  /*5700*/  BRA.U UP1, `(.L_x_118) ;  /* 0xffffffad01447547 */ /* 0x000ff6000b83ffff */
[----:B------:R-:W0:Y:S01]  /*5710*/  LDC.64 R48, c[0x0][0x398] ;  /* 0x0000e600ff307b82 */ /* 0x000e220000000a00 */
        /* <DEDUP_REMOVED lines=21> */
[----:B------:R-:W5:Y:S04]  /*5870*/  LDG.E.CONSTANT R6, desc[UR10][R48.64+0x44] ;  /* 0x0000440a30067981 */ /* 0x000f68000c1e9900 */
[----:B------:R-:W5:Y:S04]  /*5880*/  LDG.E.CONSTANT R0, desc[UR10][R48.64+0x4c] ;  /* 0x00004c0a30007981 */ /* 0x000f68000c1e9900 */
[----:B------:R-:W5:Y:S04]  /*5890*/  LDG.E.CONSTANT R3, desc[UR10][R48.64+0x50] ;  /* 0x0000500a30037981 */ /* 0x000f68000c1e9900 */
[----:B------:R-:W5:Y:S01]  /*58a0*/  LDG.E.CONSTANT R2, desc[UR10][R48.64+0x54] ;  /* 0x0000540a30027981 */ /* 0x000f62000c1e9900 */
[----:B------:R-:W-:-:S03]  /*58b0*/  IMAD R31, R34, -0x400, R31 ;  /* 0xfffffc00221f7824 */ /* 0x000fc600078e021f */
[----:B------:R-:W5:Y:S01]  /*58c0*/  LDG.E.CONSTANT R27, desc[UR10][R48.64+0x58] ;  /* 0x0000580a301b7981 */ /* 0x000f62000c1e9900 */
[----:B0-----:R-:W-:-:S03]  /*58d0*/  SHF.R.U32.HI R12, RZ, 0x2, R13 ;  /* 0x00000002ff0c7819 */ /* 0x001fc6000001160d */
[----:B------:R-:W5:Y:S01]  /*58e0*/  LDG.E.CONSTANT R32, desc[UR10][R48.64+0x5c] ;  /* 0x00005c0a30207981 */ /* 0x000f62000c1e9900 */
[----:B------:R-:W-:Y:S02]  /*58f0*/  LOP3.LUT R13, R13, 0x3, RZ, 0xc0, !PT ;  /* 0x000000030d0d7812 */ /* 0x000fe400078ec0ff */
[----:B------:R-:W-:-:S03]  /*5900*/  IADD3 R15, PT, PT, R31, 0x200, RZ ;  /* 0x000002001f0f7810 */ /* 0x000fc60007ffe0ff */
[----:B------:R-:W-:Y:S02]  /*5910*/  IMAD R12, R12, 0x4, R13 ;  /* 0x000000040c0c7824 */ /* 0x000fe400078e020d */
[----:B------:R-:W-:Y:S01]  /*5920*/  VIADD R13, R31, 0x100 ;  /* 0x000001001f0d7836 */ /* 0x000fe20000000000 */
[----:B------:R-:W-:Y:S01]  /*5930*/  SHF.L.U32 R50, R33, 0x2, RZ ;  /* 0x0000000221327819 */ /* 0x000fe200000006ff */
[C---:B------:R-:W-:Y:S02]  /*5940*/  VIADD R17, R31.reuse, 0x300 ;  /* 0x000003001f117836 */ /* 0x040fe40000000000 */
[C---:B------:R-:W-:Y:S01]  /*5950*/  IMAD.U32 R33, R12.reuse, 0x8, R31 ;  /* 0x000000080c217824 */ /* 0x040fe200078e001f */
[----:B------:R-:W-:Y:S01]  /*5960*/  BAR.SYNC.DEFER_BLOCKING 0x0 ;  /* 0x0000000000007b1d */ /* 0x000fe20000010000 */
[C---:B------:R-:W-:Y:S01]  /*5970*/  LEA R30, R12.reuse, R13, 0x3 ;  /* 0x0000000d0c1e7211 */ /* 0x040fe200078e18ff */
[C---:B------:R-:W-:Y:S02]  /*5980*/  IMAD.U32 R29, R12.reuse, 0x8, R15 ;  /* 0x000000080c1d7824 */ /* 0x040fe400078e000f */
[----:B------:R-:W-:Y:S01]  /*5990*/  IMAD.U32 R28, R12, 0x8, R17 ;  /* 0x000000080c1c7824 */ /* 0x000fe200078e0011 */
[----:B------:R-:W-:Y:S01]  /*59a0*/  LOP3.LUT R50, R50, 0xfe0, RZ, 0xc0, !PT ;  /* 0x00000fe032327812 */ /* 0x000fe200078ec0ff */
[----:B------:R0:W-:Y:S04]  /*59b0*/  STS.64 [R33], R36 ;  /* 0x0000002421007388 */ /* 0x0001e80000000a00 */
[----:B------:R1:W-:Y:S04]  /*59c0*/  STS.64 [R30], R38 ;  /* 0x000000261e007388 */ /* 0x0003e80000000a00 */
[----:B------:R1:W-:Y:S04]  /*59d0*/  STS.64 [R29], R40 ;  /* 0x000000281d007388 */ /* 0x0003e80000000a00 */
[----:B------:R-:W-:Y:S01]  /*59e0*/  STS.64 [R28], R42 ;  /* 0x0000002a1c007388 */ /* 0x000fe20000000a00 */
[----:B------:R-:W-:Y:S01]  /*59f0*/  IADD3 R26, PT, PT, R31, R50, RZ ;  /* 0x000000321f1a7210 */ /* 0x000fe20007ffe0ff */
[----:B------:R-:W-:Y:S01]  /*5a00*/  BAR.SYNC.DEFER_BLOCKING 0x0 ;  /* 0x0000000000007b1d */ /* 0x000fe20000010000 */
[----:B------:R-:W-:Y:S01]  /*5a10*/  IMAD R59, R44, 0x10, R35 ;  /* 0x000000102c3b7824 */ /* 0x000fe200078e0223 */
[----:B------:R-:W-:Y:S01]  /*5a20*/  MOV R46, 0x40000000 ;  /* 0x40000000002e7802 */ /* 0x000fe20000000f00 */
[----:B------:R-:W-:-:S03]  /*5a30*/  IMAD.MOV.U32 R47, RZ, RZ, 0x0 ;  /* 0x00000000ff2f7424 */ /* 0x000fc600078e00ff */
[----:B0-----:R-:W5:Y:S04]  /*5a40*/  LDG.E.CONSTANT R33, desc[UR10][R48.64+0x60] ;  /* 0x0000600a30217981 */ /* 0x001f68000c1e9900 */
[----:B-1----:R-:W5:Y:S04]  /*5a50*/  LDG.E.CONSTANT R38, desc[UR10][R48.64+0x6c] ;  /* 0x00006c0a30267981 */ /* 0x002f68000c1e9900 */
[----:B------:R-:W5:Y:S04]  /*5a60*/  LDG.E.CONSTANT R39, desc[UR10][R48.64+0x70] ;  /* 0x0000700a30277981 */ /* 0x000f68000c1e9900 */
[----:B------:R-:W5:Y:S04]  /*5a70*/  LDG.E.CONSTANT R40, desc[UR10][R48.64+0x74] ;  /* 0x0000740a30287981 */ /* 0x000f68000c1e9900 */
[----:B------:R-:W2:Y:S04]  /*5a80*/  LDS.128 R12, [R26] ;  /* 0x000000001a0c7984 */ /* 0x000ea80000000c00 */
[----:B------:R-:W0:Y:S01]  /*5a90*/  LDS.128 R16, [R26+0x80] ;  /* 0x000080001a107984 */ /* 0x000e220000000c00 */
[----:B------:R-:W-:-:S03]  /*5aa0*/  IMAD R59, R59, 0x4, R34 ;  /* 0x000000043b3b7824 */ /* 0x000fc600078e0222 */
[----:B------:R-:W5:Y:S04]  /*5ab0*/  LDG.E.CONSTANT R34, desc[UR10][R48.64+0x64] ;  /* 0x0000640a30227981 */ /* 0x000f68000c1e9900 */
[----:B------:R-:W5:Y:S04]  /*5ac0*/  LDS.128 R20, [R26+0x10] ;  /* 0x000010001a147984 */ /* 0x000f680000000c00 */
[----:B------:R-:W5:Y:S04]  /*5ad0*/  LDG.E.CONSTANT R35, desc[UR10][R48.64+0x68] ;  /* 0x0000680a30237981 */ /* 0x000f68000c1e9900 */
[----:B------:R-:W5:Y:S04]  /*5ae0*/  LDG.E.CONSTANT R37, desc[UR10][R48.64+0x78] ;  /* 0x0000780a30257981 */ /* 0x000f68000c1e9900 */
[----:B------:R1:W5:Y:S01]  /*5af0*/  LDG.E.CONSTANT R36, desc[UR10][R48.64+0x7c] ;  /* 0x00007c0a30247981 */ /* 0x000362000c1e9900 */
[----:B--2---:R-:W-:-:S05]  /*5b00*/  VIADDMNMX R31, R57, R12, RZ, !PT ;  /* 0x0000000c391f7246 */ /* 0x004fca00078001ff */
[----:B------:R-:W-:Y:S01]  /*5b10*/  IMAD.WIDE.U32 R28, R31, -0x60000000, R46 ;  /* 0xa00000001f1c7825 */ /* 0x000fe200078e002e */
[----:B---3--:R-:W-:-:S03]  /*5b20*/  VIADDMNMX R61, R58, R13, RZ, !PT ;  /* 0x0000000d3a3d7246 */ /* 0x008fc600078001ff */
[----:B------:R-:W-:Y:S02]  /*5b30*/  IMAD.U32 R41, R31, 0x4, R29 ;  /* 0x000000041f297824 */ /* 0x000fe400078e001d */
[----:B------:R-:W-:-:S03]  /*5b40*/  IMAD.WIDE.U32 R12, R61, -0x60000000, R46 ;  /* 0xa00000003d0c7825 */ /* 0x000fc600078e002e */
[----:B------:R-:W-:Y:S02]  /*5b50*/  SHF.R.U64 R41, R28, 0x1f, R41 ;  /* 0x0000001f1c297819 */ /* 0x000fe40000001229 */
[----:B------:R-:W2:Y:S01]  /*5b60*/  LDS.128 R28, [R26+0x90] ;  /* 0x000090001a1c7984 */ /* 0x000ea20000000c00 */
[----:B----4-:R-:W-:Y:S02]  /*5b70*/  VIADDMNMX R63, R55, R14, RZ, !PT ;  /* 0x0000000e373f7246 */ /* 0x010fe400078001ff */
[----:B------:R-:W-:Y:S02]  /*5b80*/  LEA R61, R61, R13, 0x2 ;  /* 0x0000000d3d3d7211 */ /* 0x000fe400078e10ff */
[----:B0-----:R-:W-:Y:S02]  /*5b90*/  VIADDMNMX R57, R57, R16, RZ, !PT ;  /* 0x0000001039397246 */ /* 0x001fe400078001ff */
[----:B------:R-:W-:Y:S02]  /*5ba0*/  VIADDMNMX R65, R58, R17, RZ, !PT ;  /* 0x000000113a417246 */ /* 0x000fe400078001ff */
[----:B------:R-:W-:Y:S01]  /*5bb0*/  VIADDMNMX R55, R55, R18, RZ, !PT ;  /* 0x0000001237377246 */ /* 0x000fe200078001ff */
[----:B------:R-:W-:Y:S01]  /*5bc0*/  IMAD.WIDE.U32 R42, R63, -0x60000000, R46 ;  /* 0xa00000003f2a7825 */ /* 0x000fe200078e002e */
[----:B------:R-:W-:-:S03]  /*5bd0*/  SHF.R.U64 R18, R12, 0x1f, R61 ;  /* 0x0000001f0c127819 */ /* 0x000fc6000000123d */
[----:B------:R-:W-:-:S04]  /*5be0*/  IMAD.WIDE.U32 R60, R57, -0x60000000, R46 ;  /* 0xa0000000393c7825 */ /* 0x000fc800078e002e */
[----:B------:R-:W-:-:S04]  /*5bf0*/  IMAD.WIDE.U32 R16, R65, -0x60000000, R46 ;  /* 0xa000000041107825 */ /* 0x000fc800078e002e */
[----:B------:R-:W-:Y:S01]  /*5c00*/  IMAD.WIDE.U32 R12, R55, -0x60000000, R46 ;  /* 0xa0000000370c7825 */ /* 0x000fe200078e002e */
[----:B------:R-:W-:-:S03]  /*5c10*/  LEA R65, R65, R17, 0x2 ;  /* 0x0000001141417211 */ /* 0x000fc600078e10ff */
[----:B------:R-:W-:Y:S02]  /*5c20*/  IMAD.U32 R63, R63, 0x4, R43 ;  /* 0x000000043f3f7824 */ /* 0x000fe400078e002b */
[----:B------:R-:W-:Y:S02]  /*5c30*/  IMAD.U32 R57, R57, 0x4, R61 ;  /* 0x0000000439397824 */ /* 0x000fe400078e003d */
[----:B------:R-:W-:Y:S01]  /*5c40*/  IMAD.U32 R55, R55, 0x4, R13 ;  /* 0x0000000437377824 */ /* 0x000fe200078e000d */
[----:B------:R-:W-:Y:S02]  /*5c50*/  SHF.R.U64 R42, R42, 0x1f, R63 ;  /* 0x0000001f2a2a7819 */ /* 0x000fe4000000123f */
[----:B-----5:R-:W-:Y:S02]  /*5c60*/  VIADDMNMX R17, R53, R20, RZ, !PT ;  /* 0x0000001435117246 */ /* 0x020fe400078001ff */
[----:B------:R-:W-:Y:S02]  /*5c70*/  SHF.R.U64 R60, R60, 0x1f, R57 ;  /* 0x0000001f3c3c7819 */ /* 0x000fe40000001239 */
[----:B------:R-:W-:-:S02]  /*5c80*/  SHF.R.U64 R20, R16, 0x1f, R65 ;  /* 0x0000001f10147819 */ /* 0x000fc40000001241 */
[----:B------:R-:W-:Y:S02]  /*5c90*/  SHF.R.U64 R44, R12, 0x1f, R55 ;  /* 0x0000001f0c2c7819 */ /* 0x000fe40000001237 */
[----:B------:R-:W-:Y:S02]  /*5ca0*/  VIADDMNMX R43, R56, R15, RZ, !PT ;  /* 0x0000000f382b7246 */ /* 0x000fe400078001ff */
[----:B------:R-:W-:Y:S02]  /*5cb0*/  VIMNMX.RELU R41, PT, PT, R41, 0xf, PT ;  /* 0x0000000f29297848 */ /* 0x000fe40003fe1100 */
[----:B------:R-:W-:Y:S02]  /*5cc0*/  VIMNMX.RELU R42, PT, PT, R42, 0xf, PT ;  /* 0x0000000f2a2a7848 */ /* 0x000fe40003fe1100 */
[----:B------:R-:W-:Y:S02]  /*5cd0*/  VIMNMX.RELU R16, PT, PT, R60, 0xf, PT ;  /* 0x0000000f3c107848 */ /* 0x000fe40003fe1100 */
[----:B------:R-:W-:-:S02]  /*5ce0*/  VIMNMX.RELU R20, PT, PT, R20, 0xf, PT ;  /* 0x0000000f14147848 */ /* 0x000fc40003fe1100 */
[----:B------:R-:W-:Y:S01]  /*5cf0*/  VIMNMX.RELU R44, PT, PT, R44, 0xf, PT ;  /* 0x0000000f2c2c7848 */ /* 0x000fe20003fe1100 */
[--C-:B------:R-:W-:Y:S01]  /*5d00*/  IMAD.WIDE.U32 R14, R43, -0x60000000, R46.reuse ;  /* 0xa00000002b0e7825 */ /* 0x100fe200078e002e */
[----:B------:R-:W-:Y:S02]  /*5d10*/  VIMNMX.RELU R18, PT, PT, R18, 0xf, PT ;  /* 0x0000000f12127848 */ /* 0x000fe40003fe1100 */
[----:B-1----:R-:W-:Y:S01]  /*5d20*/  SHF.L.U32 R49, R20, 0x18, RZ ;  /* 0x0000001814317819 */ /* 0x002fe200000006ff */
[----:B------:R-:W-:Y:S01]  /*5d30*/  IMAD.WIDE.U32 R12, R17, -0x60000000, R46 ;  /* 0xa0000000110c7825 */ /* 0x000fe200078e002e */
[----:B------:R-:W-:-:S03]  /*5d40*/  SHF.L.U32 R18, R18, 0x18, RZ ;  /* 0x0000001812127819 */ /* 0x000fc600000006ff */
[----:B------:R-:W-:Y:S02]  /*5d50*/  IMAD.SHL.U32 R41, R41, 0x10000000, RZ ;  /* 0x1000000029297824 */ /* 0x000fe400078e00ff */
[----:B------:R-:W-:Y:S02]  /*5d60*/  IMAD.SHL.U32 R42, R42, 0x100000, RZ ;  /* 0x001000002a2a7824 */ /* 0x000fe400078e00ff */
[----:B------:R-:W-:Y:S02]  /*5d70*/  IMAD.SHL.U32 R16, R16, 0x10000000, RZ ;  /* 0x1000000010107824 */ /* 0x000fe400078e00ff */
[----:B------:R-:W-:Y:S02]  /*5d80*/  IMAD.SHL.U32 R20, R44, 0x100000, RZ ;  /* 0x001000002c147824 */ /* 0x000fe400078e00ff */
[----:B------:R-:W-:Y:S01]  /*5d90*/  IMAD.U32 R43, R43, 0x4, R15 ;  /* 0x000000042b2b7824 */ /* 0x000fe200078e000f */
[----:B------:R-:W-:Y:S02]  /*5da0*/  LEA R17, R17, R13, 0x2 ;  /* 0x0000000d11117211 */ /* 0x000fe400078e10ff */
[----:B------:R-:W-:-:S02]  /*5db0*/  LOP3.LUT R44, R42, R18, R41, 0xfe, !PT ;  /* 0x000000122a2c7212 */ /* 0x000fc400078efe29 */
[----:B------:R-:W-:Y:S02]  /*5dc0*/  LOP3.LUT R41, R20, R49, R16, 0xfe, !PT ;  /* 0x0000003114297212 */ /* 0x000fe400078efe10 */
[----:B------:R-:W-:Y:S02]  /*5dd0*/  VIADDMNMX R55, R56, R19, RZ, !PT ;  /* 0x0000001338377246 */ /* 0x000fe400078001ff */
[----:B------:R-:W-:Y:S02]  /*5de0*/  SHF.R.U64 R16, R14, 0x1f, R43 ;  /* 0x0000001f0e107819 */ /* 0x000fe4000000122b */
[----:B------:R-:W-:Y:S01]  /*5df0*/  SHF.R.U64 R17, R12, 0x1f, R17 ;  /* 0x0000001f0c117819 */ /* 0x000fe20000001211 */
[----:B------:R-:W-:Y:S01]  /*5e00*/  IMAD.WIDE.U32 R18, R55, -0x60000000, R46 ;  /* 0xa000000037127825 */ /* 0x000fe200078e002e */
[----:B------:R-:W-:Y:S01]  /*5e10*/  VIMNMX.RELU R16, PT, PT, R16, 0xf, PT ;  /* 0x0000000f10107848 */ /* 0x000fe20003fe1100 */
[----:B------:R-:W0:Y:S01]  /*5e20*/  LDS.128 R12, [R26+0x100] ;  /* 0x000100001a0c7984 */ /* 0x000e220000000c00 */
[----:B--2---:R-:W-:-:S02]  /*5e30*/  VIADDMNMX R57, R53, R28, RZ, !PT ;  /* 0x0000001c35397246 */ /* 0x004fc400078001ff */
[----:B------:R-:W-:Y:S01]  /*5e40*/  VIMNMX.RELU R17, PT, PT, R17, 0xf, PT ;  /* 0x0000000f11117848 */ /* 0x000fe20003fe1100 */
[----:B------:R-:W-:Y:S01]  /*5e50*/  IMAD.U32 R55, R55, 0x4, R19 ;  /* 0x0000000437377824 */ /* 0x000fe200078e0013 */
[----:B------:R-:W-:Y:S01]  /*5e60*/  VIADDMNMX R53, R51, R22, RZ, !PT ;  /* 0x0000001633357246 */ /* 0x000fe200078001ff */
[----:B------:R-:W-:Y:S01]  /*5e70*/  IMAD.U32 R19, R16, 0x10000, RZ ;  /* 0x0001000010137824 */ /* 0x000fe200078e00ff */
[----:B------:R-:W-:Y:S01]  /*5e80*/  SHF.L.U32 R28, R17, 0xc, RZ ;  /* 0x0000000c111c7819 */ /* 0x000fe200000006ff */
[----:B------:R-:W-:Y:S01]  /*5e90*/  IMAD.WIDE.U32 R16, R57, -0x60000000, R46 ;  /* 0xa000000039107825 */ /* 0x000fe200078e002e */
[----:B------:R-:W-:-:S03]  /*5ea0*/  VIADDMNMX R49, R52, R21, RZ, !PT ;  /* 0x0000001534317246 */ /* 0x000fc600078001ff */
[----:B------:R-:W-:Y:S01]  /*5eb0*/  IMAD.WIDE.U32 R20, R53, -0x60000000, R46 ;  /* 0xa000000035147825 */ /* 0x000fe200078e002e */
[----:B------:R-:W-:Y:S02]  /*5ec0*/  LEA R17, R57, R17, 0x2 ;  /* 0x0000001139117211 */ /* 0x000fe400078e10ff */
[----:B------:R-:W-:Y:S01]  /*5ed0*/  LOP3.LUT R28, R28, R19, R44, 0xfe, !PT ;  /* 0x000000131c1c7212 */ /* 0x000fe200078efe2c */
[----:B------:R-:W-:Y:S01]  /*5ee0*/  IMAD.U32 R53, R53, 0x4, R21 ;  /* 0x0000000435357824 */ /* 0x000fe200078e0015 */
[----:B------:R-:W-:Y:S02]  /*5ef0*/  VIADDMNMX R51, R51, R30, RZ, !PT ;  /* 0x0000001e33337246 */ /* 0x000fe400078001ff */
[----:B------:R-:W-:Y:S02]  /*5f00*/  SHF.R.U64 R18, R18, 0x1f, R55 ;  /* 0x0000001f12127819 */ /* 0x000fe40000001237 */
[----:B------:R-:W-:Y:S02]  /*5f10*/  VIADDMNMX R19, R52, R29, RZ, !PT ;  /* 0x0000001d34137246 */ /* 0x000fe400078001ff */
[----:B------:R-:W-:Y:S01]  /*5f20*/  SHF.R.U64 R17, R16, 0x1f, R17 ;  /* 0x0000001f10117819 */ /* 0x000fe20000001211 */
[----:B------:R-:W-:Y:S01]  /*5f30*/  IMAD.WIDE.U32 R42, R49, -0x60000000, R46 ;  /* 0xa0000000312a7825 */ /* 0x000fe200078e002e */
[----:B------:R-:W-:-:S02]  /*5f40*/  SHF.R.U64 R30, R20, 0x1f, R53 ;  /* 0x0000001f141e7819 */ /* 0x000fc40000001235 */
[----:B------:R-:W-:Y:S01]  /*5f50*/  VIADDMNMX R29, R54, R23, RZ, !PT ;  /* 0x00000017361d7246 */ /* 0x000fe200078001ff */
[--C-:B------:R-:W-:Y:S01]  /*5f60*/  IMAD.WIDE.U32 R20, R51, -0x60000000, R46.reuse ;  /* 0xa000000033147825 */ /* 0x100fe200078e002e */
[----:B------:R-:W-:Y:S02]  /*5f70*/  VIMNMX.RELU R16, PT, PT, R18, 0xf, PT ;  /* 0x0000000f12107848 */ /* 0x000fe40003fe1100 */
[----:B------:R-:W-:Y:S01]  /*5f80*/  VIMNMX.RELU R17, PT, PT, R17, 0xf, PT ;  /* 0x0000000f11117848 */ /* 0x000fe20003fe1100 */
[----:B------:R-:W-:Y:S01]  /*5f90*/  IMAD.WIDE.U32 R22, R19, -0x60000000, R46 ;  /* 0xa000000013167825 */ /* 0x000fe200078e002e */
[----:B------:R-:W-:-:S03]  /*5fa0*/  SHF.L.U32 R44, R16, 0x10, RZ ;  /* 0x00000010102c7819 */ /* 0x000fc600000006ff */
[----:B------:R-:W-:Y:S02]  /*5fb0*/  IMAD.U32 R49, R49, 0x4, R43 ;  /* 0x0000000431317824 */ /* 0x000fe400078e002b */
[----:B------:R-:W-:Y:S02]  /*5fc0*/  IMAD.U32 R51, R51, 0x4, R21 ;  /* 0x0000000433337824 */ /* 0x000fe400078e0015 */
[----:B------:R-:W-:Y:S02]  /*5fd0*/  IMAD.U32 R43, R19, 0x4, R23 ;  /* 0x00000004132b7824 */ /* 0x000fe400078e0017 */
[----:B------:R-:W-:Y:S02]  /*5fe0*/  IMAD.SHL.U32 R21, R17, 0x1000, RZ ;  /* 0x0000100011157824 */ /* 0x000fe400078e00ff */
[----:B------:R-:W1:Y:S01]  /*5ff0*/  LDS.128 R16, [R26+0x110] ;  /* 0x000110001a107984 */ /* 0x000e620000000c00 */
[----:B------:R-:W-:Y:S02]  /*6000*/  SHF.R.U64 R42, R42, 0x1f, R49 ;  /* 0x0000001f2a2a7819 */ /* 0x000fe40000001231 */
[----:B------:R-:W-:-:S02]  /*6010*/  VIADDMNMX R31, R54, R31, RZ, !PT ;  /* 0x0000001f361f7246 */ /* 0x000fc400078001ff */
[----:B------:R-:W-:Y:S01]  /*6020*/  SHF.R.U64 R43, R22, 0x1f, R43 ;  /* 0x0000001f162b7819 */ /* 0x000fe2000000122b */
[----:B------:R-:W-:Y:S01]  /*6030*/  IMAD.WIDE.U32 R22, R29, -0x60000000, R46 ;  /* 0xa00000001d167825 */ /* 0x000fe200078e002e */
[----:B------:R-:W-:Y:S02]  /*6040*/  VIMNMX.RELU R42, PT, PT, R42, 0xf, PT ;  /* 0x0000000f2a2a7848 */ /* 0x000fe40003fe1100 */
[----:B------:R-:W-:Y:S02]  /*6050*/  SHF.R.U64 R48, R20, 0x1f, R51 ;  /* 0x0000001f14307819 */ /* 0x000fe40000001233 */
[----:B------:R-:W-:Y:S01]  /*6060*/  LOP3.LUT R44, R21, R44, R41, 0xfe, !PT ;  /* 0x0000002c152c7212 */ /* 0x000fe200078efe29 */
[----:B------:R-:W-:Y:S01]  /*6070*/  IMAD.WIDE.U32 R20, R31, -0x60000000, R46 ;  /* 0xa00000001f147825 */ /* 0x000fe200078e002e */
[----:B------:R-:W-:Y:S02]  /*6080*/  VIMNMX.RELU R30, PT, PT, R30, 0xf, PT ;  /* 0x0000000f1e1e7848 */ /* 0x000fe40003fe1100 */
[----:B------:R-:W-:Y:S01]  /*6090*/  LEA R29, R29, R23, 0x2 ;  /* 0x000000171d1d7211 */ /* 0x000fe200078e10ff */
[----:B------:R-:W-:Y:S01]  /*60a0*/  IMAD.SHL.U32 R41, R42, 0x100, RZ ;  /* 0x000001002a297824 */ /* 0x000fe200078e00ff */
[----:B------:R-:W-:Y:S01]  /*60b0*/  SHF.L.U32 R30, R30, 0x4, RZ ;  /* 0x000000041e1e7819 */ /* 0x000fe200000006ff */
[----:B------:R-:W-:Y:S01]  /*60c0*/  IMAD.U32 R21, R31, 0x4, R21 ;  /* 0x000000041f157824 */ /* 0x000fe200078e0015 */
[----:B0-----:R-:W-:-:S02]  /*60d0*/  VIADDMNMX R49, R9, R14, RZ, !PT ;  /* 0x0000000e09317246 */ /* 0x001fc400078001ff */
[----:B------:R-:W-:Y:S02]  /*60e0*/  VIMNMX.RELU R43, PT, PT, R43, 0xf, PT ;  /* 0x0000000f2b2b7848 */ /* 0x000fe40003fe1100 */
[----:B------:R-:W-:Y:S02]  /*60f0*/  VIMNMX.RELU R48, PT, PT, R48, 0xf, PT ;  /* 0x0000000f30307848 */ /* 0x000fe40003fe1100 */
[----:B------:R-:W-:Y:S02]  /*6100*/  SHF.R.U64 R22, R22, 0x1f, R29 ;  /* 0x0000001f16167819 */ /* 0x000fe4000000121d */
[----:B------:R-:W-:Y:S02]  /*6110*/  VIADDMNMX R31, R8, R13, RZ, !PT ;  /* 0x0000000d081f7246 */ /* 0x000fe400078001ff */
[----:B------:R-:W-:Y:S01]  /*6120*/  VIADDMNMX R29, R45, R12, RZ, !PT ;  /* 0x0000000c2d1d7246 */ /* 0x000fe200078001ff */
[----:B------:R-:W-:Y:S01]  /*6130*/  IMAD.WIDE.U32 R12, R49, -0x60000000, R46 ;  /* 0xa0000000310c7825 */ /* 0x000fe200078e002e */
[----:B------:R-:W-:-:S02]  /*6140*/  LOP3.LUT R41, R30, R41, R28, 0xfe, !PT ;  /* 0x000000291e297212 */ /* 0x000fc400078efe1c */
[----:B------:R-:W-:Y:S01]  /*6150*/  SHF.R.U64 R28, R20, 0x1f, R21 ;  /* 0x0000001f141c7819 */ /* 0x000fe20000001215 */
[----:B------:R-:W-:Y:S01]  /*6160*/  IMAD.SHL.U32 R43, R43, 0x100, RZ ;  /* 0x000001002b2b7824 */ /* 0x000fe200078e00ff */
[----:B------:R-:W-:Y:S01]  /*6170*/  VIMNMX.RELU R14, PT, PT, R22, 0xf, PT ;  /* 0x0000000f160e7848 */ /* 0x000fe20003fe1100 */
[----:B------:R-:W-:Y:S02]  /*6180*/  IMAD.SHL.U32 R48, R48, 0x10, RZ ;  /* 0x0000001030307824 */ /* 0x000fe400078e00ff */
[----:B------:R-:W-:Y:S01]  /*6190*/  IMAD.WIDE.U32 R20, R31, -0x60000000, R46 ;  /* 0xa00000001f147825 */ /* 0x000fe200078e002e */
[----:B------:R-:W-:-:S03]  /*61a0*/  LOP3.LUT R41, R41, R14, RZ, 0xfc, !PT ;  /* 0x0000000e29297212 */ /* 0x000fc600078efcff */
[----:B------:R-:W-:Y:S01]  /*61b0*/  IMAD.WIDE.U32 R22, R29, -0x60000000, R46 ;  /* 0xa00000001d167825 */ /* 0x000fe200078e002e */
[----:B------:R-:W-:-:S03]  /*61c0*/  VIMNMX.RELU R14, PT, PT, R28, 0xf, PT ;  /* 0x0000000f1c0e7848 */ /* 0x000fc60003fe1100 */
[----:B------:R-:W-:Y:S01]  /*61d0*/  IMAD.U32 R49, R49, 0x4, R13 ;  /* 0x0000000431317824 */ /* 0x000fe200078e000d */
[----:B------:R-:W-:Y:S01]  /*61e0*/  LOP3.LUT R43, R48, R43, R44, 0xfe, !PT ;  /* 0x0000002b302b7212 */ /* 0x000fe200078efe2c */
[----:B------:R-:W-:Y:S01]  /*61f0*/  IMAD.U32 R31, R31, 0x4, R21 ;  /* 0x000000041f1f7824 */ /* 0x000fe200078e0015 */
[----:B------:R-:W-:Y:S02]  /*6200*/  LEA R29, R29, R23, 0x2 ;  /* 0x000000171d1d7211 */ /* 0x000fe400078e10ff */
[----:B------:R-:W-:Y:S02]  /*6210*/  SHF.R.U64 R30, R12, 0x1f, R49 ;  /* 0x0000001f0c1e7819 */ /* 0x000fe40000001231 */
[----:B------:R-:W-:Y:S02]  /*6220*/  LOP3.LUT R43, R43, R14, RZ, 0xfc, !PT ;  /* 0x0000000e2b2b7212 */ /* 0x000fe400078efcff */
[----:B------:R-:W-:Y:S02]  /*6230*/  SHF.R.U64 R20, R20, 0x1f, R31 ;  /* 0x0000001f14147819 */ /* 0x000fe4000000121f */
[----:B------:R-:W-:-:S02]  /*6240*/  VIADDMNMX R49, R10, R15, RZ, !PT ;  /* 0x0000000f0a317246 */ /* 0x000fc400078001ff */
[----:B------:R-:W-:Y:S01]  /*6250*/  SHF.R.U64 R21, R22, 0x1f, R29 ;  /* 0x0000001f16157819 */ /* 0x000fe2000000121d */
[----:B------:R-:W0:Y:S01]  /*6260*/  LDS.128 R12, [R26+0x180] ;  /* 0x000180001a0c7984 */ /* 0x000e220000000c00 */
[----:B-1----:R-:W-:Y:S02]  /*6270*/  VIADDMNMX R51, R25, R16, RZ, !PT ;  /* 0x0000001019337246 */ /* 0x002fe400078001ff */
[----:B------:R-:W-:Y:S02]  /*6280*/  VIADDMNMX R53, R24, R17, RZ, !PT ;  /* 0x0000001118357246 */ /* 0x000fe400078001ff */
[----:B------:R-:W-:Y:S01]  /*6290*/  VIMNMX.RELU R30, PT, PT, R30, 0xf, PT ;  /* 0x0000000f1e1e7848 */ /* 0x000fe20003fe1100 */
[--C-:B------:R-:W-:Y:S01]  /*62a0*/  IMAD.WIDE.U32 R22, R49, -0x60000000, R46.reuse ;  /* 0xa000000031167825 */ /* 0x100fe200078e002e */
[----:B------:R-:W-:Y:S01]  /*62b0*/  VIMNMX.RELU R17, PT, PT, R20, 0xf, PT ;  /* 0x0000000f14117848 */ /* 0x000fe20003fe1100 */
[----:B------:R-:W1:Y:S01]  /*62c0*/  LDC.64 R28, c[0x0][0x390] ;  /* 0x0000e400ff1c7b82 */ /* 0x000e620000000a00 */
[----:B------:R-:W-:Y:S01]  /*62d0*/  VIMNMX.RELU R16, PT, PT, R21, 0xf, PT ;  /* 0x0000000f15107848 */ /* 0x000fe20003fe1100 */
[----:B------:R-:W-:Y:S01]  /*62e0*/  IMAD.WIDE.U32 R20, R51, -0x60000000, R46 ;  /* 0xa000000033147825 */ /* 0x000fe200078e002e */
[----:B------:R-:W-:-:S02]  /*62f0*/  VIADDMNMX R55, R11, R18, RZ, !PT ;  /* 0x000000120b377246 */ /* 0x000fc400078001ff */
[----:B------:R-:W-:Y:S01]  /*6300*/  SHF.L.U32 R18, R16, 0x1c, RZ ;  /* 0x0000001c10127819 */ /* 0x000fe200000006ff */
[----:B------:R-:W-:Y:S02]  /*6310*/  IMAD.SHL.U32 R31, R17, 0x1000000, RZ ;  /* 0x01000000111f7824 */ /* 0x000fe400078e00ff */
[----:B------:R-:W-:Y:S01]  /*6320*/  IMAD.SHL.U32 R30, R30, 0x100000, RZ ;  /* 0x001000001e1e7824 */ /* 0x000fe200078e00ff */
[----:B------:R-:W-:Y:S01]  /*6330*/  LEA R49, R49, R23, 0x2 ;  /* 0x0000001731317211 */ /* 0x000fe200078e10ff */
[----:B------:R-:W-:-:S03]  /*6340*/  IMAD.U32 R51, R51, 0x4, R21 ;  /* 0x0000000433337824 */ /* 0x000fc600078e0015 */
[----:B------:R-:W-:Y:S01]  /*6350*/  LOP3.LUT R18, R30, R31, R18, 0xfe, !PT ;  /* 0x0000001f1e127212 */ /* 0x000fe200078efe12 */
[----:B------:R-:W-:Y:S01]  /*6360*/  IMAD.WIDE.U32 R30, R55, -0x60000000, R46 ;  /* 0xa0000000371e7825 */ /* 0x000fe200078e002e */
[----:B------:R-:W-:Y:S02]  /*6370*/  SHF.R.U64 R48, R22, 0x1f, R49 ;  /* 0x0000001f16307819 */ /* 0x000fe40000001231 */
[----:B------:R-:W-:Y:S01]  /*6380*/  SHF.R.U64 R42, R20, 0x1f, R51 ;  /* 0x0000001f142a7819 */ /* 0x000fe20000001233 */
[----:B------:R-:W-:Y:S01]  /*6390*/  IMAD.WIDE.U32 R16, R53, -0x60000000, R46 ;  /* 0xa000000035107825 */ /* 0x000fe200078e002e */
[----:B------:R-:W2:Y:S01]  /*63a0*/  LDS.128 R20, [R26+0x190] ;  /* 0x000190001a147984 */ /* 0x000ea20000000c00 */
[----:B------:R-:W-:Y:S02]  /*63b0*/  LEA R55, R55, R31, 0x2 ;  /* 0x0000001f37377211 */ /* 0x000fe400078e10ff */
[----:B------:R-:W-:Y:S01]  /*63c0*/  IMAD.U32 R53, R53, 0x4, R17 ;  /* 0x0000000435357824 */ /* 0x000fe200078e0011 */
[----:B------:R-:W-:-:S02]  /*63d0*/  VIADDMNMX R49, R4, R19, RZ, !PT ;  /* 0x0000001304317246 */ /* 0x000fc400078001ff */
[----:B------:R-:W-:Y:S02]  /*63e0*/  VIMNMX.RELU R19, PT, PT, R48, 0xf, PT ;  /* 0x0000000f30137848 */ /* 0x000fe40003fe1100 */
[----:B------:R-:W-:Y:S02]  /*63f0*/  VIMNMX.RELU R31, PT, PT, R42, 0xf, PT ;  /* 0x0000000f2a1f7848 */ /* 0x000fe40003fe1100 */
[----:B------:R-:W-:Y:S02]  /*6400*/  SHF.R.U64 R42, R30, 0x1f, R55 ;  /* 0x0000001f1e2a7819 */ /* 0x000fe40000001237 */
[----:B------:R-:W-:Y:S01]  /*6410*/  SHF.R.U64 R44, R16, 0x1f, R53 ;  /* 0x0000001f102c7819 */ /* 0x000fe20000001235 */
[----:B------:R-:W-:Y:S01]  /*6420*/  IMAD.U32 R19, R19, 0x10000, RZ ;  /* 0x0001000013137824 */ /* 0x000fe200078e00ff */
[----:B------:R-:W-:Y:S01]  /*6430*/  VIMNMX.RELU R42, PT, PT, R42, 0xf, PT ;  /* 0x0000000f2a2a7848 */ /* 0x000fe20003fe1100 */
[----:B------:R-:W-:Y:S01]  /*6440*/  IMAD.SHL.U32 R31, R31, 0x1000, RZ ;  /* 0x000010001f1f7824 */ /* 0x000fe200078e00ff */
[----:B------:R-:W-:Y:S01]  /*6450*/  VIMNMX.RELU R30, PT, PT, R44, 0xf, PT ;  /* 0x0000000f2c1e7848 */ /* 0x000fe20003fe1100 */
[----:B------:R-:W-:-:S03]  /*6460*/  IMAD.WIDE.U32 R16, R49, -0x60000000, R46 ;  /* 0xa000000031107825 */ /* 0x000fc600078e002e */
[----:B------:R-:W-:Y:S01]  /*6470*/  LOP3.LUT R18, R31, R19, R18, 0xfe, !PT ;  /* 0x000000131f127212 */ /* 0x000fe200078efe12 */
[----:B------:R-:W-:Y:S01]  /*6480*/  IMAD.SHL.U32 R42, R42, 0x10, RZ ;  /* 0x000000102a2a7824 */ /* 0x000fe200078e00ff */
[----:B------:R-:W-:Y:S01]  /*6490*/  SHF.L.U32 R19, R30, 0x8, RZ ;  /* 0x000000081e137819 */ /* 0x000fe200000006ff */
[----:B------:R-:W-:-:S03]  /*64a0*/  IMAD.U32 R49, R49, 0x4, R17 ;  /* 0x0000000431317824 */ /* 0x000fc600078e0011 */
[----:B------:R-:W-:Y:S02]  /*64b0*/  LOP3.LUT R31, R42, R19, R18, 0xfe, !PT ;  /* 0x000000132a1f7212 */ /* 0x000fe400078efe12 */
[----:B------:R-:W-:Y:S02]  /*64c0*/  SHF.R.U64 R30, R16, 0x1f, R49 ;  /* 0x0000001f101e7819 */ /* 0x000fe40000001231 */
[----:B------:R-:W3:Y:S01]  /*64d0*/  LDS.128 R16, [R26+0x200] ;  /* 0x000200001a107984 */ /* 0x000ee20000000c00 */
[----:B0-----:R-:W-:Y:S02]  /*64e0*/  VIADDMNMX R45, R45, R12, RZ, !PT ;  /* 0x0000000c2d2d7246 */ /* 0x001fe400078001ff */
[----:B------:R-:W-:Y:S02]  /*64f0*/  VIADDMNMX R49, R8, R13, RZ, !PT ;  /* 0x0000000d08317246 */ /* 0x000fe400078001ff */
[----:B------:R-:W-:Y:S01]  /*6500*/  VIADDMNMX R51, R9, R14, RZ, !PT ;  /* 0x0000000e09337246 */ /* 0x000fe200078001ff */
[----:B------:R-:W-:Y:S01]  /*6510*/  IMAD.WIDE.U32 R8, R45, -0x60000000, R46 ;  /* 0xa00000002d087825 */ /* 0x000fe200078e002e */
[----:B------:R-:W-:-:S02]  /*6520*/  VIADDMNMX R53, R10, R15, RZ, !PT ;  /* 0x0000000f0a357246 */ /* 0x000fc400078001ff */
[----:B------:R-:W-:Y:S02]  /*6530*/  VIMNMX.RELU R10, PT, PT, R30, 0xf, PT ;  /* 0x0000000f1e0a7848 */ /* 0x000fe40003fe1100 */
[----:B------:R-:W-:Y:S01]  /*6540*/  LEA R45, R45, R9, 0x2 ;  /* 0x000000092d2d7211 */ /* 0x000fe200078e10ff */
[----:B------:R-:W-:Y:S01]  /*6550*/  IMAD.U32 R59, R59, 0x4, R50 ;  /* 0x000000043b3b7824 */ /* 0x000fe200078e0032 */
[----:B------:R-:W-:Y:S02]  /*6560*/  LOP3.LUT R31, R31, R10, RZ, 0xfc, !PT ;  /* 0x0000000a1f1f7212 */ /* 0x000fe400078efcff */
[----:B------:R-:W-:Y:S01]  /*6570*/  SHF.R.U64 R30, R8, 0x1f, R45 ;  /* 0x0000001f081e7819 */ /* 0x000fe2000000122d */
[----:B-1----:R-:W-:Y:S01]  /*6580*/  IMAD.WIDE.U32 R28, R59, 0x4, R28 ;  /* 0x000000043b1c7825 */ /* 0x002fe200078e001c */
[----:B--2---:R-:W-:Y:S02]  /*6590*/  VIADDMNMX R45, R11, R22, RZ, !PT ;  /* 0x000000160b2d7246 */ /* 0x004fe400078001ff */
[----:B------:R-:W0:Y:S01]  /*65a0*/  LDS.128 R8, [R26+0x210] ;  /* 0x000210001a087984 */ /* 0x000e220000000c00 */
[----:B------:R-:W-:-:S04]  /*65b0*/  IMAD.WIDE.U32 R12, R49, -0x60000000, R46 ;  /* 0xa0000000310c7825 */ /* 0x000fc800078e002e */
[----:B------:R-:W-:Y:S01]  /*65c0*/  IMAD.WIDE.U32 R14, R51, -0x60000000, R46 ;  /* 0xa0000000330e7825 */ /* 0x000fe200078e002e */
[----:B------:R1:W-:Y:S03]  /*65d0*/  STG.E desc[UR10][R28.64+0x200], R43 ;  /* 0x0002002b1c007986 */ /* 0x0003e6000c10190a */
[----:B------:R-:W-:Y:S01]  /*65e0*/  IMAD.U32 R13, R49, 0x4, R13 ;  /* 0x00000004310d7824 */ /* 0x000fe200078e000d */
[----:B------:R2:W-:Y:S01]  /*65f0*/  STG.E desc[UR10][R28.64], R41 ;  /* 0x000000291c007986 */ /* 0x0005e2000c10190a */
[----:B------:R-:W-:-:S03]  /*6600*/  IMAD.U32 R51, R51, 0x4, R15 ;  /* 0x0000000433337824 */ /* 0x000fc600078e000f */
[----:B------:R-:W-:Y:S01]  /*6610*/  SHF.R.U64 R13, R12, 0x1f, R13 ;  /* 0x0000001f0c0d7819 */ /* 0x000fe2000000120d */
[----:B-1----:R-:W-:Y:S01]  /*6620*/  IMAD.WIDE.U32 R42, R53, -0x60000000, R46 ;  /* 0xa0000000352a7825 */ /* 0x002fe200078e002e */
[----:B--2---:R-:W-:-:S04]  /*6630*/  VIADDMNMX R41, R25, R20, RZ, !PT ;  /* 0x0000001419297246 */ /* 0x004fc800078001ff */
[----:B------:R-:W-:Y:S02]  /*6640*/  LEA R53, R53, R43, 0x2 ;  /* 0x0000002b35357211 */ /* 0x000fe400078e10ff */
[----:B------:R-:W-:Y:S01]  /*6650*/  SHF.R.U64 R12, R14, 0x1f, R51 ;  /* 0x0000001f0e0c7819 */ /* 0x000fe20000001233 */
[--C-:B------:R-:W-:Y:S01]  /*6660*/  IMAD.WIDE.U32 R14, R41, -0x60000000, R46.reuse ;  /* 0xa0000000290e7825 */ /* 0x100fe200078e002e */
[----:B------:R-:W-:Y:S02]  /*6670*/  VIADDMNMX R43, R24, R21, RZ, !PT ;  /* 0x00000015182b7246 */ /* 0x000fe400078001ff */
[----:B------:R-:W-:Y:S02]  /*6680*/  VIADDMNMX R49, R4, R23, RZ, !PT ;  /* 0x0000001704317246 */ /* 0x000fe400078001ff */
[----:B------:R-:W-:Y:S02]  /*6690*/  VIMNMX.RELU R4, PT, PT, R30, 0xf, PT ;  /* 0x0000000f1e047848 */ /* 0x000fe40003fe1100 */
[----:B------:R-:W-:Y:S01]  /*66a0*/  VIMNMX.RELU R20, PT, PT, R13, 0xf, PT ;  /* 0x0000000f0d147848 */ /* 0x000fe20003fe1100 */
[----:B------:R-:W-:Y:S01]  /*66b0*/  IMAD.WIDE.U32 R22, R45, -0x60000000, R46 ;  /* 0xa00000002d167825 */ /* 0x000fe200078e002e */
[----:B------:R-:W-:-:S03]  /*66c0*/  VIMNMX.RELU R21, PT, PT, R12, 0xf, PT ;  /* 0x0000000f0c157848 */ /* 0x000fc60003fe1100 */
[----:B------:R-:W-:Y:S02]  /*66d0*/  IMAD.U32 R41, R41, 0x4, R15 ;  /* 0x0000000429297824 */ /* 0x000fe400078e000f */
[----:B------:R-:W-:Y:S01]  /*66e0*/  IMAD.WIDE.U32 R12, R43, -0x60000000, R46 ;  /* 0xa00000002b0c7825 */ /* 0x000fe200078e002e */
[----:B------:R-:W-:-:S03]  /*66f0*/  SHF.L.U32 R24, R21, 0x14, RZ ;  /* 0x0000001415187819 */ /* 0x000fc600000006ff */
[----:B------:R-:W-:Y:S02]  /*6700*/  IMAD.SHL.U32 R4, R4, 0x10000000, RZ ;  /* 0x1000000004047824 */ /* 0x000fe400078e00ff */
[----:B------:R-:W-:Y:S01]  /*6710*/  IMAD.SHL.U32 R25, R20, 0x1000000, RZ ;  /* 0x0100000014197824 */ /* 0x000fe200078e00ff */
[----:B------:R-:W-:Y:S01]  /*6720*/  SHF.R.U64 R42, R42, 0x1f, R53 ;  /* 0x0000001f2a2a7819 */ /* 0x000fe20000001235 */
[----:B------:R-:W-:Y:S01]  /*6730*/  IMAD.U32 R43, R43, 0x4, R13 ;  /* 0x000000042b2b7824 */ /* 0x000fe200078e000d */
[----:B------:R-:W-:Y:S02]  /*6740*/  SHF.R.U64 R14, R14, 0x1f, R41 ;  /* 0x0000001f0e0e7819 */ /* 0x000fe40000001229 */
[----:B------:R-:W-:Y:S02]  /*6750*/  LEA R45, R45, R23, 0x2 ;  /* 0x000000172d2d7211 */ /* 0x000fe400078e10ff */
[----:B---3--:R-:W-:Y:S02]  /*6760*/  VIADDMNMX R23, R7, R16, RZ, !PT ;  /* 0x0000001007177246 */ /* 0x008fe400078001ff */
[----:B------:R-:W-:-:S02]  /*6770*/  VIADDMNMX R41, R5, R18, RZ, !PT ;  /* 0x0000001205297246 */ /* 0x000fc400078001ff */
[----:B------:R-:W-:Y:S01]  /*6780*/  LOP3.LUT R24, R24, R25, R4, 0xfe, !PT ;  /* 0x0000001918187212 */ /* 0x000fe200078efe04 */
[----:B------:R-:W-:Y:S01]  /*6790*/  IMAD.WIDE.U32 R20, R49, -0x60000000, R46 ;  /* 0xa000000031147825 */ /* 0x000fe200078e002e */
[----:B------:R-:W-:Y:S02]  /*67a0*/  VIADDMNMX R25, R6, R17, RZ, !PT ;  /* 0x0000001106197246 */ /* 0x000fe400078001ff */
[----:B------:R-:W-:Y:S02]  /*67b0*/  VIMNMX.RELU R42, PT, PT, R42, 0xf, PT ;  /* 0x0000000f2a2a7848 */ /* 0x000fe40003fe1100 */
[----:B------:R-:W-:Y:S01]  /*67c0*/  SHF.R.U64 R4, R12, 0x1f, R43 ;  /* 0x0000001f0c047819 */ /* 0x000fe2000000122b */
[----:B------:R-:W-:Y:S01]  /*67d0*/  IMAD.WIDE.U32 R12, R23, -0x60000000, R46 ;  /* 0xa0000000170c7825 */ /* 0x000fe200078e002e */
[----:B------:R-:W-:-:S03]  /*67e0*/  VIMNMX.RELU R18, PT, PT, R14, 0xf, PT ;  /* 0x0000000f0e127848 */ /* 0x000fc60003fe1100 */
[----:B------:R-:W-:Y:S01]  /*67f0*/  IMAD.WIDE.U32 R14, R41, -0x60000000, R46 ;  /* 0xa0000000290e7825 */ /* 0x000fe200078e002e */
[----:B------:R-:W-:-:S03]  /*6800*/  SHF.L.U32 R18, R18, 0xc, RZ ;  /* 0x0000000c12127819 */ /* 0x000fc600000006ff */
[----:B------:R-:W-:Y:S02]  /*6810*/  IMAD.U32 R49, R49, 0x4, R21 ;  /* 0x0000000431317824 */ /* 0x000fe400078e0015 */
[----:B------:R-:W-:Y:S01]  /*6820*/  IMAD.WIDE.U32 R16, R25, -0x60000000, R46 ;  /* 0xa000000019107825 */ /* 0x000fe200078e002e */
[----:B------:R-:W-:-:S03]  /*6830*/  LEA R41, R41, R15, 0x2 ;  /* 0x0000000f29297211 */ /* 0x000fc600078e10ff */
[----:B------:R-:W-:Y:S02]  /*6840*/  IMAD.U32 R21, R42, 0x10000, RZ ;  /* 0x000100002a157824 */ /* 0x000fe400078e00ff */
[----:B------:R-:W-:Y:S02]  /*6850*/  IMAD.U32 R23, R23, 0x4, R13 ;  /* 0x0000000417177824 */ /* 0x000fe400078e000d */
[----:B------:R-:W-:Y:S01]  /*6860*/  IMAD.U32 R25, R25, 0x4, R17 ;  /* 0x0000000419197824 */ /* 0x000fe200078e0011 */
[----:B------:R-:W-:Y:S02]  /*6870*/  LOP3.LUT R21, R18, R21, R24, 0xfe, !PT ;  /* 0x0000001512157212 */ /* 0x000fe400078efe18 */
[----:B------:R-:W-:Y:S02]  /*6880*/  SHF.R.U64 R17, R12, 0x1f, R23 ;  /* 0x0000001f0c117819 */ /* 0x000fe40000001217 */
[----:B------:R-:W-:Y:S02]  /*6890*/  SHF.R.U64 R18, R14, 0x1f, R41 ;  /* 0x0000001f0e127819 */ /* 0x000fe40000001229 */
[----:B------:R-:W1:Y:S01]  /*68a0*/  LDS.128 R12, [R26+0x280] ;  /* 0x000280001a0c7984 */ /* 0x000e620000000c00 */
[----:B------:R-:W-:-:S02]  /*68b0*/  SHF.R.U64 R16, R16, 0x1f, R25 ;  /* 0x0000001f10107819 */ /* 0x000fc40000001219 */
[----:B------:R-:W-:Y:S02]  /*68c0*/  SHF.R.U64 R22, R22, 0x1f, R45 ;  /* 0x0000001f16167819 */ /* 0x000fe4000000122d */
[----:B------:R-:W-:Y:S02]  /*68d0*/  VIADDMNMX R41, R0, R19, RZ, !PT ;  /* 0x0000001300297246 */ /* 0x000fe400078001ff */
[----:B0-----:R-:W-:Y:S02]  /*68e0*/  VIADDMNMX R43, R3, R8, RZ, !PT ;  /* 0x00000008032b7246 */ /* 0x001fe400078001ff */
[----:B------:R-:W-:Y:S02]  /*68f0*/  VIADDMNMX R45, R2, R9, RZ, !PT ;  /* 0x00000009022d7246 */ /* 0x000fe400078001ff */
[----:B------:R-:W-:Y:S02]  /*6900*/  VIMNMX.RELU R18, PT, PT, R18, 0xf, PT ;  /* 0x0000000f12127848 */ /* 0x000fe40003fe1100 */
[----:B------:R-:W-:-:S02]  /*6910*/  VIMNMX.RELU R8, PT, PT, R17, 0xf, PT ;  /* 0x0000000f11087848 */ /* 0x000fc40003fe1100 */
[----:B------:R-:W-:Y:S01]  /*6920*/  VIMNMX.RELU R9, PT, PT, R16, 0xf, PT ;  /* 0x0000000f10097848 */ /* 0x000fe20003fe1100 */
[----:B------:R-:W-:Y:S01]  /*6930*/  IMAD.WIDE.U32 R16, R41, -0x60000000, R46 ;  /* 0xa000000029107825 */ /* 0x000fe200078e002e */
[----:B------:R-:W-:-:S03]  /*6940*/  SHF.L.U32 R23, R18, 0x14, RZ ;  /* 0x0000001412177819 */ /* 0x000fc600000006ff */
[----:B------:R-:W-:Y:S01]  /*6950*/  IMAD.WIDE.U32 R24, R43, -0x60000000, R46 ;  /* 0xa00000002b187825 */ /* 0x000fe200078e002e */
[----:B------:R-:W-:-:S03]  /*6960*/  SHF.R.U64 R20, R20, 0x1f, R49 ;  /* 0x0000001f14147819 */ /* 0x000fc60000001231 */
[----:B------:R-:W-:Y:S01]  /*6970*/  IMAD.WIDE.U32 R18, R45, -0x60000000, R46 ;  /* 0xa00000002d127825 */ /* 0x000fe200078e002e */
[----:B------:R-:W-:-:S03]  /*6980*/  VIADDMNMX R49, R27, R10, RZ, !PT ;  /* 0x0000000a1b317246 */ /* 0x000fc600078001ff */
[----:B------:R-:W-:Y:S02]  /*6990*/  IMAD.SHL.U32 R8, R8, 0x10000000, RZ ;  /* 0x1000000008087824 */ /* 0x000fe400078e00ff */
[----:B------:R-:W-:Y:S02]  /*69a0*/  IMAD.SHL.U32 R9, R9, 0x1000000, RZ ;  /* 0x0100000009097824 */ /* 0x000fe400078e00ff */
[----:B------:R-:W-:Y:S02]  /*69b0*/  IMAD.U32 R41, R41, 0x4, R17 ;  /* 0x0000000429297824 */ /* 0x000fe400078e0011 */
[----:B------:R-:W-:Y:S01]  /*69c0*/  IMAD.U32 R43, R43, 0x4, R25 ;  /* 0x000000042b2b7824 */ /* 0x000fe200078e0019 */
[----:B------:R-:W-:Y:S02]  /*69d0*/  LEA R25, R45, R19, 0x2 ;  /* 0x000000132d197211 */ /* 0x000fe400078e10ff */
[----:B------:R-:W-:Y:S01]  /*69e0*/  LOP3.LUT R23, R23, R9, R8, 0xfe, !PT ;  /* 0x0000000917177212 */ /* 0x000fe200078efe08 */
[----:B------:R-:W-:Y:S01]  /*69f0*/  IMAD.WIDE.U32 R8, R49, -0x60000000, R46 ;  /* 0xa000000031087825 */ /* 0x000fe200078e002e */
[----:B------:R-:W-:-:S02]  /*6a00*/  SHF.R.U64 R30, R16, 0x1f, R41 ;  /* 0x0000001f101e7819 */ /* 0x000fc40000001229 */
[----:B------:R-:W-:Y:S02]  /*6a10*/  SHF.R.U64 R25, R18, 0x1f, R25 ;  /* 0x0000001f12197819 */ /* 0x000fe40000001219 */
[----:B------:R-:W0:Y:S01]  /*6a20*/  LDS.128 R16, [R26+0x290] ;  /* 0x000290001a107984 */ /* 0x000e220000000c00 */
[----:B------:R-:W-:Y:S01]  /*6a30*/  VIMNMX.RELU R4, PT, PT, R4, 0xf, PT ;  /* 0x0000000f04047848 */ /* 0x000fe20003fe1100 */
[----:B------:R-:W-:Y:S01]  /*6a40*/  IMAD.U32 R49, R49, 0x4, R9 ;  /* 0x0000000431317824 */ /* 0x000fe200078e0009 */
[----:B------:R-:W-:Y:S02]  /*6a50*/  VIMNMX.RELU R22, PT, PT, R22, 0xf, PT ;  /* 0x0000000f16167848 */ /* 0x000fe40003fe1100 */
[----:B------:R-:W-:Y:S01]  /*6a60*/  SHF.R.U64 R10, R24, 0x1f, R43 ;  /* 0x0000001f180a7819 */ /* 0x000fe2000000122b */
[----:B------:R-:W-:Y:S01]  /*6a70*/  IMAD.SHL.U32 R4, R4, 0x100, RZ ;  /* 0x0000010004047824 */ /* 0x000fe200078e00ff */
[----:B------:R-:W-:Y:S02]  /*6a80*/  SHF.L.U32 R22, R22, 0x4, RZ ;  /* 0x0000000416167819 */ /* 0x000fe400000006ff */
[----:B------:R-:W-:-:S02]  /*6a90*/  VIMNMX.RELU R9, PT, PT, R30, 0xf, PT ;  /* 0x0000000f1e097848 */ /* 0x000fc40003fe1100 */
[----:B------:R-:W-:Y:S02]  /*6aa0*/  VIMNMX.RELU R10, PT, PT, R10, 0xf, PT ;  /* 0x0000000f0a0a7848 */ /* 0x000fe40003fe1100 */
[----:B------:R-:W-:Y:S02]  /*6ab0*/  SHF.R.U64 R24, R8, 0x1f, R49 ;  /* 0x0000001f08187819 */ /* 0x000fe40000001231 */
[----:B------:R-:W-:Y:S01]  /*6ac0*/  LOP3.LUT R21, R22, R4, R21, 0xfe, !PT ;  /* 0x0000000416157212 */ /* 0x000fe200078efe15 */
[----:B------:R-:W-:Y:S01]  /*6ad0*/  IMAD.U32 R8, R9, 0x10000, RZ ;  /* 0x0001000009087824 */ /* 0x000fe200078e00ff */
[----:B------:R-:W-:Y:S01]  /*6ae0*/  VIMNMX.RELU R22, PT, PT, R24, 0xf, PT ;  /* 0x0000000f18167848 */ /* 0x000fe20003fe1100 */
[----:B------:R-:W-:Y:S01]  /*6af0*/  IMAD.SHL.U32 R10, R10, 0x1000, RZ ;  /* 0x000010000a0a7824 */ /* 0x000fe200078e00ff */
[----:B------:R-:W-:Y:S02]  /*6b00*/  VIMNMX.RELU R4, PT, PT, R25, 0xf, PT ;  /* 0x0000000f19047848 */ /* 0x000fe40003fe1100 */
[----:B------:R-:W-:Y:S01]  /*6b10*/  VIMNMX.RELU R20, PT, PT, R20, 0xf, PT ;  /* 0x0000000f14147848 */ /* 0x000fe20003fe1100 */
[----:B------:R-:W-:Y:S01]  /*6b20*/  IMAD.SHL.U32 R22, R22, 0x10, RZ ;  /* 0x0000001016167824 */ /* 0x000fe200078e00ff */
[----:B------:R-:W-:-:S02]  /*6b30*/  LOP3.LUT R8, R10, R8, R23, 0xfe, !PT ;  /* 0x000000080a087212 */ /* 0x000fc400078efe17 */
[----:B------:R-:W-:Y:S02]  /*6b40*/  SHF.L.U32 R9, R4, 0x8, RZ ;  /* 0x0000000804097819 */ /* 0x000fe400000006ff */
[----:B------:R-:W-:Y:S02]  /*6b50*/  LOP3.LUT R21, R21, R20, RZ, 0xfc, !PT ;  /* 0x0000001415157212 */ /* 0x000fe400078efcff */
[----:B------:R-:W-:Y:S02]  /*6b60*/  LOP3.LUT R20, R22, R9, R8, 0xfe, !PT ;  /* 0x0000000916147212 */ /* 0x000fe400078efe08 */
[----:B------:R-:W-:Y:S02]  /*6b70*/  VIADDMNMX R11, R32, R11, RZ, !PT ;  /* 0x0000000b200b7246 */ /* 0x000fe400078001ff */
[----:B-1----:R-:W-:Y:S02]  /*6b80*/  VIADDMNMX R9, R7, R12, RZ, !PT ;  /* 0x0000000c07097246 */ /* 0x002fe400078001ff */
[----:B------:R-:W-:-:S02]  /*6b90*/  VIADDMNMX R25, R6, R13, RZ, !PT ;  /* 0x0000000d06197246 */ /* 0x000fc400078001ff */
[----:B------:R-:W-:Y:S02]  /*6ba0*/  VIADDMNMX R41, R5, R14, RZ, !PT ;  /* 0x0000000e05297246 */ /* 0x000fe400078001ff */
[----:B------:R-:W1:Y:S01]  /*6bb0*/  LDS.128 R4, [R26+0x300] ;  /* 0x000300001a047984 */ /* 0x000e620000000c00 */
[----:B------:R-:W-:Y:S01]  /*6bc0*/  IMAD.WIDE.U32 R22, R11, -0x60000000, R46 ;  /* 0xa00000000b167825 */ /* 0x000fe200078e002e */
[----:B------:R-:W-:-:S03]  /*6bd0*/  VIADDMNMX R43, R0, R15, RZ, !PT ;  /* 0x0000000f002b7246 */ /* 0x000fc600078001ff */
[--C-:B------:R-:W-:Y:S01]  /*6be0*/  IMAD.WIDE.U32 R14, R9, -0x60000000, R46.reuse ;  /* 0xa0000000090e7825 */ /* 0x100fe200078e002e */
[----:B------:R2:W-:Y:S03]  /*6bf0*/  STG.E desc[UR10][R28.64+0x4], R31 ;  /* 0x0000041f1c007986 */ /* 0x0005e6000c10190a */
[----:B------:R-:W-:-:S04]  /*6c00*/  IMAD.WIDE.U32 R12, R25, -0x60000000, R46 ;  /* 0xa0000000190c7825 */ /* 0x000fc800078e002e */
[----:B--2---:R-:W-:Y:S01]  /*6c10*/  IMAD.U32 R31, R11, 0x4, R23 ;  /* 0x000000040b1f7824 */ /* 0x004fe200078e0017 */
[----:B------:R-:W-:Y:S01]  /*6c20*/  LEA R23, R9, R15, 0x2 ;  /* 0x0000000f09177211 */ /* 0x000fe200078e10ff */
[----:B------:R-:W-:-:S04]  /*6c30*/  IMAD.WIDE.U32 R10, R41, -0x60000000, R46 ;  /* 0xa0000000290a7825 */ /* 0x000fc800078e002e */
[----:B------:R-:W-:Y:S02]  /*6c40*/  IMAD.U32 R15, R25, 0x4, R13 ;  /* 0x00000004190f7824 */ /* 0x000fe400078e000d */
[----:B------:R-:W-:Y:S01]  /*6c50*/  IMAD.U32 R41, R41, 0x4, R11 ;  /* 0x0000000429297824 */ /* 0x000fe200078e000b */
[----:B------:R-:W-:Y:S01]  /*6c60*/  SHF.R.U64 R14, R14, 0x1f, R23 ;  /* 0x0000001f0e0e7819 */ /* 0x000fe20000001217 */
[----:B------:R-:W-:Y:S01]  /*6c70*/  IMAD.WIDE.U32 R8, R43, -0x60000000, R46 ;  /* 0xa00000002b087825 */ /* 0x000fe200078e002e */
[----:B------:R-:W-:Y:S02]  /*6c80*/  SHF.R.U64 R15, R12, 0x1f, R15 ;  /* 0x0000001f0c0f7819 */ /* 0x000fe4000000120f */
[----:B0-----:R-:W-:Y:S02]  /*6c90*/  VIADDMNMX R23, R3, R16, RZ, !PT ;  /* 0x0000001003177246 */ /* 0x001fe400078001ff */
[----:B------:R-:W-:Y:S02]  /*6ca0*/  SHF.R.U64 R16, R10, 0x1f, R41 ;  /* 0x0000001f0a107819 */ /* 0x000fe40000001229 */
[----:B------:R-:W-:-:S02]  /*6cb0*/  VIADDMNMX R17, R2, R17, RZ, !PT ;  /* 0x0000001102117246 */ /* 0x000fc400078001ff */
[----:B------:R-:W-:Y:S02]  /*6cc0*/  VIMNMX.RELU R14, PT, PT, R14, 0xf, PT ;  /* 0x0000000f0e0e7848 */ /* 0x000fe40003fe1100 */
[----:B------:R-:W-:Y:S01]  /*6cd0*/  VIMNMX.RELU R15, PT, PT, R15, 0xf, PT ;  /* 0x0000000f0f0f7848 */ /* 0x000fe20003fe1100 */
[--C-:B------:R-:W-:Y:S01]  /*6ce0*/  IMAD.WIDE.U32 R12, R23, -0x60000000, R46.reuse ;  /* 0xa0000000170c7825 */ /* 0x100fe200078e002e */
[----:B------:R-:W-:Y:S02]  /*6cf0*/  LEA R43, R43, R9, 0x2 ;  /* 0x000000092b2b7211 */ /* 0x000fe400078e10ff */
[----:B------:R-:W-:Y:S01]  /*6d00*/  VIMNMX.RELU R16, PT, PT, R16, 0xf, PT ;  /* 0x0000000f10107848 */ /* 0x000fe20003fe1100 */
[----:B------:R-:W-:Y:S01]  /*6d10*/  IMAD.WIDE.U32 R2, R17, -0x60000000, R46 ;  /* 0xa000000011027825 */ /* 0x000fe200078e002e */
[----:B------:R-:W-:Y:S02]  /*6d20*/  SHF.R.U64 R0, R22, 0x1f, R31 ;  /* 0x0000001f16007819 */ /* 0x000fe4000000121f */
[----:B------:R-:W-:Y:S01]  /*6d30*/  SHF.R.U64 R22, R8, 0x1f, R43 ;  /* 0x0000001f08167819 */ /* 0x000fe2000000122b */
[----:B------:R-:W-:Y:S01]  /*6d40*/  IMAD.SHL.U32 R14, R14, 0x10000000, RZ ;  /* 0x100000000e0e7824 */ /* 0x000fe200078e00ff */
[----:B------:R-:W-:Y:S01]  /*6d50*/  SHF.L.U32 R16, R16, 0x14, RZ ;  /* 0x0000001410107819 */ /* 0x000fe200000006ff */
[----:B------:R-:W-:Y:S01]  /*6d60*/  IMAD.SHL.U32 R15, R15, 0x1000000, RZ ;  /* 0x010000000f0f7824 */ /* 0x000fe200078e00ff */
[----:B------:R-:W-:Y:S01]  /*6d70*/  VIADDMNMX R27, R27, R18, RZ, !PT ;  /* 0x000000121b1b7246 */ /* 0x000fe200078001ff */
[----:B------:R-:W0:Y:S01]  /*6d80*/  LDS.128 R8, [R26+0x310] ;  /* 0x000310001a087984 */ /* 0x000e220000000c00 */
[----:B------:R-:W-:Y:S01]  /*6d90*/  IMAD.U32 R23, R23, 0x4, R13 ;  /* 0x0000000417177824 */ /* 0x000fe200078e000d */
[----:B------:R-:W-:Y:S01]  /*6da0*/  VIADDMNMX R19, R32, R19, RZ, !PT ;  /* 0x0000001320137246 */ /* 0x000fe200078001ff */
[----:B------:R-:W-:Y:S01]  /*6db0*/  IMAD.U32 R17, R17, 0x4, R3 ;  /* 0x0000000411117824 */ /* 0x000fe200078e0003 */
[----:B------:R-:W-:Y:S01]  /*6dc0*/  LOP3.LUT R16, R16, R15, R14, 0xfe, !PT ;  /* 0x0000000f10107212 */ /* 0x000fe200078efe0e */
[----:B------:R-:W-:Y:S01]  /*6dd0*/  IMAD.WIDE.U32 R14, R27, -0x60000000, R46 ;  /* 0xa00000001b0e7825 */ /* 0x000fe200078e002e */
[----:B------:R-:W-:-:S02]  /*6de0*/  SHF.R.U64 R3, R12, 0x1f, R23 ;  /* 0x0000001f0c037819 */ /* 0x000fc40000001217 */
[----:B------:R-:W-:Y:S01]  /*6df0*/  SHF.R.U64 R24, R2, 0x1f, R17 ;  /* 0x0000001f02187819 */ /* 0x000fe20000001211 */
[----:B------:R-:W-:Y:S01]  /*6e00*/  IMAD.WIDE.U32 R12, R19, -0x60000000, R46 ;  /* 0xa0000000130c7825 */ /* 0x000fe200078e002e */
[----:B------:R-:W-:Y:S02]  /*6e10*/  VIMNMX.RELU R2, PT, PT, R22, 0xf, PT ;  /* 0x0000000f16027848 */ /* 0x000fe40003fe1100 */
[----:B------:R-:W-:Y:S01]  /*6e20*/  VIMNMX.RELU R17, PT, PT, R3, 0xf, PT ;  /* 0x0000000f03117848 */ /* 0x000fe20003fe1100 */
[----:B------:R-:W-:Y:S01]  /*6e30*/  IMAD.U32 R19, R19, 0x4, R13 ;  /* 0x0000000413137824 */ /* 0x000fe200078e000d */
[----:B------:R-:W-:Y:S01]  /*6e40*/  LEA R27, R27, R15, 0x2 ;  /* 0x0000000f1b1b7211 */ /* 0x000fe200078e10ff */
[----:B------:R-:W-:Y:S01]  /*6e50*/  IMAD.U32 R3, R2, 0x10000, RZ ;  /* 0x0001000002037824 */ /* 0x000fe200078e00ff */
[----:B------:R-:W-:Y:S02]  /*6e60*/  SHF.L.U32 R17, R17, 0xc, RZ ;  /* 0x0000000c11117819 */ /* 0x000fe400000006ff */
[----:B------:R-:W-:-:S02]  /*6e70*/  SHF.R.U64 R22, R14, 0x1f, R27 ;  /* 0x0000001f0e167819 */ /* 0x000fc4000000121b */
[----:B-1----:R-:W-:Y:S02]  /*6e80*/  VIADDMNMX R25, R34, R5, RZ, !PT ;  /* 0x0000000522197246 */ /* 0x002fe400078001ff */
[----:B------:R-:W-:Y:S02]  /*6e90*/  VIADDMNMX R27, R35, R6, RZ, !PT ;  /* 0x00000006231b7246 */ /* 0x000fe400078001ff */
[----:B------:R-:W-:Y:S02]  /*6ea0*/  SHF.R.U64 R2, R12, 0x1f, R19 ;  /* 0x0000001f0c027819 */ /* 0x000fe40000001213 */
[----:B------:R-:W1:Y:S01]  /*6eb0*/  LDS.128 R12, [R26+0x380] ;  /* 0x000380001a0c7984 */ /* 0x000e620000000c00 */
[----:B------:R-:W-:Y:S01]  /*6ec0*/  LOP3.LUT R3, R17, R3, R16, 0xfe, !PT ;  /* 0x0000000311037212 */ /* 0x000fe200078efe10 */
[----:B------:R-:W-:Y:S01]  /*6ed0*/  IMAD.WIDE.U32 R16, R25, -0x60000000, R46 ;  /* 0xa000000019107825 */ /* 0x000fe200078e002e */
[----:B------:R-:W-:-:S03]  /*6ee0*/  VIADDMNMX R23, R33, R4, RZ, !PT ;  /* 0x0000000421177246 */ /* 0x000fc600078001ff */
[----:B------:R-:W-:-:S04]  /*6ef0*/  IMAD.WIDE.U32 R4, R27, -0x60000000, R46 ;  /* 0xa00000001b047825 */ /* 0x000fc800078e002e */
[----:B------:R-:W-:Y:S02]  /*6f00*/  IMAD.U32 R25, R25, 0x4, R17 ;  /* 0x0000000419197824 */ /* 0x000fe400078e0011 */
[----:B------:R-:W-:Y:S01]  /*6f10*/  IMAD.U32 R27, R27, 0x4, R5 ;  /* 0x000000041b1b7824 */ /* 0x000fe200078e0005 */
[----:B------:R-:W-:Y:S02]  /*6f20*/  VIMNMX.RELU R6, PT, PT, R24, 0xf, PT ;  /* 0x0000000f18067848 */ /* 0x000fe40003fe1100 */
[----:B------:R-:W-:Y:S02]  /*6f30*/  SHF.R.U64 R5, R16, 0x1f, R25 ;  /* 0x0000001f10057819 */ /* 0x000fe40000001219 */
[----:B------:R-:W-:Y:S02]  /*6f40*/  VIMNMX.RELU R22, PT, PT, R22, 0xf, PT ;  /* 0x0000000f16167848 */ /* 0x000fe40003fe1100 */
[----:B------:R-:W-:Y:S01]  /*6f50*/  SHF.R.U64 R16, R4, 0x1f, R27 ;  /* 0x0000001f04107819 */ /* 0x000fe2000000121b */
[----:B------:R-:W-:Y:S01]  /*6f60*/  IMAD.WIDE.U32 R18, R23, -0x60000000, R46 ;  /* 0xa000000017127825 */ /* 0x000fe200078e002e */
[----:B------:R-:W2:Y:S01]  /*6f70*/  LDS.128 R24, [R26+0x390] ;  /* 0x000390001a187984 */ /* 0x000ea20000000c00 */
[----:B------:R-:W-:-:S02]  /*6f80*/  VIADDMNMX R17, R38, R7, RZ, !PT ;  /* 0x0000000726117246 */ /* 0x000fc400078001ff */
[----:B------:R-:W-:Y:S02]  /*6f90*/  IMAD.SHL.U32 R6, R6, 0x100, RZ ;  /* 0x0000010006067824 */ /* 0x000fe400078e00ff */
[----:B------:R-:W-:Y:S01]  /*6fa0*/  IMAD.SHL.U32 R22, R22, 0x10, RZ ;  /* 0x0000001016167824 */ /* 0x000fe200078e00ff */
[----:B------:R-:W-:-:S04]  /*6fb0*/  LEA R23, R23, R19, 0x2 ;  /* 0x0000001317177211 */ /* 0x000fc800078e10ff */
[----:B------:R-:W-:Y:S01]  /*6fc0*/  LOP3.LUT R3, R22, R6, R3, 0xfe, !PT ;  /* 0x0000000616037212 */ /* 0x000fe200078efe03 */
[----:B------:R-:W-:Y:S01]  /*6fd0*/  IMAD.WIDE.U32 R6, R17, -0x60000000, R46 ;  /* 0xa000000011067825 */ /* 0x000fe200078e002e */
[----:B------:R-:W-:Y:S02]  /*6fe0*/  SHF.R.U64 R18, R18, 0x1f, R23 ;  /* 0x0000001f12127819 */ /* 0x000fe40000001217 */
[----:B0-----:R-:W-:Y:S02]  /*6ff0*/  VIADDMNMX R23, R39, R8, RZ, !PT ;  /* 0x0000000827177246 */ /* 0x001fe400078001ff */
[----:B------:R-:W-:Y:S02]  /*7000*/  VIADDMNMX R31, R40, R9, RZ, !PT ;  /* 0x00000009281f7246 */ /* 0x000fe400078001ff */
[----:B------:R-:W-:Y:S01]  /*7010*/  VIMNMX.RELU R9, PT, PT, R5, 0xf, PT ;  /* 0x0000000f05097848 */ /* 0x000fe20003fe1100 */
[----:B------:R-:W-:Y:S01]  /*7020*/  IMAD.WIDE.U32 R4, R23, -0x60000000, R46 ;  /* 0xa000000017047825 */ /* 0x000fe200078e002e */
[----:B------:R-:W-:-:S02]  /*7030*/  LEA R7, R17, R7, 0x2 ;  /* 0x0000000711077211 */ /* 0x000fc400078e10ff */
[----:B------:R-:W-:Y:S02]  /*7040*/  VIMNMX.RELU R16, PT, PT, R16, 0xf, PT ;  /* 0x0000000f10107848 */ /* 0x000fe40003fe1100 */
[----:B------:R-:W-:Y:S02]  /*7050*/  VIMNMX.RELU R8, PT, PT, R18, 0xf, PT ;  /* 0x0000000f12087848 */ /* 0x000fe40003fe1100 */
[----:B------:R-:W-:Y:S02]  /*7060*/  VIADDMNMX R41, R37, R10, RZ, !PT ;  /* 0x0000000a25297246 */ /* 0x000fe400078001ff */
[----:B------:R-:W-:Y:S01]  /*7070*/  SHF.R.U64 R6, R6, 0x1f, R7 ;  /* 0x0000001f06067819 */ /* 0x000fe20000001207 */
[----:B------:R-:W-:Y:S01]  /*7080*/  IMAD.U32 R7, R23, 0x4, R5 ;  /* 0x0000000417077824 */ /* 0x000fe200078e0005 */
[----:B------:R-:W-:Y:S01]  /*7090*/  SHF.L.U32 R10, R8, 0x1c, RZ ;  /* 0x0000001c080a7819 */ /* 0x000fe200000006ff */
[----:B------:R-:W-:Y:S02]  /*70a0*/  IMAD.SHL.U32 R19, R9, 0x1000000, RZ ;  /* 0x0100000009137824 */ /* 0x000fe400078e00ff */
[----:B------:R-:W-:Y:S01]  /*70b0*/  IMAD.SHL.U32 R18, R16, 0x100000, RZ ;  /* 0x0010000010127824 */ /* 0x000fe200078e00ff */
[----:B------:R-:W-:Y:S01]  /*70c0*/  SHF.R.U64 R7, R4, 0x1f, R7 ;  /* 0x0000001f04077819 */ /* 0x000fe20000001207 */
[----:B------:R-:W-:Y:S01]  /*70d0*/  IMAD.WIDE.U32 R16, R31, -0x60000000, R46 ;  /* 0xa00000001f107825 */ /* 0x000fe200078e002e */
[----:B-1----:R-:W-:-:S03]  /*70e0*/  VIADDMNMX R33, R33, R12, RZ, !PT ;  /* 0x0000000c21217246 */ /* 0x002fc600078001ff */
[----:B------:R-:W-:Y:S01]  /*70f0*/  IMAD.WIDE.U32 R8, R41, -0x60000000, R46 ;  /* 0xa000000029087825 */ /* 0x000fe200078e002e */
[----:B------:R-:W-:Y:S02]  /*7100*/  LOP3.LUT R10, R18, R19, R10, 0xfe, !PT ;  /* 0x00000013120a7212 */ /* 0x000fe400078efe0a */
[----:B------:R-:W-:Y:S01]  /*7110*/  VIADDMNMX R19, R34, R13, RZ, !PT ;  /* 0x0000000d22137246 */ /* 0x000fe200078001ff */
[----:B------:R-:W-:Y:S01]  /*7120*/  IMAD.U32 R31, R31, 0x4, R17 ;  /* 0x000000041f1f7824 */ /* 0x000fe200078e0011 */
[----:B------:R-:W-:Y:S02]  /*7130*/  LEA R5, R41, R9, 0x2 ;  /* 0x0000000929057211 */ /* 0x000fe400078e10ff */
[----:B------:R-:W-:Y:S02]  /*7140*/  VIADDMNMX R35, R35, R14, RZ, !PT ;  /* 0x0000000e23237246 */ /* 0x000fe400078001ff */
[----:B------:R-:W-:Y:S02]  /*7150*/  VIMNMX.RELU R6, PT, PT, R6, 0xf, PT ;  /* 0x0000000f06067848 */ /* 0x000fe40003fe1100 */
[----:B------:R-:W-:-:S02]  /*7160*/  VIMNMX.RELU R7, PT, PT, R7, 0xf, PT ;  /* 0x0000000f07077848 */ /* 0x000fc40003fe1100 */
[----:B------:R-:W-:Y:S01]  /*7170*/  VIADDMNMX R23, R38, R15, RZ, !PT ;  /* 0x0000000f26177246 */ /* 0x000fe200078001ff */
[----:B------:R-:W-:Y:S01]  /*7180*/  IMAD.WIDE.U32 R14, R33, -0x60000000, R46 ;  /* 0xa0000000210e7825 */ /* 0x000fe200078e002e */
[----:B------:R-:W-:Y:S02]  /*7190*/  SHF.R.U64 R4, R16, 0x1f, R31 ;  /* 0x0000001f10047819 */ /* 0x000fe4000000121f */
[----:B------:R-:W-:Y:S01]  /*71a0*/  SHF.R.U64 R5, R8, 0x1f, R5 ;  /* 0x0000001f08057819 */ /* 0x000fe20000001205 */
[----:B------:R-:W-:Y:S01]  /*71b0*/  IMAD.WIDE.U32 R12, R19, -0x60000000, R46 ;  /* 0xa0000000130c7825 */ /* 0x000fe200078e002e */
[----:B------:R-:W-:-:S03]  /*71c0*/  LEA R33, R33, R15, 0x2 ;  /* 0x0000000f21217211 */ /* 0x000fc600078e10ff */
[----:B------:R-:W-:Y:S02]  /*71d0*/  IMAD.U32 R9, R6, 0x10000, RZ ;  /* 0x0001000006097824 */ /* 0x000fe400078e00ff */
[----:B------:R-:W-:Y:S02]  /*71e0*/  IMAD.SHL.U32 R8, R7, 0x1000, RZ ;  /* 0x0000100007087824 */ /* 0x000fe400078e00ff */
[----:B------:R-:W-:-:S04]  /*71f0*/  IMAD.WIDE.U32 R16, R35, -0x60000000, R46 ;  /* 0xa000000023107825 */ /* 0x000fc800078e002e */
[----:B------:R-:W-:-:S04]  /*7200*/  IMAD.WIDE.U32 R6, R23, -0x60000000, R46 ;  /* 0xa000000017067825 */ /* 0x000fc800078e002e */
[----:B------:R-:W-:Y:S02]  /*7210*/  IMAD.U32 R19, R19, 0x4, R13 ;  /* 0x0000000413137824 */ /* 0x000fe400078e000d */
[----:B------:R-:W-:Y:S01]  /*7220*/  IMAD.U32 R35, R35, 0x4, R17 ;  /* 0x0000000423237824 */ /* 0x000fe200078e0011 */
[----:B------:R-:W-:Y:S02]  /*7230*/  LOP3.LUT R8, R8, R9, R10, 0xfe, !PT ;  /* 0x0000000908087212 */ /* 0x000fe400078efe0a */
[----:B------:R-:W-:Y:S02]  /*7240*/  LEA R17, R23, R7, 0x2 ;  /* 0x0000000717117211 */ /* 0x000fe400078e10ff */
[----:B--2---:R-:W-:Y:S02]  /*7250*/  VIADDMNMX R39, R39, R24, RZ, !PT ;  /* 0x0000001827277246 */ /* 0x004fe400078001ff */
[----:B------:R-:W-:Y:S02]  /*7260*/  SHF.R.U64 R9, R14, 0x1f, R33 ;  /* 0x0000001f0e097819 */ /* 0x000fe40000001221 */
[----:B------:R-:W-:-:S02]  /*7270*/  SHF.R.U64 R10, R12, 0x1f, R19 ;  /* 0x0000001f0c0a7819 */ /* 0x000fc40000001213 */
[----:B------:R-:W-:Y:S02]  /*7280*/  SHF.R.U64 R12, R16, 0x1f, R35 ;  /* 0x0000001f100c7819 */ /* 0x000fe40000001223 */
[----:B------:R-:W-:Y:S01]  /*7290*/  SHF.R.U64 R17, R6, 0x1f, R17 ;  /* 0x0000001f06117819 */ /* 0x000fe20000001211 */
[----:B------:R-:W-:Y:S01]  /*72a0*/  IMAD.WIDE.U32 R6, R39, -0x60000000, R46 ;  /* 0xa000000027067825 */ /* 0x000fe200078e002e */
[----:B------:R-:W-:Y:S02]  /*72b0*/  VIMNMX.RELU R9, PT, PT, R9, 0xf, PT ;  /* 0x0000000f09097848 */ /* 0x000fe40003fe1100 */
[----:B------:R-:W-:Y:S02]  /*72c0*/  VIMNMX.RELU R10, PT, PT, R10, 0xf, PT ;  /* 0x0000000f0a0a7848 */ /* 0x000fe40003fe1100 */
[----:B------:R-:W-:Y:S01]  /*72d0*/  VIMNMX.RELU R12, PT, PT, R12, 0xf, PT ;  /* 0x0000000f0c0c7848 */ /* 0x000fe20003fe1100 */
[----:B------:R-:W-:Y:S01]  /*72e0*/  IMAD.U32 R39, R39, 0x4, R7 ;  /* 0x0000000427277824 */ /* 0x000fe200078e0007 */
[----:B------:R-:W-:Y:S01]  /*72f0*/  VIADDMNMX R25, R40, R25, RZ, !PT ;  /* 0x0000001928197246 */ /* 0x000fe200078001ff */
[----:B------:R-:W-:Y:S01]  /*7300*/  IMAD.SHL.U32 R9, R9, 0x10000000, RZ ;  /* 0x1000000009097824 */ /* 0x000fe200078e00ff */
[----:B------:R-:W-:Y:S01]  /*7310*/  SHF.L.U32 R12, R12, 0x14, RZ ;  /* 0x000000140c0c7819 */ /* 0x000fe200000006ff */
[----:B------:R-:W-:Y:S01]  /*7320*/  IMAD.SHL.U32 R10, R10, 0x1000000, RZ ;  /* 0x010000000a0a7824 */ /* 0x000fe200078e00ff */
[----:B------:R-:W-:-:S02]  /*7330*/  VIADDMNMX R37, R37, R26, RZ, !PT ;  /* 0x0000001a25257246 */ /* 0x000fc400078001ff */
[----:B------:R-:W-:Y:S02]  /*7340*/  SHF.R.U64 R16, R6, 0x1f, R39 ;  /* 0x0000001f06107819 */ /* 0x000fe40000001227 */
[----:B------:R-:W-:Y:S01]  /*7350*/  LOP3.LUT R9, R12, R10, R9, 0xfe, !PT ;  /* 0x0000000a0c097212 */ /* 0x000fe200078efe09 */
[----:B------:R-:W-:Y:S01]  /*7360*/  IMAD.WIDE.U32 R12, R25, -0x60000000, R46 ;  /* 0xa0000000190c7825 */ /* 0x000fe200078e002e */
[----:B------:R-:W-:-:S03]  /*7370*/  VIADDMNMX R11, R36, R11, RZ, !PT ;  /* 0x0000000b240b7246 */ /* 0x000fc600078001ff */
[----:B------:R-:W-:Y:S01]  /*7380*/  IMAD.WIDE.U32 R14, R37, -0x60000000, R46 ;  /* 0xa0000000250e7825 */ /* 0x000fe200078e002e */
[----:B------:R-:W-:Y:S02]  /*7390*/  VIMNMX.RELU R10, PT, PT, R17, 0xf, PT ;  /* 0x0000000f110a7848 */ /* 0x000fe40003fe1100 */
[----:B------:R-:W-:Y:S01]  /*73a0*/  VIMNMX.RELU R16, PT, PT, R16, 0xf, PT ;  /* 0x0000000f10107848 */ /* 0x000fe20003fe1100 */
[----:B------:R-:W-:Y:S01]  /*73b0*/  IMAD.U32 R25, R25, 0x4, R13 ;  /* 0x0000000419197824 */ /* 0x000fe200078e000d */
[----:B------:R-:W-:Y:S02]  /*73c0*/  VIADDMNMX R27, R36, R27, RZ, !PT ;  /* 0x0000001b241b7246 */ /* 0x000fe400078001ff */
[----:B------:R-:W-:Y:S01]  /*73d0*/  LEA R37, R37, R15, 0x2 ;  /* 0x0000000f25257211 */ /* 0x000fe200078e10ff */
[----:B------:R-:W-:Y:S01]  /*73e0*/  IMAD.WIDE.U32 R6, R11, -0x60000000, R46 ;  /* 0xa00000000b067825 */ /* 0x000fe200078e002e */
[----:B------:R-:W-:-:S03]  /*73f0*/  SHF.R.U64 R12, R12, 0x1f, R25 ;  /* 0x0000001f0c0c7819 */ /* 0x000fc60000001219 */
[----:B------:R-:W-:Y:S02]  /*7400*/  IMAD.U32 R10, R10, 0x10000, RZ ;  /* 0x000100000a0a7824 */ /* 0x000fe400078e00ff */
[----:B------:R-:W-:Y:S01]  /*7410*/  IMAD.SHL.U32 R16, R16, 0x1000, RZ ;  /* 0x0000100010107824 */ /* 0x000fe200078e00ff */
[----:B------:R-:W-:Y:S01]  /*7420*/  SHF.R.U64 R14, R14, 0x1f, R37 ;  /* 0x0000001f0e0e7819 */ /* 0x000fe20000001225 */
[----:B------:R-:W-:Y:S01]  /*7430*/  IMAD.WIDE.U32 R46, R27, -0x60000000, R46 ;  /* 0xa00000001b2e7825 */ /* 0x000fe200078e002e */
[----:B------:R-:W-:Y:S02]  /*7440*/  VIMNMX.RELU R4, PT, PT, R4, 0xf, PT ;  /* 0x0000000f04047848 */ /* 0x000fe40003fe1100 */
[----:B------:R-:W-:Y:S02]  /*7450*/  LOP3.LUT R9, R16, R10, R9, 0xfe, !PT ;  /* 0x0000000a10097212 */ /* 0x000fe400078efe09 */
[----:B------:R-:W-:Y:S01]  /*7460*/  LEA R13, R11, R7, 0x2 ;  /* 0x000000070b0d7211 */ /* 0x000fe200078e10ff */
[----:B------:R-:W-:Y:S01]  /*7470*/  IMAD.U32 R27, R27, 0x4, R47 ;  /* 0x000000041b1b7824 */ /* 0x000fe200078e002f */
[----:B------:R-:W-:-:S02]  /*7480*/  VIMNMX.RELU R7, PT, PT, R5, 0xf, PT ;  /* 0x0000000f05077848 */ /* 0x000fc40003fe1100 */
[----:B------:R-:W-:Y:S02]  /*7490*/  VIMNMX.RELU R10, PT, PT, R12, 0xf, PT ;  /* 0x0000000f0c0a7848 */ /* 0x000fe40003fe1100 */
[----:B------:R-:W-:Y:S01]  /*74a0*/  VIMNMX.RELU R11, PT, PT, R14, 0xf, PT ;  /* 0x0000000f0e0b7848 */ /* 0x000fe20003fe1100 */
[----:B------:R-:W-:Y:S01]  /*74b0*/  IMAD.SHL.U32 R5, R4, 0x100, RZ ;  /* 0x0000010004057824 */ /* 0x000fe200078e00ff */
[----:B------:R-:W-:Y:S01]  /*74c0*/  SHF.L.U32 R7, R7, 0x4, RZ ;  /* 0x0000000407077819 */ /* 0x000fe200000006ff */
[----:B------:R-:W-:Y:S01]  /*74d0*/  IMAD.SHL.U32 R10, R10, 0x100, RZ ;  /* 0x000001000a0a7824 */ /* 0x000fe200078e00ff */
[----:B------:R-:W-:Y:S01]  /*74e0*/  SHF.R.U64 R6, R6, 0x1f, R13 ;  /* 0x0000001f06067819 */ /* 0x000fe2000000120d */
[----:B------:R-:W-:Y:S01]  /*74f0*/  IMAD.SHL.U32 R11, R11, 0x10, RZ ;  /* 0x000000100b0b7824 */ /* 0x000fe200078e00ff */
[----:B------:R-:W-:Y:S02]  /*7500*/  SHF.R.U64 R4, R46, 0x1f, R27 ;  /* 0x0000001f2e047819 */ /* 0x000fe4000000121b */
[----:B------:R-:W-:-:S02]  /*7510*/  LOP3.LUT R7, R7, R5, R8, 0xfe, !PT ;  /* 0x0000000507077212 */ /* 0x000fc400078efe08 */
[----:B------:R-:W-:Y:S02]  /*7520*/  VIMNMX.RELU R5, PT, PT, R0, 0xf, PT ;  /* 0x0000000f00057848 */ /* 0x000fe40003fe1100 */
[----:B------:R-:W-:Y:S02]  /*7530*/  LOP3.LUT R9, R11, R10, R9, 0xfe, !PT ;  /* 0x0000000a0b097212 */ /* 0x000fe400078efe09 */
[----:B------:R-:W-:Y:S02]  /*7540*/  VIMNMX.RELU R2, PT, PT, R2, 0xf, PT ;  /* 0x0000000f02027848 */ /* 0x000fe40003fe1100 */
[----:B------:R-:W-:Y:S02]  /*7550*/  VIMNMX.RELU R0, PT, PT, R6, 0xf, PT ;  /* 0x0000000f06007848 */ /* 0x000fe40003fe1100 */
[----:B------:R-:W-:Y:S02]  /*7560*/  VIMNMX.RELU R4, PT, PT, R4, 0xf, PT ;  /* 0x0000000f04047848 */ /* 0x000fe40003fe1100 */
[----:B------:R-:W-:-:S02]  /*7570*/  LOP3.LUT R5, R20, R5, RZ, 0xfc, !PT ;  /* 0x0000000514057212 */ /* 0x000fc400078efcff */
[----:B------:R-:W-:Y:S02]  /*7580*/  LOP3.LUT R3, R3, R2, RZ, 0xfc, !PT ;  /* 0x0000000203037212 */ /* 0x000fe400078efcff */
[----:B------:R-:W-:Y:S02]  /*7590*/  LOP3.LUT R7, R7, R0, RZ, 0xfc, !PT ;  /* 0x0000000007077212 */ /* 0x000fe400078efcff */
[----:B------:R-:W-:Y:S01]  /*75a0*/  LOP3.LUT R9, R9, R4, RZ, 0xfc, !PT ;  /* 0x0000000409097212 */ /* 0x000fe200078efcff */
[----:B------:R-:W-:Y:S04]  /*75b0*/  STG.E desc[UR10][R28.64+0x204], R21 ;  /* 0x000204151c007986 */ /* 0x000fe8000c10190a */
[----:B------:R-:W-:Y:S04]  /*75c0*/  STG.E desc[UR10][R28.64+0x8], R5 ;  /* 0x000008051c007986 */ /* 0x000fe8000c10190a */
[----:B------:R-:W-:Y:S04]  /*75d0*/  STG.E desc[UR10][R28.64+0x208], R3 ;  /* 0x000208031c007986 */ /* 0x000fe8000c10190a */
[----:B------:R-:W-:Y:S04]  /*75e0*/  STG.E desc[UR10][R28.64+0xc], R7 ;  /* 0x00000c071c007986 */ /* 0x000fe8000c10190a */
[----:B------:R-:W-:Y:S01]  /*75f0*/  STG.E desc[UR10][R28.64+0x20c], R9 ;  /* 0x00020c091c007986 */ /* 0x000fe2000c10190a */
[----:B------:R-:W-:Y:S05]  /*7600*/  EXIT ;  /* 0x000000000000794d */ /* 0x000fea0003800000 */
        .weak           $__internal_4_$__cuda_sm_9x_mma_sub_byte_internal_m8n8k32_u4_s4
        .type           $__internal_4_$__cuda_sm_9x_mma_sub_byte_internal_m8n8k32_u4_s4,@function
        .size           $__internal_4_$__cuda_sm_9x_mma_sub_byte_internal_m8n8k32_u4_s4,(.L_x_396 - $__internal_4_$__cuda_sm_9x_mma_sub_byte_internal_m8n8k32_u4_s4)
$__internal_4_$__cuda_sm_9x_mma_sub_byte_internal_m8n8k32_u4_s4:
[C---:B------:R-:W-:Y:S02]  /*7610*/  LOP3.LUT R18, R17.reuse, 0xf0, RZ, 0xc0, !PT ;  /* 0x000000f011127812 */ /* 0x040fe400078ec0ff */
[C---:B------:R-:W-:Y:S02]  /*7620*/  LOP3.LUT R16, R17.reuse, 0xf00, RZ, 0xc0, !PT ;  /* 0x00000f0011107812 */ /* 0x040fe400078ec0ff */
[C---:B------:R-:W-:Y:S01]  /*7630*/  SHF.L.U32 R19, R17.reuse, 0x1c, RZ ;  /* 0x0000001c11137819 */ /* 0x040fe200000006ff */
[----:B------:R-:W-:Y:S01]  /*7640*/  IMAD.SHL.U32 R18, R18, 0x1000000, RZ ;  /* 0x0100000012127824 */ /* 0x000fe200078e00ff */
[----:B------:R-:W-:Y:S01]  /*7650*/  LOP3.LUT R21, R17, 0xf000, RZ, 0xc0, !PT ;  /* 0x0000f00011157812 */ /* 0x000fe200078ec0ff */
[----:B------:R-:W-:Y:S01]  /*7660*/  IMAD.SHL.U32 R16, R16, 0x100000, RZ ;  /* 0x0010000010107824 */ /* 0x000fe200078e00ff */
[----:B------:R-:W-:Y:S02]  /*7670*/  SHF.R.S32.HI R19, RZ, 0x1c, R19 ;  /* 0x0000001cff137819 */ /* 0x000fe40000011413 */
[----:B------:R-:W-:-:S02]  /*7680*/  SHF.L.U32 R21, R21, 0x10, RZ ;  /* 0x0000001015157819 */ /* 0x000fc400000006ff */
[----:B------:R-:W-:Y:S02]  /*7690*/  SHF.R.S32.HI R18, RZ, 0x1c, R18 ;  /* 0x0000001cff127819 */ /* 0x000fe40000011412 */
[----:B------:R-:W-:Y:S02]  /*76a0*/  LOP3.LUT R19, R19, 0xff, RZ, 0xc0, !PT ;  /* 0x000000ff13137812 */ /* 0x000fe400078ec0ff */
[----:B------:R-:W-:Y:S02]  /*76b0*/  SHF.R.S32.HI R16, RZ, 0x14, R16 ;  /* 0x00000014ff107819 */ /* 0x000fe40000011410 */
[----:B------:R-:W-:Y:S02]  /*76c0*/  SHF.R.S32.HI R21, RZ, 0x14, R21 ;  /* 0x00000014ff157819 */ /* 0x000fe40000011415 */
[----:B------:R-:W-:Y:S02]  /*76d0*/  LOP3.LUT R18, R18, 0xff, RZ, 0xc0, !PT ;  /* 0x000000ff12127812 */ /* 0x000fe400078ec0ff */
[----:B------:R-:W-:-:S02]  /*76e0*/  LOP3.LUT R16, R19, 0xff00, R16, 0xf8, !PT ;  /* 0x0000ff0013107812 */ /* 0x000fc400078ef810 */
[----:B------:R-:W-:Y:S02]  /*76f0*/  LOP3.LUT R21, R18, 0xff00, R21, 0xf8, !PT ;  /* 0x0000ff0012157812 */ /* 0x000fe400078ef815 */
[C---:B------:R-:W-:Y:S02]  /*7700*/  LOP3.LUT R19, R17.reuse, 0xf0000, RZ, 0xc0, !PT ;  /* 0x000f000011137812 */ /* 0x040fe400078ec0ff */
[C---:B------:R-:W-:Y:S02]  /*7710*/  LOP3.LUT R18, R17.reuse, 0xf00000, RZ, 0xc0, !PT ;  /* 0x00f0000011127812 */ /* 0x040fe400078ec0ff */
[----:B------:R-:W-:Y:S01]  /*7720*/  LOP3.LUT R22, R17, 0xf000000, RZ, 0xc0, !PT ;  /* 0x0f00000011167812 */ /* 0x000fe200078ec0ff */
[----:B------:R-:W-:Y:S01]  /*7730*/  IMAD.SHL.U32 R19, R19, 0x1000, RZ ;  /* 0x0000100013137824 */ /* 0x000fe200078e00ff */
[----:B------:R-:W-:Y:S01]  /*7740*/  LOP3.LUT R17, R17, 0xf0000000, RZ, 0xc0, !PT ;  /* 0xf000000011117812 */ /* 0x000fe200078ec0ff */
[----:B------:R-:W-:Y:S01]  /*7750*/  IMAD.SHL.U32 R18, R18, 0x100, RZ ;  /* 0x0000010012127824 */ /* 0x000fe200078e00ff */
[----:B------:R-:W-:-:S02]  /*7760*/  SHF.L.U32 R22, R22, 0x4, RZ ;  /* 0x0000000416167819 */ /* 0x000fc400000006ff */
[----:B------:R-:W-:Y:S02]  /*7770*/  SHF.R.S32.HI R19, RZ, 0xc, R19 ;  /* 0x0000000cff137819 */ /* 0x000fe40000011413 */
[----:B------:R-:W-:Y:S02]  /*7780*/  SHF.R.S32.HI R18, RZ, 0xc, R18 ;  /* 0x0000000cff127819 */ /* 0x000fe40000011412 */
[----:B------:R-:W-:Y:S02]  /*7790*/  LOP3.LUT R19, R16, 0xff0000, R19, 0xf8, !PT ;  /* 0x00ff000010137812 */ /* 0x000fe400078ef813 */
[----:B------:R-:W-:Y:S01]  /*77a0*/  LOP3.LUT R18, R21, 0xff0000, R18, 0xf8, !PT ;  /* 0x00ff000015127812 */ /* 0x000fe200078ef812 */
[----:B------:R-:W-:Y:S01]  /*77b0*/  IMAD.MOV.U32 R21, RZ, RZ, RZ ;  /* 0x000000ffff157224 */ /* 0x000fe200078e00ff */
[----:B------:R-:W-:Y:S02]  /*77c0*/  SHF.R.S32.HI R17, RZ, 0x4, R17 ;  /* 0x00000004ff117819 */ /* 0x000fe40000011411 */
[----:B------:R-:W-:-:S02]  /*77d0*/  LOP3.LUT R16, R20, 0xf0f0f0f0, RZ, 0xc0, !PT ;  /* 0xf0f0f0f014107812 */ /* 0x000fc400078ec0ff */
[----:B------:R-:W-:Y:S01]  /*77e0*/  LOP3.LUT R18, R18, 0xff000000, R17, 0xf8, !PT ;  /* 0xff00000012127812 */ /* 0x000fe200078ef811 */
[----:B------:R-:W-:Y:S01]  /*77f0*/  IMAD.MOV.U32 R17, RZ, RZ, RZ ;  /* 0x000000ffff117224 */ /* 0x000fe200078e00ff */
[----:B------:R-:W-:Y:S02]  /*7800*/  SHF.R.S32.HI R22, RZ, 0x4, R22 ;  /* 0x00000004ff167819 */ /* 0x000fe40000011416 */
[----:B------:R-:W-:Y:S02]  /*7810*/  SHF.R.U32.HI R16, RZ, 0x4, R16 ;  /* 0x00000004ff107819 */ /* 0x000fe40000011610 */
[----:B------:R-:W-:Y:S02]  /*7820*/  LOP3.LUT R22, R19, 0xff000000, R22, 0xf8, !PT ;  /* 0xff00000013167812 */ /* 0x000fe400078ef816 */
[----:B------:R-:W-:-:S03]  /*7830*/  LOP3.LUT R20, R20, 0xf0f0f0f, RZ, 0xc0, !PT ;  /* 0x0f0f0f0f14147812 */ /* 0x000fc600078ec0ff */
[----:B------:R-:W-:Y:S08]  /*7840*/  IMMA.16816.U8.S8 R16, R16.ROW, R18.COL, RZ ;  /* 0x0000001210107237 */ /* 0x000ff000004044ff */
[----:B------:R-:W-:Y:S08]  /*7850*/  IMMA.16816.U8.S8 R20, R20.ROW, R22.COL, RZ ;  /* 0x0000001614147237 */ /* 0x000ff000004044ff */
[----:B------:R-:W-:Y:S01]  /*7860*/  MOV R18, R46 ;  /* 0x0000002e00127202 */ /* 0x000fe20000000f00 */
[----:B------:R-:W-:-:S10]  /*7870*/  IMAD.MOV.U32 R19, RZ, RZ, 0x0 ;  /* 0x00000000ff137424 */ /* 0x000fd400078e00ff */
[----:B------:R-:W-:Y:S02]  /*7880*/  IADD3 R16, PT, PT, R3, R20, R16 ;  /* 0x0000001403107210 */ /* 0x000fe40007ffe010 */
[----:B------:R-:W-:Y:S01]  /*7890*/  IADD3 R21, PT, PT, R0, R21, R17 ;  /* 0x0000001500157210 */ /* 0x000fe20007ffe011 */
[----:B------:R-:W-:Y:S06]  /*78a0*/  RET.REL.NODEC R18 `(fused_nn_conv2d_add_nn_relu_cast_cast_left_shift_multiply_add_right_shift_cast_c_3441552496575213188__3_kernel0) ;  /* 0xffffff8412d47950 */ /* 0x000fec0003c3ffff */
.L_x_119:
        /* <DEDUP_REMOVED lines=13> */
.L_x_396:


//--------------------- .text.fused_nn_conv2d_add_nn_relu_cast_cast_left_shift_multiply_add_right_shift_cast_c_3441552496575213188__2_kernel0 --------------------------
	.section	.text.fused_nn_conv2d_add_nn_relu_cast_cast_left_shift_multiply_add_right_shift_cast_c_3441552496575213188__2_kernel0,"ax",@progbits
	.align	128
        .global         fused_nn_conv2d_add_nn_relu_cast_cast_left_shift_multiply_add_right_shift_cast_c_3441552496575213188__2_kernel0
        .type           fused_nn_conv2d_add_nn_relu_cast_cast_left_shift_multiply_add_right_shift_cast_c_3441552496575213188__2_kernel0,@function
        .size           fused_nn_conv2d_add_nn_relu_cast_cast_left_shift_multiply_add_right_shift_cast_c_3441552496575213188__2_kernel0,(.L_x_397 - fused_nn_conv2d_add_nn_relu_cast_cast_left_shift_multiply_add_right_shift_cast_c_3441552496575213188__2_kernel0)
        .other          fused_nn_conv2d_add_nn_relu_cast_cast_left_shift_multiply_add_right_shift_cast_c_3441552496575213188__2_kernel0,@"STO_CUDA_ENTRY STV_DEFAULT"
fused_nn_conv2d_add_nn_relu_cast_cast_left_shift_multiply_add_right_shift_cast_c_3441552496575213188__2_kernel0:
.text.fused_nn_conv2d_add_nn_relu_cast_cast_left_shift_multiply_add_right_shift_cast_c_3441552496575213188__2_kernel0:
[----:B------:R-:W-:Y:S01]  /*0000*/  LDC R1, c[0x0][0x37c] ;  /* 0x0000df00ff017b82 */ /* 0x000fe20000000800 */
[----:B------:R-:W0:Y:S07]  /*0010*/  S2R R6, SR_CTAID.Z ;  /* 0x0000000000067919 */ /* 0x000e2e0000002700 */
[----:B------:R-:W1:Y:S01]  /*0020*/  S2UR UR4, SR_CTAID.Y ;  /* 0x00000000000479c3 */ /* 0x000e620000002600 */
[----:B------:R-:W2:Y:S01]  /*0030*/  LDCU.64 UR6, c[0x0][0x380] ;  /* 0x00007000ff0677ac */ /* 0x000ea20008000a00 */
[----:B------:R-:W-:-:S02]  /*0040*/  CS2R R50, SRZ ;  /* 0x0000000000327805 */ /* 0x000fc4000001ff00 */
[----:B------:R-:W-:Y:S02]  /*0050*/  CS2R R48, SRZ ;  /* 0x0000000000307805 */ /* 0x000fe4000001ff00 */
[----:B------:R-:W-:Y:S02]  /*0060*/  CS2R R46, SRZ ;  /* 0x00000000002e7805 */ /* 0x000fe4000001ff00 */
[----:B------:R-:W-:Y:S02]  /*0070*/  CS2R R44, SRZ ;  /* 0x00000000002c7805 */ /* 0x000fe4000001ff00 */
[----:B------:R-:W-:Y:S02]  /*0080*/  CS2R R42, SRZ ;  /* 0x00000000002a7805 */ /* 0x000fe4000001ff00 */
[----:B------:R-:W-:Y:S01]  /*0090*/  CS2R R40, SRZ ;  /* 0x0000000000287805 */ /* 0x000fe2000001ff00 */
[----:B------:R-:W3:Y:S01]  /*00a0*/  S2UR UR5, SR_CgaCtaId ;  /* 0x00000000000579c3 */ /* 0x000ee20000008800 */
[----:B------:R-:W-:-:S02]  /*00b0*/  CS2R R38, SRZ ;  /* 0x0000000000267805 */ /* 0x000fc4000001ff00 */
[----:B------:R-:W-:Y:S02]  /*00c0*/  CS2R R36, SRZ ;  /* 0x0000000000247805 */ /* 0x000fe4000001ff00 */
[----:B------:R-:W-:Y:S02]  /*00d0*/  CS2R R34, SRZ ;  /* 0x0000000000227805 */ /* 0x000fe4000001ff00 */
[----:B------:R-:W-:Y:S02]  /*00e0*/  CS2R R32, SRZ ;  /* 0x0000000000207805 */ /* 0x000fe4000001ff00 */
[----:B------:R-:W-:Y:S02]  /*00f0*/  CS2R R30, SRZ ;  /* 0x00000000001e7805 */ /* 0x000fe4000001ff00 */
[----:B------:R-:W-:Y:S02]  /*0100*/  CS2R R28, SRZ ;  /* 0x00000000001c7805 */ /* 0x000fe4000001ff00 */
[----:B------:R-:W-:-:S02]  /*0110*/  CS2R R26, SRZ ;  /* 0x00000000001a7805 */ /* 0x000fc4000001ff00 */
[----:B------:R-:W-:Y:S02]  /*0120*/  CS2R R24, SRZ ;  /* 0x0000000000187805 */ /* 0x000fe4000001ff00 */
[----:B------:R-:W-:Y:S02]  /*0130*/  CS2R R14, SRZ ;  /* 0x00000000000e7805 */ /* 0x000fe4000001ff00 */
[----:B------:R-:W-:Y:S01]  /*0140*/  CS2R R12, SRZ ;  /* 0x00000000000c7805 */ /* 0x000fe2000001ff00 */
[----:B------:R-:W4:Y:S01]  /*0150*/  LDCU.64 UR10, c[0x0][0x358] ;  /* 0x00006b00ff0a77ac */ /* 0x000f220008000a00 */
[----:B-1----:R-:W-:Y:S01]  /*0160*/  USHF.L.U32 UR4, UR4, 0xe, URZ ;  /* 0x0000000e04047899 */ /* 0x002fe200080006ff */
[----:B0-----:R-:W-:-:S05]  /*0170*/  LOP3.LUT R0, R6, 0xffff, RZ, 0xc0, !PT ;  /* 0x0000ffff06007812 */ /* 0x001fca00078ec0ff */
[----:B------:R-:W-:-:S05]  /*0180*/  IMAD R0, R0, 0x2493, RZ ;  /* 0x0000249300007824 */ /* 0x000fca00078e02ff */
[----:B------:R-:W-:Y:S02]  /*0190*/  SHF.R.U32.HI R2, RZ, 0x10, R0 ;  /* 0x00000010ff027819 */ /* 0x000fe40000011600 */
[----:B------:R-:W0:Y:S03]  /*01a0*/  S2R R0, SR_TID.X ;  /* 0x0000000000007919 */ /* 0x000e260000002100 */
[----:B------:R-:W-:-:S05]  /*01b0*/  IMAD.MOV R3, RZ, RZ, -R2 ;  /* 0x000000ffff037224 */ /* 0x000fca00078e0a02 */
[----:B------:R-:W-:-:S05]  /*01c0*/  PRMT R3, R3, 0x7710, RZ ;  /* 0x0000771003037816 */ /* 0x000fca00000000ff */
[----:B------:R-:W-:-:S05]  /*01d0*/  IMAD.IADD R3, R3, 0x1, R6 ;  /* 0x0000000103037824 */ /* 0x000fca00078e0206 */
[----:B------:R-:W-:-:S04]  /*01e0*/  LOP3.LUT R3, R3, 0xffff, RZ, 0xc0, !PT ;  /* 0x0000ffff03037812 */ /* 0x000fc800078ec0ff */
[----:B------:R-:W-:Y:S02]  /*01f0*/  LEA.HI R4, R3, R2, RZ, 0x1f ;  /* 0x0000000203047211 */ /* 0x000fe400078ff8ff */
[----:B------:R-:W1:Y:S02]  /*0200*/  LDC.64 R2, c[0x0][0x388] ;  /* 0x0000e200ff027b82 */ /* 0x000e640000000a00 */
[----:B------:R-:W-:-:S04]  /*0210*/  LOP3.LUT R4, R4, 0xffff, RZ, 0xc0, !PT ;  /* 0x0000ffff04047812 */ /* 0x000fc800078ec0ff */
[----:B------:R-:W-:-:S04]  /*0220*/  SHF.R.U32.HI R4, RZ, 0x2, R4 ;  /* 0x00000002ff047819 */ /* 0x000fc80000011604 */
[----:B------:R-:W-:Y:S01]  /*0230*/  LOP3.LUT R5, R4, 0xffff, RZ, 0xc0, !PT ;  /* 0x0000ffff04057812 */ /* 0x000fe200078ec0ff */
[----:B0-----:R-:W-:-:S04]  /*0240*/  IMAD.SHL.U32 R4, R0, 0x20, RZ ;  /* 0x0000002000047824 */ /* 0x001fc800078e00ff */
[----:B------:R-:W-:Y:S01]  /*0250*/  IMAD R7, R5, 0x7, R6 ;  /* 0x0000000705077824 */ /* 0x000fe200078e0206 */
[----:B------:R-:W-:Y:S02]  /*0260*/  LOP3.LUT R4, R4, 0x7f80, RZ, 0xc0, !PT ;  /* 0x00007f8004047812 */ /* 0x000fe400078ec0ff */
[C---:B------:R-:W-:Y:S01]  /*0270*/  LOP3.LUT R5, R0.reuse, UR4, RZ, 0xfc, !PT ;  /* 0x0000000400057c12 */ /* 0x040fe2000f8efcff */
[----:B------:R-:W-:Y:S02]  /*0280*/  UMOV UR4, 0x400 ;  /* 0x0000040000047882 */ /* 0x000fe40000000000 */
[----:B------:R-:W-:Y:S01]  /*0290*/  IMAD.U32 R7, R7, 0x800, R4 ;  /* 0x0000080007077824 */ /* 0x000fe200078e0004 */
[----:B------:R-:W-:Y:S01]  /*02a0*/  LOP3.LUT R4, R0, 0x3, RZ, 0xc0, !PT ;  /* 0x0000000300047812 */ /* 0x000fe200078ec0ff */
[----:B---3--:R-:W-:Y:S01]  /*02b0*/  ULEA UR5, UR5, UR4, 0x18 ;  /* 0x0000000405057291 */ /* 0x008fe2000f8ec0ff */
[----:B-1----:R-:W-:Y:S02]  /*02c0*/  IMAD.WIDE.U32 R2, R5, 0x4, R2 ;  /* 0x0000000405027825 */ /* 0x002fe400078e0002 */
[----:B------:R-:W-:-:S02]  /*02d0*/  UMOV UR4, URZ ;  /* 0x000000ff00047c82 */ /* 0x000fc40008000000 */
[----:B------:R-:W-:Y:S01]  /*02e0*/  IMAD.IADD R4, R4, 0x1, R7 ;  /* 0x0000000104047824 */ /* 0x000fe200078e0207 */
[----:B------:R-:W-:Y:S02]  /*02f0*/  IADD3 R64, P1, PT, R2, 0x8000, RZ ;  /* 0x0000800002407810 */ /* 0x000fe40007f3e0ff */
[----:B------:R-:W-:Y:S02]  /*0300*/  LEA R63, R0, UR5, 0x2 ;  /* 0x00000005003f7c11 */ /* 0x000fe4000f8e10ff */
[----:B--2---:R-:W-:Y:S01]  /*0310*/  LEA R2, P0, R4, UR6, 0x2 ;  /* 0x0000000604027c11 */ /* 0x004fe2000f8010ff */
[----:B------:R-:W-:-:S04]  /*0320*/  IMAD.X R65, RZ, RZ, R3, P1 ;  /* 0x000000ffff417224 */ /* 0x000fc800008e0603 */
[----:B----4-:R-:W-:-:S08]  /*0330*/  IMAD.X R3, RZ, RZ, UR7, P0 ;  /* 0x00000007ff037e24 */ /* 0x010fd000080e06ff */
.L_x_120:
        /* <DEDUP_REMOVED lines=19> */
[----:B------:R-:W-:Y:S01]  /*0470*/  UIADD3 UR4, UPT, UPT, UR4, 0x1, URZ ;  /* 0x0000000104047890 */ /* 0x000fe2000fffe0ff */
[----:B------:R-:W1:Y:S01]  /*0480*/  S2R R55, SR_LANEID ;  /* 0x0000000000377919 */ /* 0x000e620000000000 */
[----:B------:R-:W-:Y:S01]  /*0490*/  UIADD3 UR6, UPT, UPT, UR7, 0x80, URZ ;  /* 0x0000008007067890 */ /* 0x000fe2000fffe0ff */
[----:B------:R-:W-:Y:S01]  /*04a0*/  IMAD.MOV.U32 R56, RZ, RZ, R37 ;  /* 0x000000ffff387224 */ /* 0x000fe200078e0025 */
[----:B------:R-:W-:-:S02]  /*04b0*/  UISETP.NE.AND UP0, UPT, UR4, 0x20, UPT ;  /* 0x000000200400788c */ /* 0x000fc4000bf05270 */
[----:B0-----:R-:W-:-:S04]  /*04c0*/  ULEA UR6, UR8, UR6, 0x18 ;  /* 0x0000000608067291 */ /* 0x001fc8000f8ec0ff */
[----:B------:R-:W-:Y:S02]  /*04d0*/  UIADD3 UR8, UPT, UPT, UR6, 0x80, URZ ;  /* 0x0000008006087890 */ /* 0x000fe4000fffe0ff */
[----:B------:R-:W-:Y:S01]  /*04e0*/  LEA R10, R0, UR6, 0x2 ;  /* 0x00000006000a7c11 */ /* 0x000fe2000f8e10ff */
[----:B------:R-:W-:Y:S02]  /*04f0*/  UIADD3 UR9, UPT, UPT, UR6, 0x100, URZ ;  /* 0x0000010006097890 */ /* 0x000fe4000fffe0ff */
[----:B------:R-:W-:Y:S01]  /*0500*/  UIADD3 UR12, UPT, UPT, UR6, 0x180, URZ ;  /* 0x00000180060c7890 */ /* 0x000fe2000fffe0ff */
[----:B-1----:R-:W-:Y:S01]  /*0510*/  LOP3.LUT R55, R55, 0x7, RZ, 0xc0, !PT ;  /* 0x0000000737377812 */ /* 0x002fe200078ec0ff */
[----:B------:R-:W-:Y:S02]  /*0520*/  UIADD3 UR13, UPT, UPT, UR6, 0x200, URZ ;  /* 0x00000200060d7890 */ /* 0x000fe4000fffe0ff */
[----:B------:R-:W-:Y:S01]  /*0530*/  UIADD3 UR14, UPT, UPT, UR6, 0x280, URZ ;  /* 0x00000280060e7890 */ /* 0x000fe2000fffe0ff */
[C---:B------:R-:W-:Y:S01]  /*0540*/  LEA R62, R55.reuse, UR5, 0x4 ;  /* 0x00000005373e7c11 */ /* 0x040fe2000f8e20ff */
[----:B------:R-:W-:Y:S01]  /*0550*/  UIADD3 UR15, UPT, UPT, UR6, 0x300, URZ ;  /* 0x00000300060f7890 */ /* 0x000fe2000fffe0ff */
[C---:B------:R-:W-:Y:S01]  /*0560*/  LEA R60, R55.reuse, UR9, 0x4 ;  /* 0x00000009373c7c11 */ /* 0x040fe2000f8e20ff */
[----:B------:R-:W-:Y:S01]  /*0570*/  UIADD3 UR16, UPT, UPT, UR6, 0x380, URZ ;  /* 0x0000038006107890 */ /* 0x000fe2000fffe0ff */
[----:B------:R-:W-:Y:S01]  /*0580*/  LEA R58, R55, UR13, 0x4 ;  /* 0x0000000d373a7c11 */ /* 0x000fe2000f8e20ff */
[----:B------:R-:W-:-:S02]  /*0590*/  UIADD3 UR17, UPT, UPT, UR6, 0x400, URZ ;  /* 0x0000040006117890 */ /* 0x000fc4000fffe0ff */
[----:B------:R-:W-:Y:S01]  /*05a0*/  UIADD3 UR18, UPT, UPT, UR6, 0x480, URZ ;  /* 0x0000048006127890 */ /* 0x000fe2000fffe0ff */
[----:B------:R-:W-:Y:S01]  /*05b0*/  LEA R6, R55, UR15, 0x4 ;  /* 0x0000000f37067c11 */ /* 0x000fe2000f8e20ff */
[----:B------:R-:W-:Y:S02]  /*05c0*/  UIADD3 UR19, UPT, UPT, UR6, 0x500, URZ ;  /* 0x0000050006137890 */ /* 0x000fe4000fffe0ff */
[----:B------:R-:W-:Y:S02]  /*05d0*/  UIADD3 UR20, UPT, UPT, UR6, 0x580, URZ ;  /* 0x0000058006147890 */ /* 0x000fe4000fffe0ff */
[----:B------:R-:W-:Y:S02]  /*05e0*/  UIADD3 UR21, UPT, UPT, UR6, 0x600, URZ ;  /* 0x0000060006157890 */ /* 0x000fe4000fffe0ff */
[----:B------:R-:W-:Y:S02]  /*05f0*/  UIADD3 UR22, UPT, UPT, UR6, 0x680, URZ ;  /* 0x0000068006167890 */ /* 0x000fe4000fffe0ff */
[----:B------:R-:W-:-:S02]  /*0600*/  UIADD3 UR23, UPT, UPT, UR6, 0x700, URZ ;  /* 0x0000070006177890 */ /* 0x000fc4000fffe0ff */
[----:B------:R-:W-:Y:S01]  /*0610*/  UIADD3 UR24, UPT, UPT, UR6, 0x780, URZ ;  /* 0x0000078006187890 */ /* 0x000fe2000fffe0ff */
[----:B------:R-:W-:-:S03]  /*0620*/  LEA R52, R55, UR21, 0x4 ;  /* 0x0000001537347c11 */ /* 0x000fc6000f8e20ff */
[----:B------:R-:W-:Y:S01]  /*0630*/  LEA R54, R55, UR23, 0x4 ;  /* 0x0000001737367c11 */ /* 0x000fe2000f8e20ff */
[----:B--2---:R0:W-:Y:S01]  /*0640*/  STS [R63], R4 ;  /* 0x000000043f007388 */ /* 0x0041e20000000800 */
[----:B------:R-:W-:Y:S01]  /*0650*/  BAR.SYNC.DEFER_BLOCKING 0x0 ;  /* 0x0000000000007b1d */ /* 0x000fe20000010000 */
[----:B0-----:R-:W-:-:S05]  /*0660*/  MOV R4, 0x960 ;  /* 0x0000096000047802 */ /* 0x001fca0000000f00 */
[----:B------:R-:W0:Y:S04]  /*0670*/  LDSM.16.M88 R62, [R62] ;  /* 0x000000003e3e783b */ /* 0x000e280000000000 */
[----:B---3--:R1:W-:Y:S04]  /*0680*/  STS [R10], R5 ;  /* 0x000000050a007388 */ /* 0x0083e80000000800 */
[----:B----4-:R2:W-:Y:S04]  /*0690*/  STS [R10+0x80], R7 ;  /* 0x000080070a007388 */ /* 0x0105e80000000800 */
[----:B-----5:R3:W-:Y:S01]  /*06a0*/  STS [R10+0x100], R9 ;  /* 0x000100090a007388 */ /* 0x0207e20000000800 */
[----:B-1----:R-:W-:-:S03]  /*06b0*/  LEA R5, R55, UR14, 0x4 ;  /* 0x0000000e37057c11 */ /* 0x002fc6000f8e20ff */
[----:B------:R1:W-:Y:S01]  /*06c0*/  STS [R10+0x180], R11 ;  /* 0x0001800b0a007388 */ /* 0x0003e20000000800 */
[----:B--2---:R-:W-:-:S03]  /*06d0*/  LEA R7, R55, UR16, 0x4 ;  /* 0x0000001037077c11 */ /* 0x004fc6000f8e20ff */
[----:B------:R2:W-:Y:S01]  /*06e0*/  STS [R10+0x200], R17 ;  /* 0x000200110a007388 */ /* 0x0005e20000000800 */
[----:B---3--:R-:W-:-:S03]  /*06f0*/  LEA R9, R55, UR18, 0x4 ;  /* 0x0000001237097c11 */ /* 0x008fc6000f8e20ff */
[----:B------:R-:W-:Y:S01]  /*0700*/  STS [R10+0x280], R19 ;  /* 0x000280130a007388 */ /* 0x000fe20000000800 */
[----:B-1----:R-:W-:-:S03]  /*0710*/  LEA R11, R55, UR20, 0x4 ;  /* 0x00000014370b7c11 */ /* 0x002fc6000f8e20ff */
[----:B------:R-:W-:Y:S01]  /*0720*/  STS [R10+0x300], R21 ;  /* 0x000300150a007388 */ /* 0x000fe20000000800 */
[----:B--2---:R-:W-:-:S03]  /*0730*/  LEA R17, R55, UR6, 0x4 ;  /* 0x0000000637117c11 */ /* 0x004fc6000f8e20ff */
[----:B------:R-:W-:Y:S04]  /*0740*/  STS [R10+0x380], R23 ;  /* 0x000380170a007388 */ /* 0x000fe80000000800 */
[----:B------:R1:W-:Y:S04]  /*0750*/  STS [R10+0x400], R53 ;  /* 0x000400350a007388 */ /* 0x0003e80000000800 */
[----:B------:R2:W-:Y:S04]  /*0760*/  STS [R10+0x480], R57 ;  /* 0x000480390a007388 */ /* 0x0005e80000000800 */
[----:B------:R3:W-:Y:S01]  /*0770*/  STS [R10+0x500], R59 ;  /* 0x0005003b0a007388 */ /* 0x0007e20000000800 */
[----:B-1----:R-:W-:-:S03]  /*0780*/  LEA R53, R55, UR22, 0x4 ;  /* 0x0000001637357c11 */ /* 0x002fc6000f8e20ff */
[----:B------:R1:W-:Y:S01]  /*0790*/  STS [R10+0x580], R61 ;  /* 0x0005803d0a007388 */ /* 0x0003e20000000800 */
[----:B--2---:R-:W-:-:S03]  /*07a0*/  IMAD.MOV.U32 R57, RZ, RZ, R36 ;  /* 0x000000ffff397224 */ /* 0x004fc600078e0024 */
[----:B------:R-:W-:Y:S01]  /*07b0*/  STS [R10+0x600], R67 ;  /* 0x000600430a007388 */ /* 0x000fe20000000800 */
[----:B---3--:R-:W-:-:S03]  /*07c0*/  LEA R59, R55, UR12, 0x4 ;  /* 0x0000000c373b7c11 */ /* 0x008fc6000f8e20ff */
[----:B------:R-:W-:Y:S01]  /*07d0*/  STS [R10+0x680], R69 ;  /* 0x000680450a007388 */ /* 0x000fe20000000800 */
[----:B-1----:R-:W-:-:S03]  /*07e0*/  LEA R61, R55, UR8, 0x4 ;  /* 0x00000008373d7c11 */ /* 0x002fc6000f8e20ff */
[----:B------:R1:W-:Y:S04]  /*07f0*/  STS [R10+0x700], R8 ;  /* 0x000700080a007388 */ /* 0x0003e80000000800 */
[----:B------:R2:W-:Y:S01]  /*0800*/  STS [R10+0x780], R16 ;  /* 0x000780100a007388 */ /* 0x0005e20000000800 */
[----:B------:R-:W-:Y:S01]  /*0810*/  BAR.SYNC.DEFER_BLOCKING 0x0 ;  /* 0x0000000000007b1d */ /* 0x000fe20000010000 */
[C---:B-1----:R-:W-:Y:S02]  /*0820*/  LEA R8, R55.reuse, UR17, 0x4 ;  /* 0x0000001137087c11 */ /* 0x042fe4000f8e20ff */
[C---:B--2---:R-:W-:Y:S02]  /*0830*/  LEA R10, R55.reuse, UR19, 0x4 ;  /* 0x00000013370a7c11 */ /* 0x044fe4000f8e20ff */
[----:B------:R-:W-:Y:S01]  /*0840*/  LEA R55, R55, UR24, 0x4 ;  /* 0x0000001837377c11 */ /* 0x000fe2000f8e20ff */
[----:B------:R-:W1:Y:S04]  /*0850*/  LDSM.16.M88 R17, [R17] ;  /* 0x000000001111783b */ /* 0x000e680000000000 */
        /* <DEDUP_REMOVED lines=15> */
[----:B0-----:R-:W-:Y:S05]  /*0950*/  CALL.REL.NOINC `($__internal_5_$__cuda_sm_9x_mma_sub_byte_internal_m8n8k32_u4_s4) ;  /* 0x0000001000e87944 */ /* 0x001fea0003c00000 */
[----:B------:R-:W-:Y:S01]  /*0960*/  IMAD.MOV.U32 R57, RZ, RZ, R38 ;  /* 0x000000ffff397224 */ /* 0x000fe200078e0026 */
[----:B------:R-:W-:Y:S01]  /*0970*/  MOV R4, 0x9d0 ;  /* 0x000009d000047802 */ /* 0x000fe20000000f00 */
[----:B------:R-:W-:Y:S02]  /*0980*/  IMAD.MOV.U32 R56, RZ, RZ, R39 ;  /* 0x000000ffff387224 */ /* 0x000fe400078e0027 */
[----:B------:R-:W-:Y:S02]  /*0990*/  IMAD.MOV.U32 R17, RZ, RZ, R61 ;  /* 0x000000ffff117224 */ /* 0x000fe400078e003d */
[----:B------:R-:W-:Y:S02]  /*09a0*/  IMAD.MOV.U32 R36, RZ, RZ, R16 ;  /* 0x000000ffff247224 */ /* 0x000fe400078e0010 */
[----:B------:R-:W-:-:S07]  /*09b0*/  IMAD.MOV.U32 R37, RZ, RZ, R21 ;  /* 0x000000ffff257224 */ /* 0x000fce00078e0015 */
[----:B------:R-:W-:Y:S05]  /*09c0*/  CALL.REL.NOINC `($__internal_5_$__cuda_sm_9x_mma_sub_byte_internal_m8n8k32_u4_s4) ;  /* 0x0000001000cc7944 */ /* 0x000fea0003c00000 */
        /* <DEDUP_REMOVED lines=98> */
[----:B------:R-:W-:Y:S01]  /*0ff0*/  IADD3 R2, P0, PT, R2, 0x10, RZ ;  /* 0x0000001002027810 */ /* 0x000fe20007f1e0ff */
[----:B------:R-:W-:Y:S01]  /*1000*/  IMAD.MOV.U32 R12, RZ, RZ, R16 ;  /* 0x000000ffff0c7224 */ /* 0x000fe200078e0010 */
[----:B------:R-:W-:Y:S01]  /*1010*/  IADD3 R64, P1, PT, R64, 0x80, RZ ;  /* 0x0000008040407810 */ /* 0x000fe20007f3e0ff */
[----:B------:R-:W-:Y:S02]  /*1020*/  IMAD.MOV.U32 R13, RZ, RZ, R21 ;  /* 0x000000ffff0d7224 */ /* 0x000fe400078e0015 */
[----:B------:R-:W-:Y:S02]  /*1030*/  IMAD.X R3, RZ, RZ, R3, P0 ;  /* 0x000000ffff037224 */ /* 0x000fe400000e0603 */
[----:B------:R-:W-:Y:S01]  /*1040*/  IMAD.X R65, RZ, RZ, R65, P1 ;  /* 0x000000ffff417224 */ /* 0x000fe200008e0641 */
[----:B------:R-:W-:Y:S07]  /*1050*/  BRA.U UP0, `(.L_x_120) ;  /* 0xfffffff100b87547 */ /* 0x000fee000b83ffff */
[----:B------:R-:W0:Y:S01]  /*1060*/  S2R R3, SR_LANEID ;  /* 0x0000000000037919 */ /* 0x000e220000000000 */
[----:B------:R-:W1:Y:S01]  /*1070*/  S2UR UR5, SR_CgaCtaId ;  /* 0x00000000000579c3 */ /* 0x000e620000008800 */
[----:B------:R-:W-:Y:S01]  /*1080*/  UIADD3 UR4, UPT, UPT, UR7, 0x880, URZ ;  /* 0x0000088007047890 */ /* 0x000fe2000fffe0ff */
[----:B------:R-:W-:Y:S01]  /*1090*/  IMAD.SHL.U32 R4, R0, 0x8, RZ ;  /* 0x0000000800047824 */ /* 0x000fe200078e00ff */
[----:B------:R-:W2:Y:S04]  /*10a0*/  S2R R7, SR_CTAID.Z ;  /* 0x0000000000077919 */ /* 0x000ea80000002700 */
[----:B------:R-:W-:Y:S01]  /*10b0*/  LOP3.LUT R4, R4, 0x1fc0, RZ, 0xc0, !PT ;  /* 0x00001fc004047812 */ /* 0x000fe200078ec0ff */
[----:B------:R-:W3:Y:S01]  /*10c0*/  S2R R20, SR_CTAID.Y ;  /* 0x0000000000147919 */ /* 0x000ee20000002600 */
[----:B-1----:R-:W-:-:S04]  /*10d0*/  ULEA UR4, UR5, UR4, 0x18 ;  /* 0x0000000405047291 */ /* 0x002fc8000f8ec0ff */
[----:B------:R-:W-:Y:S02]  /*10e0*/  UIADD3 UR5, UPT, UPT, UR4, 0x100, URZ ;  /* 0x0000010004057890 */ /* 0x000fe4000fffe0ff */
[----:B------:R-:W-:Y:S01]  /*10f0*/  UIADD3 UR6, UPT, UPT, UR4, 0x200, URZ ;  /* 0x0000020004067890 */ /* 0x000fe2000fffe0ff */
[----:B0-----:R-:W-:Y:S01]  /*1100*/  SHF.R.U32.HI R2, RZ, 0x2, R3 ;  /* 0x00000002ff027819 */ /* 0x001fe20000011603 */
[----:B------:R-:W-:Y:S01]  /*1110*/  UIADD3 UR7, UPT, UPT, UR4, 0x300, URZ ;  /* 0x0000030004077890 */ /* 0x000fe2000fffe0ff */
[----:B------:R-:W-:Y:S01]  /*1120*/  LOP3.LUT R3, R3, 0x3, RZ, 0xc0, !PT ;  /* 0x0000000303037812 */ /* 0x000fe200078ec0ff */
[----:B------:R-:W-:Y:S01]  /*1130*/  UIADD3 UR8, UPT, UPT, UR4, 0x700, URZ ;  /* 0x0000070004087890 */ /* 0x000fe2000fffe0ff */
[----:B--2---:R-:W-:Y:S01]  /*1140*/  IMAD R7, R7, 0x200, R4 ;  /* 0x0000020007077824 */ /* 0x004fe200078e0204 */
[----:B------:R-:W-:Y:S02]  /*1150*/  UIADD3 UR9, UPT, UPT, UR4, 0xf00, URZ ;  /* 0x00000f0004097890 */ /* 0x000fe4000fffe0ff */
[----:B------:R-:W-:-:S02]  /*1160*/  IMAD R6, R2, 0x4, R3 ;  /* 0x0000000402067824 */ /* 0x000fc400078e0203 */
[----:B---3--:R-:W-:-:S03]  /*1170*/  IMAD R7, R20, 0x10, R7 ;  /* 0x0000001014077824 */ /* 0x008fc600078e0207 */
[C---:B------:R-:W-:Y:S01]  /*1180*/  LEA R4, R6.reuse, UR5, 0x3 ;  /* 0x0000000506047c11 */ /* 0x040fe2000f8e18ff */
[----:B------:R-:W-:Y:S01]  /*1190*/  UIADD3 UR5, UPT, UPT, UR4, 0x400, URZ ;  /* 0x0000040004057890 */ /* 0x000fe2000fffe0ff */
[C---:B------:R-:W-:Y:S01]  /*11a0*/  LEA R3, R6.reuse, UR6, 0x3 ;  /* 0x0000000606037c11 */ /* 0x040fe2000f8e18ff */
[----:B------:R-:W-:Y:S01]  /*11b0*/  UIADD3 UR6, UPT, UPT, UR4, 0x500, URZ ;  /* 0x0000050004067890 */ /* 0x000fe2000fffe0ff */
[C---:B------:R-:W-:Y:S01]  /*11c0*/  LEA R2, R6.reuse, UR7, 0x3 ;  /* 0x0000000706027c11 */ /* 0x040fe2000f8e18ff */
[----:B------:R-:W-:Y:S02]  /*11d0*/  UIADD3 UR7, UPT, UPT, UR4, 0x600, URZ ;  /* 0x0000060004077890 */ /* 0x000fe4000fffe0ff */
[C---:B------:R-:W-:Y:S02]  /*11e0*/  LEA R5, R6.reuse, UR4, 0x3 ;  /* 0x0000000406057c11 */ /* 0x040fe4000f8e18ff */
[C---:B------:R-:W-:Y:S01]  /*11f0*/  LEA R11, R6.reuse, UR5, 0x3 ;  /* 0x00000005060b7c11 */ /* 0x040fe2000f8e18ff */
[----:B------:R-:W-:Y:S01]  /*1200*/  UIADD3 UR5, UPT, UPT, UR4, 0x800, URZ ;  /* 0x0000080004057890 */ /* 0x000fe2000fffe0ff */
[C---:B------:R-:W-:Y:S01]  /*1210*/  LEA R10, R6.reuse, UR6, 0x3 ;  /* 0x00000006060a7c11 */ /* 0x040fe2000f8e18ff */
[----:B------:R-:W-:Y:S01]  /*1220*/  STS.64 [R5], R36 ;  /* 0x0000002405007388 */ /* 0x000fe20000000a00 */
[C---:B------:R-:W-:Y:S01]  /*1230*/  LEA R8, R6.reuse, UR7, 0x3 ;  /* 0x0000000706087c11 */ /* 0x040fe2000f8e18ff */
[----:B------:R-:W-:Y:S01]  /*1240*/  UIADD3 UR6, UPT, UPT, UR4, 0x900, URZ ;  /* 0x0000090004067890 */ /* 0x000fe2000fffe0ff */
[C---:B------:R-:W-:Y:S01]  /*1250*/  LEA R9, R6.reuse, UR8, 0x3 ;  /* 0x0000000806097c11 */ /* 0x040fe2000f8e18ff */
[----:B------:R0:W-:Y:S01]  /*1260*/  STS.64 [R4], R38 ;  /* 0x0000002604007388 */ /* 0x0001e20000000a00 */
[----:B------:R-:W-:Y:S01]  /*1270*/  UIADD3 UR7, UPT, UPT, UR4, 0xa00, URZ ;  /* 0x00000a0004077890 */ /* 0x000fe2000fffe0ff */
[C---:B------:R-:W-:Y:S01]  /*1280*/  LEA R19, R6.reuse, UR5, 0x3 ;  /* 0x0000000506137c11 */ /* 0x040fe2000f8e18ff */
[----:B------:R-:W-:Y:S01]  /*1290*/  UIADD3 UR8, UPT, UPT, UR4, 0xb00, URZ ;  /* 0x00000b0004087890 */ /* 0x000fe2000fffe0ff */
[----:B------:R-:W-:Y:S01]  /*12a0*/  STS.64 [R3], R40 ;  /* 0x0000002803007388 */ /* 0x000fe20000000a00 */
[----:B------:R-:W-:Y:S01]  /*12b0*/  UIADD3 UR5, UPT, UPT, UR4, 0xc00, URZ ;  /* 0x00000c0004057890 */ /* 0x000fe2000fffe0ff */
[C---:B------:R-:W-:Y:S01]  /*12c0*/  LEA R18, R6.reuse, UR6, 0x3 ;  /* 0x0000000606127c11 */ /* 0x040fe2000f8e18ff */
[----:B------:R-:W-:Y:S01]  /*12d0*/  UIADD3 UR6, UPT, UPT, UR4, 0xd00, URZ ;  /* 0x00000d0004067890 */ /* 0x000fe2000fffe0ff */
[----:B------:R1:W-:Y:S01]  /*12e0*/  STS.64 [R2], R42 ;  /* 0x0000002a02007388 */ /* 0x0003e20000000a00 */
[----:B------:R-:W-:-:S02]  /*12f0*/  LEA R17, R6, UR8, 0x3 ;  /* 0x0000000806117c11 */ /* 0x000fc4000f8e18ff */
[C---:B------:R-:W-:Y:S01]  /*1300*/  LEA R16, R6.reuse, UR5, 0x3 ;  /* 0x0000000506107c11 */ /* 0x040fe2000f8e18ff */
[----:B------:R2:W-:Y:S01]  /*1310*/  STS.64 [R11], R44 ;  /* 0x0000002c0b007388 */ /* 0x0005e20000000a00 */
[----:B0-----:R-:W0:Y:S03]  /*1320*/  LDC.64 R4, c[0x0][0x398] ;  /* 0x0000e600ff047b82 */ /* 0x001e260000000a00 */
[----:B------:R-:W-:Y:S04]  /*1330*/  STS.64 [R10], R46 ;  /* 0x0000002e0a007388 */ /* 0x000fe80000000a00 */
[----:B------:R3:W-:Y:S01]  /*1340*/  STS.64 [R8], R48 ;  /* 0x0000003008007388 */ /* 0x0007e20000000a00 */
[----:B-1----:R-:W1:Y:S03]  /*1350*/  LDC.64 R2, c[0x0][0x390] ;  /* 0x0000e400ff027b82 */ /* 0x002e660000000a00 */
[----:B------:R4:W-:Y:S01]  /*1360*/  STS.64 [R9], R50 ;  /* 0x0000003209007388 */ /* 0x0009e20000000a00 */
[----:B--2---:R-:W-:-:S03]  /*1370*/  LEA R11, R6, UR6, 0x3 ;  /* 0x00000006060b7c11 */ /* 0x004fc6000f8e18ff */
[----:B------:R-:W-:Y:S01]  /*1380*/  STS.64 [R19], R34 ;  /* 0x0000002213007388 */ /* 0x000fe20000000a00 */
[C---:B---3--:R-:W-:Y:S01]  /*1390*/  LEA R8, R6.reuse, UR7, 0x3 ;  /* 0x0000000706087c11 */ /* 0x048fe2000f8e18ff */
[----:B------:R-:W-:Y:S02]  /*13a0*/  UIADD3 UR7, UPT, UPT, UR4, 0xe00, URZ ;  /* 0x00000e0004077890 */ /* 0x000fe4000fffe0ff */
[----:B------:R2:W-:Y:S01]  /*13b0*/  STS.64 [R18], R32 ;  /* 0x0000002012007388 */ /* 0x0005e20000000a00 */
[----:B----4-:R-:W-:Y:S01]  /*13c0*/  LEA R9, R6, UR9, 0x3 ;  /* 0x0000000906097c11 */ /* 0x010fe2000f8e18ff */
[----:B0-----:R-:W-:Y:S02]  /*13d0*/  IMAD.WIDE.U32 R4, R20, 0x200, R4 ;  /* 0x0000020014047825 */ /* 0x001fe400078e0004 */
[----:B------:R0:W-:Y:S01]  /*13e0*/  STS.64 [R8], R30 ;  /* 0x0000001e08007388 */ /* 0x0001e20000000a00 */
[----:B------:R-:W-:Y:S01]  /*13f0*/  LEA R10, R6, UR7, 0x3 ;  /* 0x00000007060a7c11 */ /* 0x000fe2000f8e18ff */
[----:B------:R-:W-:-:S02]  /*1400*/  IMAD.SHL.U32 R6, R0, 0x4, RZ ;  /* 0x0000000400067824 */ /* 0x000fc400078e00ff */
[----:B------:R3:W-:Y:S01]  /*1410*/  STS.64 [R17], R28 ;  /* 0x0000001c11007388 */ /* 0x0007e20000000a00 */
[----:B-1----:R-:W-:-:S03]  /*1420*/  IMAD.WIDE.U32 R2, R7, 0x4, R2 ;  /* 0x0000000407027825 */ /* 0x002fc600078e0002 */
[----:B------:R3:W-:Y:S01]  /*1430*/  STS.64 [R16], R26 ;  /* 0x0000001a10007388 */ /* 0x0007e20000000a00 */
[----:B------:R-:W-:-:S03]  /*1440*/  LOP3.LUT R6, R6, 0xfe0, RZ, 0xc0, !PT ;  /* 0x00000fe006067812 */ /* 0x000fc600078ec0ff */
[----:B------:R3:W-:Y:S01]  /*1450*/  STS.64 [R11], R24 ;  /* 0x000000180b007388 */ /* 0x0007e20000000a00 */
[----:B------:R-:W-:Y:S01]  /*1460*/  IADD3 R0, P0, PT, R2, 0x400, RZ ;  /* 0x0000040002007810 */ /* 0x000fe20007f1e0ff */
[----:B--2---:R-:W-:Y:S01]  /*1470*/  VIADD R18, R6, UR4 ;  /* 0x0000000406127c36 */ /* 0x004fe20008000000 */
[----:B0-----:R-:W-:Y:S01]  /*1480*/  IADD3 R8, P1, PT, R4, 0x10, RZ ;  /* 0x0000001004087810 */ /* 0x001fe20007f3e0ff */
[----:B------:R3:W-:Y:S01]  /*1490*/  STS.64 [R10], R14 ;  /* 0x0000000e0a007388 */ /* 0x0007e20000000a00 */
[----:B------:R-:W-:Y:S01]  /*14a0*/  UMOV UR4, 0x80 ;  /* 0x0000008000047882 */ /* 0x000fe20000000000 */
[----:B------:R-:W-:Y:S02]  /*14b0*/  IMAD.X R19, RZ, RZ, R3, P0 ;  /* 0x000000ffff137224 */ /* 0x000fe400000e0603 */
[----:B------:R3:W-:Y:S01]  /*14c0*/  STS.64 [R9], R12 ;  /* 0x0000000c09007388 */ /* 0x0007e20000000a00 */
[----:B------:R-:W-:Y:S01]  /*14d0*/  IMAD.X R3, RZ, RZ, R5, P1 ;  /* 0x000000ffff037224 */ /* 0x000fe200008e0605 */
[----:B------:R-:W-:Y:S06]  /*14e0*/  BAR.SYNC.DEFER_BLOCKING 0x0 ;  /* 0x0000000000007b1d */ /* 0x000fec0000010000 */
.L_x_121:
[----:B------:R-:W-:Y:S01]  /*14f0*/  IMAD.MOV.U32 R2, RZ, RZ, R8 ;  /* 0x000000ffff027224 */ /* 0x000fe200078e0008 */
[----:B---3--:R-:W0:Y:S04]  /*1500*/  LDS.128 R12, [R18+UR4+-0x80] ;  /* 0xffff8004120c7984 */ /* 0x008e280008000c00 */
[----:B------:R-:W0:Y:S04]  /*1510*/  LDG.E.CONSTANT R27, desc[UR10][R2.64+-0x10] ;  /* 0xfffff00a021b7981 */ /* 0x000e28000c1e9900 */
[----:B------:R-:W2:Y:S04]  /*1520*/  LDG.E.CONSTANT R25, desc[UR10][R2.64+-0x8] ;  /* 0xfffff80a02197981 */ /* 0x000ea8000c1e9900 */
[----:B------:R-:W3:Y:S04]  /*1530*/  LDG.E.CONSTANT R24, desc[UR10][R2.64+-0x4] ;  /* 0xfffffc0a02187981 */ /* 0x000ee8000c1e9900 */
[----:B------:R-:W4:Y:S04]  /*1540*/  LDG.E.CONSTANT R26, desc[UR10][R2.64+-0xc] ;  /* 0xfffff40a021a7981 */ /* 0x000f28000c1e9900 */
[----:B------:R-:W5:Y:S04]  /*1550*/  LDG.E.CONSTANT R23, desc[UR10][R2.64] ;  /* 0x0000000a02177981 */ /* 0x000f68000c1e9900 */
[----:B------:R-:W5:Y:S04]  /*1560*/  LDG.E.CONSTANT R22, desc[UR10][R2.64+0x4] ;  /* 0x0000040a02167981 */ /* 0x000f68000c1e9900 */
[----:B------:R-:W5:Y:S04]  /*1570*/  LDG.E.CONSTANT R21, desc[UR10][R2.64+0x8] ;  /* 0x0000080a02157981 */ /* 0x000f68000c1e9900 */
[----:B------:R-:W5:Y:S04]  /*1580*/  LDG.E.CONSTANT R20, desc[UR10][R2.64+0xc] ;  /* 0x00000c0a02147981 */ /* 0x000f68000c1e9900 */
[----:B------:R-:W5:Y:S01]  /*1590*/  LDS.128 R4, [R18+UR4+-0x70] ;  /* 0xffff900412047984 */ /* 0x000f620008000c00 */
[----:B------:R-:W-:-:S02]  /*15a0*/  IMAD.MOV.U32 R16, RZ, RZ, 0x40000000 ;  /* 0x40000000ff107424 */ /* 0x000fc400078e00ff */
[----:B------:R-:W-:Y:S01]  /*15b0*/  IMAD.MOV.U32 R17, RZ, RZ, 0x0 ;  /* 0x00000000ff117424 */ /* 0x000fe200078e00ff */
[----:B------:R-:W1:Y:S01]  /*15c0*/  LDS.128 R8, [R18+UR4] ;  /* 0x0000000412087984 */ /* 0x000e620008000c00 */
[----:B0-----:R-:W-:Y:S02]  /*15d0*/  VIADDMNMX R33, R27, R12, RZ, !PT ;  /* 0x0000000c1b217246 */ /* 0x001fe400078001ff */
[----:B--2---:R-:W-:Y:S02]  /*15e0*/  VIADDMNMX R37, R25, R14, RZ, !PT ;  /* 0x0000000e19257246 */ /* 0x004fe400078001ff */
[----:B---3--:R-:W-:Y:S01]  /*15f0*/  VIADDMNMX R39, R24, R15, RZ, !PT ;  /* 0x0000000f18277246 */ /* 0x008fe200078001ff */
[----:B------:R-:W-:Y:S01]  /*1600*/  IMAD.WIDE.U32 R30, R33, -0x60000000, R16 ;  /* 0xa0000000211e7825 */ /* 0x000fe200078e0010 */
[----:B----4-:R-:W-:-:S03]  /*1610*/  VIADDMNMX R35, R26, R13, RZ, !PT ;  /* 0x0000000d1a237246 */ /* 0x010fc600078001ff */
[----:B------:R-:W-:-:S04]  /*1620*/  IMAD.WIDE.U32 R12, R37, -0x60000000, R16 ;  /* 0xa0000000250c7825 */ /* 0x000fc800078e0010 */
[----:B------:R-:W-:-:S04]  /*1630*/  IMAD.WIDE.U32 R14, R39, -0x60000000, R16 ;  /* 0xa0000000270e7825 */ /* 0x000fc800078e0010 */
[----:B------:R-:W-:-:S04]  /*1640*/  IMAD.WIDE.U32 R28, R35, -0x60000000, R16 ;  /* 0xa0000000231c7825 */ /* 0x000fc800078e0010 */
[----:B------:R-:W-:Y:S02]  /*1650*/  IMAD.U32 R33, R33, 0x4, R31 ;  /* 0x0000000421217824 */ /* 0x000fe400078e001f */
[----:B------:R-:W-:Y:S02]  /*1660*/  IMAD.U32 R37, R37, 0x4, R13 ;  /* 0x0000000425257824 */ /* 0x000fe400078e000d */
[----:B------:R-:W-:Y:S01]  /*1670*/  IMAD.U32 R39, R39, 0x4, R15 ;  /* 0x0000000427277824 */ /* 0x000fe200078e000f */
[----:B-----5:R-:W-:Y:S01]  /*1680*/  VIADDMNMX R31, R23, R4, RZ, !PT ;  /* 0x00000004171f7246 */ /* 0x020fe200078001ff */
[----:B------:R-:W-:Y:S01]  /*1690*/  IMAD.U32 R35, R35, 0x4, R29 ;  /* 0x0000000423237824 */ /* 0x000fe200078e001d */
[----:B------:R-:W-:Y:S02]  /*16a0*/  SHF.R.U64 R4, R30, 0x1f, R33 ;  /* 0x0000001f1e047819 */ /* 0x000fe40000001221 */
[----:B------:R-:W-:Y:S02]  /*16b0*/  SHF.R.U64 R30, R12, 0x1f, R37 ;  /* 0x0000001f0c1e7819 */ /* 0x000fe40000001225 */
[----:B------:R-:W-:-:S02]  /*16c0*/  SHF.R.U64 R34, R14, 0x1f, R39 ;  /* 0x0000001f0e227819 */ /* 0x000fc40000001227 */
[----:B------:R-:W0:Y:S01]  /*16d0*/  LDS.128 R12, [R18+UR4+0x10] ;  /* 0x00001004120c7984 */ /* 0x000e220008000c00 */
[----:B------:R-:W-:Y:S01]  /*16e0*/  SHF.R.U64 R32, R28, 0x1f, R35 ;  /* 0x0000001f1c207819 */ /* 0x000fe20000001223 */
[----:B------:R-:W-:Y:S01]  /*16f0*/  IMAD.WIDE.U32 R28, R31, -0x60000000, R16 ;  /* 0xa00000001f1c7825 */ /* 0x000fe200078e0010 */
[----:B------:R-:W-:-:S03]  /*1700*/  VIADDMNMX R33, R22, R5, RZ, !PT ;  /* 0x0000000516217246 */ /* 0x000fc600078001ff */
[----:B------:R-:W-:Y:S01]  /*1710*/  IMAD.U32 R31, R31, 0x4, R29 ;  /* 0x000000041f1f7824 */ /* 0x000fe200078e001d */
[----:B------:R-:W-:Y:S02]  /*1720*/  VIMNMX.RELU R5, PT, PT, R32, 0xf, PT ;  /* 0x0000000f20057848 */ /* 0x000fe40003fe1100 */
[----:B------:R-:W-:Y:S02]  /*1730*/  VIMNMX.RELU R4, PT, PT, R4, 0xf, PT ;  /* 0x0000000f04047848 */ /* 0x000fe40003fe1100 */
[----:B------:R-:W-:Y:S02]  /*1740*/  VIMNMX.RELU R30, PT, PT, R30, 0xf, PT ;  /* 0x0000000f1e1e7848 */ /* 0x000fe40003fe1100 */
[----:B------:R-:W-:Y:S01]  /*1750*/  SHF.R.U64 R32, R28, 0x1f, R31 ;  /* 0x0000001f1c207819 */ /* 0x000fe2000000121f */
[----:B------:R-:W-:Y:S01]  /*1760*/  IMAD.SHL.U32 R28, R4, 0x10000000, RZ ;  /* 0x10000000041c7824 */ /* 0x000fe200078e00ff */
[----:B------:R-:W-:Y:S01]  /*1770*/  VIMNMX.RELU R31, PT, PT, R34, 0xf, PT ;  /* 0x0000000f221f7848 */ /* 0x000fe20003fe1100 */
[----:B------:R-:W-:Y:S01]  /*1780*/  IMAD.SHL.U32 R29, R5, 0x1000000, RZ ;  /* 0x01000000051d7824 */ /* 0x000fe200078e00ff */
[----:B------:R-:W-:Y:S01]  /*1790*/  VIMNMX.RELU R32, PT, PT, R32, 0xf, PT ;  /* 0x0000000f20207848 */ /* 0x000fe20003fe1100 */
[----:B------:R-:W-:Y:S01]  /*17a0*/  IMAD.SHL.U32 R30, R30, 0x100000, RZ ;  /* 0x001000001e1e7824 */ /* 0x000fe200078e00ff */
[----:B------:R-:W-:Y:S01]  /*17b0*/  VIADDMNMX R35, R21, R6, RZ, !PT ;  /* 0x0000000615237246 */ /* 0x000fe200078001ff */
[----:B------:R-:W-:-:S03]  /*17c0*/  IMAD.WIDE.U32 R4, R33, -0x60000000, R16 ;  /* 0xa000000021047825 */ /* 0x000fc600078e0010 */
[----:B------:R-:W-:Y:S01]  /*17d0*/  LOP3.LUT R30, R30, R29, R28, 0xfe, !PT ;  /* 0x0000001d1e1e7212 */ /* 0x000fe200078efe1c */
[----:B------:R-:W-:Y:S02]  /*17e0*/  IMAD.U32 R31, R31, 0x10000, RZ ;  /* 0x000100001f1f7824 */ /* 0x000fe400078e00ff */
[----:B------:R-:W-:Y:S02]  /*17f0*/  IMAD.SHL.U32 R32, R32, 0x1000, RZ ;  /* 0x0000100020207824 */ /* 0x000fe400078e00ff */
[----:B------:R-:W-:Y:S02]  /*1800*/  IMAD.U32 R33, R33, 0x4, R5 ;  /* 0x0000000421217824 */ /* 0x000fe400078e0005 */
[----:B------:R-:W-:Y:S01]  /*1810*/  IMAD.WIDE.U32 R28, R35, -0x60000000, R16 ;  /* 0xa0000000231c7825 */ /* 0x000fe200078e0010 */
[----:B------:R-:W-:Y:S02]  /*1820*/  LOP3.LUT R5, R32, R31, R30, 0xfe, !PT ;  /* 0x0000001f20057212 */ /* 0x000fe400078efe1e */
[----:B-1----:R-:W-:Y:S01]  /*1830*/  VIADDMNMX R31, R27, R8, RZ, !PT ;  /* 0x000000081b1f7246 */ /* 0x002fe200078001ff */
[----:B------:R-:W-:Y:S01]  /*1840*/  IMAD.U32 R27, R35, 0x4, R29 ;  /* 0x00000004231b7824 */ /* 0x000fe200078e001d */
[----:B------:R-:W-:-:S02]  /*1850*/  SHF.R.U64 R4, R4, 0x1f, R33 ;  /* 0x0000001f04047819 */ /* 0x000fc40000001221 */
[----:B------:R-:W-:Y:S02]  /*1860*/  VIADDMNMX R33, R26, R9, RZ, !PT ;  /* 0x000000091a217246 */ /* 0x000fe400078001ff */
[----:B------:R-:W-:Y:S02]  /*1870*/  VIADDMNMX R29, R25, R10, RZ, !PT ;  /* 0x0000000a191d7246 */ /* 0x000fe400078001ff */
[----:B------:R-:W-:Y:S01]  /*1880*/  VIADDMNMX R35, R24, R11, RZ, !PT ;  /* 0x0000000b18237246 */ /* 0x000fe200078001ff */
[----:B------:R-:W-:Y:S01]  /*1890*/  IMAD.WIDE.U32 R8, R31, -0x60000000, R16 ;  /* 0xa00000001f087825 */ /* 0x000fe200078e0010 */
[----:B------:R-:W-:-:S03]  /*18a0*/  SHF.R.U64 R28, R28, 0x1f, R27 ;  /* 0x0000001f1c1c7819 */ /* 0x000fc6000000121b */
[----:B------:R-:W-:-:S04]  /*18b0*/  IMAD.WIDE.U32 R24, R33, -0x60000000, R16 ;  /* 0xa000000021187825 */ /* 0x000fc800078e0010 */
[----:B------:R-:W-:-:S04]  /*18c0*/  IMAD.WIDE.U32 R26, R29, -0x60000000, R16 ;  /* 0xa00000001d1a7825 */ /* 0x000fc800078e0010 */
[----:B------:R-:W-:Y:S01]  /*18d0*/  IMAD.WIDE.U32 R10, R35, -0x60000000, R16 ;  /* 0xa0000000230a7825 */ /* 0x000fe200078e0010 */
[----:B0-----:R-:W-:-:S03]  /*18e0*/  VIADDMNMX R23, R23, R12, RZ, !PT ;  /* 0x0000000c17177246 */ /* 0x001fc600078001ff */
[----:B------:R-:W-:Y:S02]  /*18f0*/  IMAD.U32 R31, R31, 0x4, R9 ;  /* 0x000000041f1f7824 */ /* 0x000fe400078e0009 */
[----:B------:R-:W-:Y:S02]  /*1900*/  IMAD.U32 R25, R33, 0x4, R25 ;  /* 0x0000000421197824 */ /* 0x000fe400078e0019 */
[----:B------:R-:W-:Y:S02]  /*1910*/  IMAD.U32 R29, R29, 0x4, R27 ;  /* 0x000000041d1d7824 */ /* 0x000fe400078e001b */
[----:B------:R-:W-:Y:S01]  /*1920*/  IMAD.U32 R35, R35, 0x4, R11 ;  /* 0x0000000423237824 */ /* 0x000fe200078e000b */
[----:B------:R-:W-:Y:S02]  /*1930*/  SHF.R.U64 R8, R8, 0x1f, R31 ;  /* 0x0000001f08087819 */ /* 0x000fe4000000121f */
[----:B------:R-:W-:Y:S02]  /*1940*/  SHF.R.U64 R25, R24, 0x1f, R25 ;  /* 0x0000001f18197819 */ /* 0x000fe40000001219 */
[----:B------:R-:W-:-:S02]  /*1950*/  SHF.R.U64 R26, R26, 0x1f, R29 ;  /* 0x0000001f1a1a7819 */ /* 0x000fc4000000121d */
[----:B------:R-:W-:Y:S01]  /*1960*/  VIADDMNMX R9, R20, R7, RZ, !PT ;  /* 0x0000000714097246 */ /* 0x000fe200078001ff */
[----:B------:R-:W-:Y:S01]  /*1970*/  IMAD.WIDE.U32 R6, R23, -0x60000000, R16 ;  /* 0xa000000017067825 */ /* 0x000fe200078e0010 */
[----:B------:R-:W-:Y:S02]  /*1980*/  SHF.R.U64 R24, R10, 0x1f, R35 ;  /* 0x0000001f0a187819 */ /* 0x000fe40000001223 */
[----:B------:R-:W-:Y:S02]  /*1990*/  VIMNMX.RELU R8, PT, PT, R8, 0xf, PT ;  /* 0x0000000f08087848 */ /* 0x000fe40003fe1100 */
[----:B------:R-:W-:Y:S02]  /*19a0*/  VIMNMX.RELU R10, PT, PT, R25, 0xf, PT ;  /* 0x0000000f190a7848 */ /* 0x000fe40003fe1100 */
[----:B------:R-:W-:Y:S01]  /*19b0*/  VIMNMX.RELU R12, PT, PT, R26, 0xf, PT ;  /* 0x0000000f1a0c7848 */ /* 0x000fe20003fe1100 */
[----:B------:R-:W-:Y:S01]  /*19c0*/  IMAD.U32 R7, R23, 0x4, R7 ;  /* 0x0000000417077824 */ /* 0x000fe200078e0007 */
[----:B------:R-:W-:Y:S01]  /*19d0*/  VIADDMNMX R25, R22, R13, RZ, !PT ;  /* 0x0000000d16197246 */ /* 0x000fe200078001ff */
[----:B------:R-:W-:Y:S01]  /*19e0*/  IMAD.SHL.U32 R8, R8, 0x10000000, RZ ;  /* 0x1000000008087824 */ /* 0x000fe200078e00ff */
[----:B------:R-:W-:Y:S01]  /*19f0*/  VIADDMNMX R21, R21, R14, RZ, !PT ;  /* 0x0000000e15157246 */ /* 0x000fe200078001ff */
[----:B------:R-:W-:-:S02]  /*1a00*/  IMAD.SHL.U32 R11, R10, 0x1000000, RZ ;  /* 0x010000000a0b7824 */ /* 0x000fc400078e00ff */
[----:B------:R-:W-:Y:S01]  /*1a10*/  IMAD.SHL.U32 R12, R12, 0x100000, RZ ;  /* 0x001000000c0c7824 */ /* 0x000fe200078e00ff */
[----:B------:R-:W-:Y:S02]  /*1a20*/  VIADDMNMX R23, R20, R15, RZ, !PT ;  /* 0x0000000f14177246 */ /* 0x000fe400078001ff */
[----:B------:R-:W-:Y:S02]  /*1a30*/  SHF.R.U64 R15, R6, 0x1f, R7 ;  /* 0x0000001f060f7819 */ /* 0x000fe40000001207 */
[----:B------:R-:W-:Y:S01]  /*1a40*/  LOP3.LUT R8, R12, R11, R8, 0xfe, !PT ;  /* 0x0000000b0c087212 */ /* 0x000fe200078efe08 */
[--C-:B------:R-:W-:Y:S01]  /*1a50*/  IMAD.WIDE.U32 R10, R25, -0x60000000, R16.reuse ;  /* 0xa0000000190a7825 */ /* 0x100fe200078e0010 */
[----:B------:R-:W-:Y:S02]  /*1a60*/  VIMNMX.RELU R14, PT, PT, R24, 0xf, PT ;  /* 0x0000000f180e7848 */ /* 0x000fe40003fe1100 */
[----:B------:R-:W-:Y:S01]  /*1a70*/  VIMNMX.RELU R15, PT, PT, R15, 0xf, PT ;  /* 0x0000000f0f0f7848 */ /* 0x000fe20003fe1100 */
[----:B------:R-:W-:-:S04]  /*1a80*/  IMAD.WIDE.U32 R12, R21, -0x60000000, R16 ;  /* 0xa0000000150c7825 */ /* 0x000fc800078e0010 */
[----:B------:R-:W-:Y:S02]  /*1a90*/  IMAD.U32 R25, R25, 0x4, R11 ;  /* 0x0000000419197824 */ /* 0x000fe400078e000b */
[----:B------:R-:W-:Y:S02]  /*1aa0*/  IMAD.U32 R21, R21, 0x4, R13 ;  /* 0x0000000415157824 */ /* 0x000fe400078e000d */
[----:B------:R-:W-:Y:S02]  /*1ab0*/  IMAD.U32 R11, R14, 0x10000, RZ ;  /* 0x000100000e0b7824 */ /* 0x000fe400078e00ff */
[----:B------:R-:W-:Y:S01]  /*1ac0*/  IMAD.SHL.U32 R15, R15, 0x1000, RZ ;  /* 0x000010000f0f7824 */ /* 0x000fe200078e00ff */
[----:B------:R-:W-:Y:S01]  /*1ad0*/  SHF.R.U64 R10, R10, 0x1f, R25 ;  /* 0x0000001f0a0a7819 */ /* 0x000fe20000001219 */
[----:B------:R-:W-:Y:S01]  /*1ae0*/  IMAD.WIDE.U32 R6, R9, -0x60000000, R16 ;  /* 0xa000000009067825 */ /* 0x000fe200078e0010 */
[----:B------:R-:W-:Y:S02]  /*1af0*/  SHF.R.U64 R12, R12, 0x1f, R21 ;  /* 0x0000001f0c0c7819 */ /* 0x000fe40000001215 */
[----:B------:R-:W-:Y:S01]  /*1b00*/  LOP3.LUT R8, R15, R11, R8, 0xfe, !PT ;  /* 0x0000000b0f087212 */ /* 0x000fe200078efe08 */
[----:B------:R-:W-:Y:S01]  /*1b10*/  IMAD.WIDE.U32 R16, R23, -0x60000000, R16 ;  /* 0xa000000017107825 */ /* 0x000fe200078e0010 */
[----:B------:R-:W-:-:S02]  /*1b20*/  VIMNMX.RELU R4, PT, PT, R4, 0xf, PT ;  /* 0x0000000f04047848 */ /* 0x000fc40003fe1100 */
[----:B------:R-:W-:Y:S01]  /*1b30*/  VIMNMX.RELU R28, PT, PT, R28, 0xf, PT ;  /* 0x0000000f1c1c7848 */ /* 0x000fe20003fe1100 */
[----:B------:R-:W-:Y:S01]  /*1b40*/  IMAD.U32 R11, R9, 0x4, R7 ;  /* 0x00000004090b7824 */ /* 0x000fe200078e0007 */
[----:B------:R-:W-:Y:S02]  /*1b50*/  VIMNMX.RELU R7, PT, PT, R10, 0xf, PT ;  /* 0x0000000f0a077848 */ /* 0x000fe40003fe1100 */
[----:B------:R-:W-:Y:S01]  /*1b60*/  VIMNMX.RELU R9, PT, PT, R12, 0xf, PT ;  /* 0x0000000f0c097848 */ /* 0x000fe20003fe1100 */
[----:B------:R-:W-:Y:S02]  /*1b70*/  IMAD.U32 R23, R23, 0x4, R17 ;  /* 0x0000000417177824 */ /* 0x000fe400078e0011 */
[----:B------:R-:W-:Y:S02]  /*1b80*/  IMAD.SHL.U32 R4, R4, 0x100, RZ ;  /* 0x0000010004047824 */ /* 0x000fe400078e00ff */
[----:B------:R-:W-:Y:S01]  /*1b90*/  IMAD.SHL.U32 R28, R28, 0x10, RZ ;  /* 0x000000101c1c7824 */ /* 0x000fe200078e00ff */
[----:B------:R-:W-:Y:S01]  /*1ba0*/  SHF.R.U64 R6, R6, 0x1f, R11 ;  /* 0x0000001f06067819 */ /* 0x000fe2000000120b */
[----:B------:R-:W-:-:S02]  /*1bb0*/  IMAD.SHL.U32 R7, R7, 0x100, RZ ;  /* 0x0000010007077824 */ /* 0x000fc400078e00ff */
[----:B------:R-:W-:Y:S01]  /*1bc0*/  IMAD.SHL.U32 R9, R9, 0x10, RZ ;  /* 0x0000001009097824 */ /* 0x000fe200078e00ff */
[----:B------:R-:W-:Y:S02]  /*1bd0*/  SHF.R.U64 R16, R16, 0x1f, R23 ;  /* 0x0000001f10107819 */ /* 0x000fe40000001217 */
[----:B------:R-:W-:Y:S02]  /*1be0*/  LOP3.LUT R4, R28, R4, R5, 0xfe, !PT ;  /* 0x000000041c047212 */ /* 0x000fe400078efe05 */
[----:B------:R-:W-:Y:S02]  /*1bf0*/  LOP3.LUT R8, R9, R7, R8, 0xfe, !PT ;  /* 0x0000000709087212 */ /* 0x000fe400078efe08 */
[----:B------:R-:W-:Y:S02]  /*1c00*/  VIMNMX.RELU R5, PT, PT, R6, 0xf, PT ;  /* 0x0000000f06057848 */ /* 0x000fe40003fe1100 */
[----:B------:R-:W-:Y:S02]  /*1c10*/  VIMNMX.RELU R9, PT, PT, R16, 0xf, PT ;  /* 0x0000000f10097848 */ /* 0x000fe40003fe1100 */
[----:B------:R-:W-:Y:S01]  /*1c20*/  LOP3.LUT R7, R4, R5, RZ, 0xfc, !PT ;  /* 0x0000000504077212 */ /* 0x000fe200078efcff */
[----:B------:R-:W-:Y:S01]  /*1c30*/  IMAD.MOV.U32 R4, RZ, RZ, R0 ;  /* 0x000000ffff047224 */ /* 0x000fe200078e0000 */
[----:B------:R-:W-:Y:S01]  /*1c40*/  LOP3.LUT R9, R8, R9, RZ, 0xfc, !PT ;  /* 0x0000000908097212 */ /* 0x000fe200078efcff */
[----:B------:R-:W-:-:S05]  /*1c50*/  IMAD.MOV.U32 R5, RZ, RZ, R19 ;  /* 0x000000ffff057224 */ /* 0x000fca00078e0013 */
[----:B------:R0:W-:Y:S04]  /*1c60*/  STG.E desc[UR10][R4.64+-0x400], R7 ;  /* 0xfffc000704007986 */ /* 0x0001e8000c10190a */
[----:B------:R0:W-:Y:S01]  /*1c70*/  STG.E desc[UR10][R4.64], R9 ;  /* 0x0000000904007986 */ /* 0x0001e2000c10190a */
[----:B------:R-:W-:-:S04]  /*1c80*/  UIADD3 UR4, UPT, UPT, UR4, 0x100, URZ ;  /* 0x0000010004047890 */ /* 0x000fc8000fffe0ff */
[----:B------:R-:W-:Y:S01]  /*1c90*/  UISETP.NE.AND UP0, UPT, UR4, 0x1080, UPT ;  /* 0x000010800400788c */ /* 0x000fe2000bf05270 */
[----:B------:R-:W-:Y:S02]  /*1ca0*/  IADD3 R0, P0, PT, R4, 0x4, RZ ;  /* 0x0000000404007810 */ /* 0x000fe40007f1e0ff */
[----:B------:R-:W-:-:S03]  /*1cb0*/  IADD3 R8, P1, PT, R2, 0x20, RZ ;  /* 0x0000002002087810 */ /* 0x000fc60007f3e0ff */
[----:B------:R-:W-:Y:S02]  /*1cc0*/  IMAD.X R19, RZ, RZ, R5, P0 ;  /* 0x000000ffff137224 */ /* 0x000fe400000e0605 */
[----:B------:R-:W-:Y:S01]  /*1cd0*/  IMAD.X R3, RZ, RZ, R3, P1 ;  /* 0x000000ffff037224 */ /* 0x000fe200008e0603 */
[----:B0-----:R-:W-:Y:S07]  /*1ce0*/  BRA.U UP0, `(.L_x_121) ;  /* 0xfffffff900007547 */ /* 0x001fee000b83ffff */
[----:B------:R-:W-:Y:S05]  /*1cf0*/  EXIT ;  /* 0x000000000000794d */ /* 0x000fea0003800000 */
        .weak           $__internal_5_$__cuda_sm_9x_mma_sub_byte_internal_m8n8k32_u4_s4
        .type           $__internal_5_$__cuda_sm_9x_mma_sub_byte_internal_m8n8k32_u4_s4,@function
        .size           $__internal_5_$__cuda_sm_9x_mma_sub_byte_internal_m8n8k32_u4_s4,(.L_x_397 - $__internal_5_$__cuda_sm_9x_mma_sub_byte_internal_m8n8k32_u4_s4)
$__internal_5_$__cuda_sm_9x_mma_sub_byte_internal_m8n8k32_u4_s4:
[C---:B------:R-:W-:Y:S01]  /*1d00*/  LOP3.LUT R18, R17.reuse, 0xf00, RZ, 0xc0, !PT ;  /* 0x00000f0011127812 */ /* 0x040fe200078ec0ff */
[C---:B------:R-:W-:Y:S01]  /*1d10*/  IMAD.SHL.U32 R16, R17.reuse, 0x10000000, RZ ;  /* 0x1000000011107824 */ /* 0x040fe200078e00ff */
[----:B------:R-:W-:Y:S02]  /*1d20*/  LOP3.LUT R22, R17, 0xf0000, RZ, 0xc0, !PT ;  /* 0x000f000011167812 */ /* 0x000fe400078ec0ff */
[----:B------:R-:W-:Y:S01]  /*1d30*/  LOP3.LUT R20, R62, 0xf0f0f0f, RZ, 0xc0, !PT ;  /* 0x0f0f0f0f3e147812 */ /* 0x000fe200078ec0ff */
[----:B------:R-:W-:Y:S01]  /*1d40*/  IMAD.SHL.U32 R18, R18, 0x100000, RZ ;  /* 0x0010000012127824 */ /* 0x000fe200078e00ff */
[----:B------:R-:W-:Y:S01]  /*1d50*/  SHF.R.S32.HI R16, RZ, 0x1c, R16 ;  /* 0x0000001cff107819 */ /* 0x000fe20000011410 */
[----:B------:R-:W-:-:S03]  /*1d60*/  IMAD.SHL.U32 R22, R22, 0x1000, RZ ;  /* 0x0000100016167824 */ /* 0x000fc600078e00ff */
[----:B------:R-:W-:Y:S02]  /*1d70*/  SHF.R.S32.HI R19, RZ, 0x14, R18 ;  /* 0x00000014ff137819 */ /* 0x000fe40000011412 */
[C---:B------:R-:W-:Y:S02]  /*1d80*/  LOP3.LUT R18, R17.reuse, 0xf0, RZ, 0xc0, !PT ;  /* 0x000000f011127812 */ /* 0x040fe400078ec0ff */
[----:B------:R-:W-:Y:S02]  /*1d90*/  LOP3.LUT R16, R16, 0xff, RZ, 0xc0, !PT ;  /* 0x000000ff10107812 */ /* 0x000fe400078ec0ff */
[----:B------:R-:W-:Y:S01]  /*1da0*/  SHF.R.S32.HI R22, RZ, 0xc, R22 ;  /* 0x0000000cff167819 */ /* 0x000fe20000011416 */
[----:B------:R-:W-:Y:S01]  /*1db0*/  IMAD.SHL.U32 R18, R18, 0x1000000, RZ ;  /* 0x0100000012127824 */ /* 0x000fe200078e00ff */
[----:B------:R-:W-:Y:S02]  /*1dc0*/  LOP3.LUT R19, R16, 0xff00, R19, 0xf8, !PT ;  /* 0x0000ff0010137812 */ /* 0x000fe400078ef813 */
[----:B------:R-:W-:-:S02]  /*1dd0*/  LOP3.LUT R16, R17, 0xf000, RZ, 0xc0, !PT ;  /* 0x0000f00011107812 */ /* 0x000fc400078ec0ff */
[----:B------:R-:W-:Y:S02]  /*1de0*/  SHF.R.S32.HI R18, RZ, 0x1c, R18 ;  /* 0x0000001cff127819 */ /* 0x000fe40000011412 */
[----:B------:R-:W-:Y:S01]  /*1df0*/  LOP3.LUT R22, R19, 0xff0000, R22, 0xf8, !PT ;  /* 0x00ff000013167812 */ /* 0x000fe200078ef816 */
[----:B------:R-:W-:Y:S01]  /*1e00*/  IMAD.U32 R16, R16, 0x10000, RZ ;  /* 0x0001000010107824 */ /* 0x000fe200078e00ff */
[----:B------:R-:W-:Y:S02]  /*1e10*/  LOP3.LUT R21, R18, 0xff, RZ, 0xc0, !PT ;  /* 0x000000ff12157812 */ /* 0x000fe400078ec0ff */
[----:B------:R-:W-:Y:S02]  /*1e20*/  LOP3.LUT R18, R17, 0xf00000, RZ, 0xc0, !PT ;  /* 0x00f0000011127812 */ /* 0x000fe400078ec0ff */
[----:B------:R-:W-:-:S03]  /*1e30*/  SHF.R.S32.HI R16, RZ, 0x14, R16 ;  /* 0x00000014ff107819 */ /* 0x000fc60000011410 */
[----:B------:R-:W-:Y:S01]  /*1e40*/  IMAD.SHL.U32 R18, R18, 0x100, RZ ;  /* 0x0000010012127824 */ /* 0x000fe200078e00ff */
[----:B------:R-:W-:Y:S01]  /*1e50*/  LOP3.LUT R16, R21, 0xff00, R16, 0xf8, !PT ;  /* 0x0000ff0015107812 */ /* 0x000fe200078ef810 */
[----:B------:R-:W-:-:S03]  /*1e60*/  IMAD.MOV.U32 R21, RZ, RZ, RZ ;  /* 0x000000ffff157224 */ /* 0x000fc600078e00ff */
[----:B------:R-:W-:Y:S02]  /*1e70*/  SHF.R.S32.HI R19, RZ, 0xc, R18 ;  /* 0x0000000cff137819 */ /* 0x000fe40000011412 */
[C---:B------:R-:W-:Y:S02]  /*1e80*/  LOP3.LUT R18, R17.reuse, 0xf000000, RZ, 0xc0, !PT ;  /* 0x0f00000011127812 */ /* 0x040fe400078ec0ff */
[----:B------:R-:W-:Y:S02]  /*1e90*/  LOP3.LUT R17, R17, 0xf0000000, RZ, 0xc0, !PT ;  /* 0xf000000011117812 */ /* 0x000fe400078ec0ff */
[----:B------:R-:W-:Y:S01]  /*1ea0*/  LOP3.LUT R16, R16, 0xff0000, R19, 0xf8, !PT ;  /* 0x00ff000010107812 */ /* 0x000fe200078ef813 */
[----:B------:R-:W-:Y:S01]  /*1eb0*/  IMAD.SHL.U32 R18, R18, 0x10, RZ ;  /* 0x0000001012127824 */ /* 0x000fe200078e00ff */
[----:B------:R-:W-:-:S04]  /*1ec0*/  SHF.R.S32.HI R17, RZ, 0x4, R17 ;  /* 0x00000004ff117819 */ /* 0x000fc80000011411 */
[----:B------:R-:W-:Y:S02]  /*1ed0*/  SHF.R.S32.HI R19, RZ, 0x4, R18 ;  /* 0x00000004ff137819 */ /* 0x000fe40000011412 */
[----:B------:R-:W-:Y:S01]  /*1ee0*/  LOP3.LUT R18, R16, 0xff000000, R17, 0xf8, !PT ;  /* 0xff00000010127812 */ /* 0x000fe200078ef811 */
[----:B------:R-:W-:Y:S01]  /*1ef0*/  IMAD.MOV.U32 R17, RZ, RZ, RZ ;  /* 0x000000ffff117224 */ /* 0x000fe200078e00ff */
[----:B------:R-:W-:Y:S02]  /*1f00*/  LOP3.LUT R16, R62, 0xf0f0f0f0, RZ, 0xc0, !PT ;  /* 0xf0f0f0f03e107812 */ /* 0x000fe400078ec0ff */
[----:B------:R-:W-:Y:S02]  /*1f10*/  LOP3.LUT R22, R22, 0xff000000, R19, 0xf8, !PT ;  /* 0xff00000016167812 */ /* 0x000fe400078ef813 */
        /* <DEDUP_REMOVED lines=8> */
[----:B------:R-:W-:Y:S06]  /*1fa0*/  RET.REL.NODEC R18 `(fused_nn_conv2d_add_nn_relu_cast_cast_left_shift_multiply_add_right_shift_cast_c_3441552496575213188__2_kernel0) ;  /* 0xffffffe012147950 */ /* 0x000fec0003c3ffff */
.L_x_122:
        /* <DEDUP_REMOVED lines=13> */
.L_x_397:


//--------------------- .text.fused_nn_conv2d_add_cast_kernel0 --------------------------
	.section	.text.fused_nn_conv2d_add_cast_kernel0,"ax",@progbits
	.align	128
        .global         fused_nn_conv2d_add_cast_kernel0
        .type           fused_nn_conv2d_add_cast_kernel0,@function
        .size           fused_nn_conv2d_add_cast_kernel0,(.L_x_398 - fused_nn_conv2d_add_cast_kernel0)
        .other          fused_nn_conv2d_add_cast_kernel0,@"STO_CUDA_ENTRY STV_DEFAULT"
fused_nn_conv2d_add_cast_kernel0:
.text.fused_nn_conv2d_add_cast_kernel0:
[----:B------:R-:W-:Y:S01]  /*0000*/  LDC R1, c[0x0][0x37c] ;  /* 0x0000df00ff017b82 */ /* 0x000fe20000000800 */
[----:B------:R-:W0:Y:S01]  /*0010*/  S2R R13, SR_TID.X ;  /* 0x00000000000d7919 */ /* 0x000e220000002100 */
[----:B------:R-:W1:Y:S01]  /*0020*/  LDCU.64 UR4, c[0x0][0x380] ;  /* 0x00007000ff0477ac */ /* 0x000e620008000a00 */
[----:B------:R-:W2:Y:S01]  /*0030*/  S2R R12, SR_CTAID.Z ;  /* 0x00000000000c7919 */ /* 0x000ea20000002700 */
[----:B------:R-:W3:Y:S01]  /*0040*/  LDCU.64 UR8, c[0x0][0x358] ;  /* 0x00006b00ff0877ac */ /* 0x000ee20008000a00 */
[----:B------:R-:W4:Y:S01]  /*0050*/  S2R R0, SR_CTAID.Y ;  /* 0x0000000000007919 */ /* 0x000f220000002600 */
[C---:B0-----:R-:W-:Y:S01]  /*0060*/  IMAD.SHL.U32 R2, R13.reuse, 0x2, RZ ;  /* 0x000000020d027824 */ /* 0x041fe200078e00ff */
[----:B------:R-:W-:-:S04]  /*0070*/  LOP3.LUT R4, R13, 0x3, RZ, 0xc0, !PT ;  /* 0x000000030d047812 */ /* 0x000fc800078ec0ff */
[----:B------:R-:W-:Y:S02]  /*0080*/  LOP3.LUT R5, R2, 0x7f8, RZ, 0xc0, !PT ;  /* 0x000007f802057812 */ /* 0x000fe400078ec0ff */
[----:B------:R-:W0:Y:S01]  /*0090*/  LDC.64 R2, c[0x0][0x388] ;  /* 0x0000e200ff027b82 */ /* 0x000e220000000a00 */
[----:B----4-:R-:W-:Y:S02]  /*00a0*/  IMAD R7, R0, 0x80, R13 ;  /* 0x0000008000077824 */ /* 0x010fe400078e020d */
[----:B--2---:R-:W-:-:S04]  /*00b0*/  IMAD R5, R12, 0x40, R5 ;  /* 0x000000400c057824 */ /* 0x004fc800078e0205 */
[----:B------:R-:W-:-:S05]  /*00c0*/  IMAD.IADD R4, R4, 0x1, R5 ;  /* 0x0000000104047824 */ /* 0x000fca00078e0205 */
[----:B-1----:R-:W-:-:S05]  /*00d0*/  LEA R4, P0, R4, UR4, 0x2 ;  /* 0x0000000404047c11 */ /* 0x002fca000f8010ff */
[----:B------:R-:W-:-:S05]  /*00e0*/  IMAD.X R5, RZ, RZ, UR5, P0 ;  /* 0x00000005ff057e24 */ /* 0x000fca00080e06ff */
[----:B---3--:R-:W2:Y:S04]  /*00f0*/  LDG.E.CONSTANT R6, desc[UR8][R4.64] ;  /* 0x0000000804067981 */ /* 0x008ea8000c1e9900 */
[----:B------:R1:W3:Y:S01]  /*0100*/  LDG.E.CONSTANT R8, desc[UR8][R4.64+0x10] ;  /* 0x0000100804087981 */ /* 0x0002e2000c1e9900 */
[----:B0-----:R-:W-:-:S05]  /*0110*/  IMAD.WIDE.U32 R2, R7, 0x4, R2 ;  /* 0x0000000407027825 */ /* 0x001fca00078e0002 */
[----:B------:R-:W4:Y:S04]  /*0120*/  LDG.E.CONSTANT R10, desc[UR8][R2.64] ;  /* 0x00000008020a7981 */ /* 0x000f28000c1e9900 */
[----:B------:R-:W5:Y:S01]  /*0130*/  LDG.E.CONSTANT R14, desc[UR8][R2.64+0x100] ;  /* 0x00010008020e7981 */ /* 0x000f62000c1e9900 */
[----:B------:R-:W0:Y:S01]  /*0140*/  S2UR UR6, SR_CgaCtaId ;  /* 0x00000000000679c3 */ /* 0x000e220000008800 */
[----:B------:R-:W-:Y:S01]  /*0150*/  UMOV UR7, 0x400 ;  /* 0x0000040000077882 */ /* 0x000fe20000000000 */
[----:B------:R-:W-:Y:S01]  /*0160*/  IMAD.MOV.U32 R21, RZ, RZ, RZ ;  /* 0x000000ffff157224 */ /* 0x000fe200078e00ff */
[----:B------:R-:W1:Y:S01]  /*0170*/  S2R R9, SR_LANEID ;  /* 0x0000000000097919 */ /* 0x000e620000000000 */
[----:B------:R-:W-:Y:S01]  /*0180*/  UIADD3 UR5, UPT, UPT, UR7, 0x100, URZ ;  /* 0x0000010007057890 */ /* 0x000fe2000fffe0ff */
[----:B------:R-:W-:Y:S01]  /*0190*/  IMAD.MOV.U32 R22, RZ, RZ, RZ ;  /* 0x000000ffff167224 */ /* 0x000fe200078e00ff */
[----:B0-----:R-:W-:-:S02]  /*01a0*/  ULEA UR4, UR6, UR7, 0x18 ;  /* 0x0000000706047291 */ /* 0x001fc4000f8ec0ff */
[----:B------:R-:W-:-:S04]  /*01b0*/  ULEA UR5, UR6, UR5, 0x18 ;  /* 0x0000000506057291 */ /* 0x000fc8000f8ec0ff */
[C---:B------:R-:W-:Y:S01]  /*01c0*/  LEA R7, R13.reuse, UR4, 0x2 ;  /* 0x000000040d077c11 */ /* 0x040fe2000f8e10ff */
[----:B------:R-:W-:Y:S02]  /*01d0*/  UIADD3 UR6, UPT, UPT, UR5, 0x80, URZ ;  /* 0x0000008005067890 */ /* 0x000fe4000fffe0ff */
[----:B------:R-:W-:Y:S02]  /*01e0*/  LEA R23, R13, UR5, 0x2 ;  /* 0x000000050d177c11 */ /* 0x000fe4000f8e10ff */
[----:B-1----:R-:W-:-:S04]  /*01f0*/  LOP3.LUT R9, R9, 0x7, RZ, 0xc0, !PT ;  /* 0x0000000709097812 */ /* 0x002fc800078ec0ff */
[C---:B------:R-:W-:Y:S02]  /*0200*/  LEA R4, R9.reuse, UR4, 0x4 ;  /* 0x0000000409047c11 */ /* 0x040fe4000f8e20ff */
[C---:B------:R-:W-:Y:S02]  /*0210*/  LEA R18, R9.reuse, UR6, 0x4 ;  /* 0x0000000609127c11 */ /* 0x040fe4000f8e20ff */
[----:B------:R-:W-:Y:S01]  /*0220*/  LEA R5, R9, UR5, 0x4 ;  /* 0x0000000509057c11 */ /* 0x000fe2000f8e20ff */
[----:B--2---:R-:W-:Y:S04]  /*0230*/  STS [R7], R6 ;  /* 0x0000000607007388 */ /* 0x004fe80000000800 */
[----:B---3--:R-:W-:Y:S01]  /*0240*/  STS [R7+0x80], R8 ;  /* 0x0000800807007388 */ /* 0x008fe20000000800 */
[----:B------:R-:W-:Y:S06]  /*0250*/  BAR.SYNC.DEFER_BLOCKING 0x0 ;  /* 0x0000000000007b1d */ /* 0x000fec0000010000 */
[----:B------:R-:W0:Y:S02]  /*0260*/  LDSM.16.M88 R17, [R4] ;  /* 0x000000000411783b */ /* 0x000e240000000000 */
[----:B------:R-:W-:Y:S06]  /*0270*/  BAR.SYNC.DEFER_BLOCKING 0x0 ;  /* 0x0000000000007b1d */ /* 0x000fec0000010000 */
[----:B----4-:R-:W-:Y:S04]  /*0280*/  STS [R23], R10 ;  /* 0x0000000a17007388 */ /* 0x010fe80000000800 */
[----:B-----5:R1:W-:Y:S01]  /*0290*/  STS [R23+0x80], R14 ;  /* 0x0000800e17007388 */ /* 0x0203e20000000800 */
[----:B------:R-:W-:Y:S01]  /*02a0*/  BAR.SYNC.DEFER_BLOCKING 0x0 ;  /* 0x0000000000007b1d */ /* 0x000fe20000010000 */
[----:B-1----:R-:W-:-:S05]  /*02b0*/  MOV R14, 0x2f0 ;  /* 0x000002f0000e7802 */ /* 0x002fca0000000f00 */
[----:B------:R1:W2:Y:S04]  /*02c0*/  LDSM.16.M88 R6, [R5] ;  /* 0x000000000506783b */ /* 0x0002a80000000000 */
[----:B0-----:R-:W3:Y:S02]  /*02d0*/  LDSM.16.M88 R18, [R18] ;  /* 0x000000001212783b */ /* 0x001ee40000000000 */
[----:B-123--:R-:W-:Y:S05]  /*02e0*/  CALL.REL.NOINC `($__internal_6_$__cuda_sm_9x_mma_sub_byte_internal_m8n8k32_u4_s4) ;  /* 0x0000000400287944 */ /* 0x00efea0003c00000 */
[----:B------:R-:W-:Y:S01]  /*02f0*/  IMAD.MOV.U32 R15, RZ, RZ, R4 ;  /* 0x000000ffff0f7224 */ /* 0x000fe200078e0004 */
[----:B------:R-:W-:Y:S01]  /*0300*/  MOV R14, 0x360 ;  /* 0x00000360000e7802 */ /* 0x000fe20000000f00 */
[----:B------:R-:W-:Y:S02]  /*0310*/  IMAD.MOV.U32 R16, RZ, RZ, R5 ;  /* 0x000000ffff107224 */ /* 0x000fe400078e0005 */
[----:B------:R-:W-:Y:S02]  /*0320*/  IMAD.MOV.U32 R6, RZ, RZ, R18 ;  /* 0x000000ffff067224 */ /* 0x000fe400078e0012 */
[----:B------:R-:W-:Y:S02]  /*0330*/  IMAD.MOV.U32 R21, RZ, RZ, RZ ;  /* 0x000000ffff157224 */ /* 0x000fe400078e00ff */
[----:B------:R-:W-:-:S07]  /*0340*/  IMAD.MOV.U32 R22, RZ, RZ, RZ ;  /* 0x000000ffff167224 */ /* 0x000fce00078e00ff */
[----:B------:R-:W-:Y:S05]  /*0350*/  CALL.REL.NOINC `($__internal_6_$__cuda_sm_9x_mma_sub_byte_internal_m8n8k32_u4_s4) ;  /* 0x00000004000c7944 */ /* 0x000fea0003c00000 */
[----:B------:R-:W2:Y:S04]  /*0360*/  LDG.E.CONSTANT R8, desc[UR8][R2.64+0x80] ;  /* 0x0000800802087981 */ /* 0x000ea8000c1e9900 */
[----:B------:R-:W3:Y:S01]  /*0370*/  LDG.E.CONSTANT R10, desc[UR8][R2.64+0x180] ;  /* 0x00018008020a7981 */ /* 0x000ee2000c1e9900 */
[----:B------:R-:W-:Y:S01]  /*0380*/  UIADD3 UR4, UPT, UPT, UR4, 0x80, URZ ;  /* 0x0000008004047890 */ /* 0x000fe2000fffe0ff */
[----:B------:R-:W-:Y:S01]  /*0390*/  IMAD.MOV.U32 R19, RZ, RZ, R4 ;  /* 0x000000ffff137224 */ /* 0x000fe200078e0004 */
[----:B------:R-:W-:Y:S01]  /*03a0*/  MOV R14, 0x4b0 ;  /* 0x000004b0000e7802 */ /* 0x000fe20000000f00 */
[----:B------:R-:W0:Y:S01]  /*03b0*/  S2R R6, SR_LANEID ;  /* 0x0000000000067919 */ /* 0x000e220000000000 */
[----:B------:R-:W-:Y:S02]  /*03c0*/  IMAD.MOV.U32 R20, RZ, RZ, R5 ;  /* 0x000000ffff147224 */ /* 0x000fe400078e0005 */
[----:B------:R-:W-:-:S02]  /*03d0*/  IMAD.MOV.U32 R21, RZ, RZ, R15 ;  /* 0x000000ffff157224 */ /* 0x000fc400078e000f */
[----:B------:R-:W-:Y:S01]  /*03e0*/  IMAD.MOV.U32 R22, RZ, RZ, R16 ;  /* 0x000000ffff167224 */ /* 0x000fe200078e0010 */
[----:B0-----:R-:W-:-:S04]  /*03f0*/  LOP3.LUT R6, R6, 0x7, RZ, 0xc0, !PT ;  /* 0x0000000706067812 */ /* 0x001fc800078ec0ff */
[C---:B------:R-:W-:Y:S02]  /*0400*/  LEA R17, R6.reuse, UR4, 0x4 ;  /* 0x0000000406117c11 */ /* 0x040fe4000f8e20ff */
[C---:B------:R-:W-:Y:S02]  /*0410*/  LEA R18, R6.reuse, UR6, 0x4 ;  /* 0x0000000606127c11 */ /* 0x040fe4000f8e20ff */
[----:B------:R-:W-:Y:S02]  /*0420*/  LEA R7, R6, UR5, 0x4 ;  /* 0x0000000506077c11 */ /* 0x000fe4000f8e20ff */
[----:B------:R-:W0:Y:S01]  /*0430*/  LDSM.16.M88 R17, [R17] ;  /* 0x000000001111783b */ /* 0x000e220000000000 */
[----:B------:R-:W-:Y:S06]  /*0440*/  BAR.SYNC.DEFER_BLOCKING 0x0 ;  /* 0x0000000000007b1d */ /* 0x000fec0000010000 */
[----:B--2---:R1:W-:Y:S04]  /*0450*/  STS [R23], R8 ;  /* 0x0000000817007388 */ /* 0x0043e80000000800 */
[----:B---3--:R1:W-:Y:S01]  /*0460*/  STS [R23+0x80], R10 ;  /* 0x0000800a17007388 */ /* 0x0083e20000000800 */
[----:B------:R-:W-:Y:S06]  /*0470*/  BAR.SYNC.DEFER_BLOCKING 0x0 ;  /* 0x0000000000007b1d */ /* 0x000fec0000010000 */
[----:B------:R1:W2:Y:S04]  /*0480*/  LDSM.16.M88 R6, [R7] ;  /* 0x000000000706783b */ /* 0x0002a80000000000 */
[----:B0-----:R-:W3:Y:S02]  /*0490*/  LDSM.16.M88 R18, [R18] ;  /* 0x000000001212783b */ /* 0x001ee40000000000 */
[----:B-123--:R-:W-:Y:S05]  /*04a0*/  CALL.REL.NOINC `($__internal_6_$__cuda_sm_9x_mma_sub_byte_internal_m8n8k32_u4_s4) ;  /* 0x0000000000b87944 */ /* 0x00efea0003c00000 */
[----:B------:R-:W-:Y:S01]  /*04b0*/  IMAD.MOV.U32 R2, RZ, RZ, R4 ;  /* 0x000000ffff027224 */ /* 0x000fe200078e0004 */
[----:B------:R-:W-:Y:S01]  /*04c0*/  MOV R14, 0x520 ;  /* 0x00000520000e7802 */ /* 0x000fe20000000f00 */
[----:B------:R-:W-:Y:S02]  /*04d0*/  IMAD.MOV.U32 R3, RZ, RZ, R5 ;  /* 0x000000ffff037224 */ /* 0x000fe400078e0005 */
[----:B------:R-:W-:Y:S02]  /*04e0*/  IMAD.MOV.U32 R6, RZ, RZ, R18 ;  /* 0x000000ffff067224 */ /* 0x000fe400078e0012 */
[----:B------:R-:W-:Y:S02]  /*04f0*/  IMAD.MOV.U32 R21, RZ, RZ, R19 ;  /* 0x000000ffff157224 */ /* 0x000fe400078e0013 */
[----:B------:R-:W-:-:S07]  /*0500*/  IMAD.MOV.U32 R22, RZ, RZ, R20 ;  /* 0x000000ffff167224 */ /* 0x000fce00078e0014 */
[----:B------:R-:W-:Y:S05]  /*0510*/  CALL.REL.NOINC `($__internal_6_$__cuda_sm_9x_mma_sub_byte_internal_m8n8k32_u4_s4) ;  /* 0x00000000009c7944 */ /* 0x000fea0003c00000 */
[----:B------:R-:W0:Y:S01]  /*0520*/  LDC.64 R8, c[0x0][0x398] ;  /* 0x0000e600ff087b82 */ /* 0x000e220000000a00 */
[----:B------:R-:W-:-:S05]  /*0530*/  LOP3.LUT R7, R13, 0x7, RZ, 0xc0, !PT ;  /* 0x000000070d077812 */ /* 0x000fca00078ec0ff */
[----:B------:R-:W-:-:S04]  /*0540*/  IMAD R11, R0, 0x10, R7 ;  /* 0x00000010000b7824 */ /* 0x000fc800078e0207 */
[----:B0-----:R-:W-:-:S05]  /*0550*/  IMAD.WIDE.U32 R8, R11, 0x4, R8 ;  /* 0x000000040b087825 */ /* 0x001fca00078e0008 */
[----:B------:R-:W2:Y:S04]  /*0560*/  LDG.E.CONSTANT R6, desc[UR8][R8.64] ;  /* 0x0000000808067981 */ /* 0x000ea8000c1e9900 */
[----:B------:R0:W3:Y:S01]  /*0570*/  LDG.E.CONSTANT R0, desc[UR8][R8.64+0x20] ;  /* 0x0000200808007981 */ /* 0x0000e2000c1e9900 */
[----:B------:R-:W1:Y:S01]  /*0580*/  S2UR UR5, SR_CgaCtaId ;  /* 0x00000000000579c3 */ /* 0x000e620000008800 */
[----:B------:R-:W-:Y:S01]  /*0590*/  UIADD3 UR4, UPT, UPT, UR7, 0x200, URZ ;  /* 0x0000020007047890 */ /* 0x000fe2000fffe0ff */
[----:B------:R-:W-:Y:S01]  /*05a0*/  IMAD R12, R12, 0x800, R11 ;  /* 0x000008000c0c7824 */ /* 0x000fe200078e020b */
[----:B------:R-:W4:Y:S05]  /*05b0*/  S2R R10, SR_LANEID ;  /* 0x00000000000a7919 */ /* 0x000f2a0000000000 */
[----:B0-----:R-:W0:Y:S01]  /*05c0*/  LDC.64 R8, c[0x0][0x390] ;  /* 0x0000e400ff087b82 */ /* 0x001e220000000a00 */
[----:B-1----:R-:W-:-:S04]  /*05d0*/  ULEA UR4, UR5, UR4, 0x18 ;  /* 0x0000000405047291 */ /* 0x002fc8000f8ec0ff */
[----:B------:R-:W-:Y:S01]  /*05e0*/  UIADD3 UR5, UPT, UPT, UR4, 0x100, URZ ;  /* 0x0000010004057890 */ /* 0x000fe2000fffe0ff */
[----:B----4-:R-:W-:Y:S02]  /*05f0*/  SHF.R.U32.HI R7, RZ, 0x2, R10 ;  /* 0x00000002ff077819 */ /* 0x010fe4000001160a */
[----:B------:R-:W-:-:S05]  /*0600*/  LOP3.LUT R10, R10, 0x3, RZ, 0xc0, !PT ;  /* 0x000000030a0a7812 */ /* 0x000fca00078ec0ff */
[----:B------:R-:W-:-:S05]  /*0610*/  IMAD R7, R7, 0x4, R10 ;  /* 0x0000000407077824 */ /* 0x000fca00078e020a */
[C---:B------:R-:W-:Y:S02]  /*0620*/  LEA R14, R7.reuse, UR4, 0x3 ;  /* 0x00000004070e7c11 */ /* 0x040fe4000f8e18ff */
[----:B------:R-:W-:Y:S02]  /*0630*/  LEA R10, R7, UR5, 0x3 ;  /* 0x00000005070a7c11 */ /* 0x000fe4000f8e18ff */
[C---:B------:R-:W-:Y:S01]  /*0640*/  LEA R7, R13.reuse, UR4, 0x2 ;  /* 0x000000040d077c11 */ /* 0x040fe2000f8e10ff */
[----:B------:R1:W-:Y:S01]  /*0650*/  STS.64 [R14], R2 ;  /* 0x000000020e007388 */ /* 0x0003e20000000a00 */
[----:B------:R-:W-:-:S03]  /*0660*/  IMAD.SHL.U32 R13, R13, 0x20, RZ ;  /* 0x000000200d0d7824 */ /* 0x000fc600078e00ff */
[----:B------:R-:W-:Y:S02]  /*0670*/  STS.64 [R10], R4 ;  /* 0x000000040a007388 */ /* 0x000fe40000000a00 */
[----:B------:R-:W-:Y:S01]  /*0680*/  LOP3.LUT R13, R13, 0x7f00, RZ, 0xc0, !PT ;  /* 0x00007f000d0d7812 */ /* 0x000fe200078ec0ff */
[----:B------:R-:W-:Y:S04]  /*0690*/  BAR.SYNC.DEFER_BLOCKING 0x0 ;  /* 0x0000000000007b1d */ /* 0x000fe80000010000 */
[----:B-1----:R-:W-:-:S04]  /*06a0*/  IMAD.IADD R3, R13, 0x1, R12 ;  /* 0x000000010d037824 */ /* 0x002fc800078e020c */
[----:B0-----:R-:W-:Y:S01]  /*06b0*/  IMAD.WIDE.U32 R2, R3, 0x4, R8 ;  /* 0x0000000403027825 */ /* 0x001fe200078e0008 */
[----:B------:R-:W2:Y:S04]  /*06c0*/  LDS R15, [R7] ;  /* 0x00000000070f7984 */ /* 0x000ea80000000800 */
[----:B------:R-:W0:Y:S04]  /*06d0*/  LDS R17, [R7+0x80] ;  /* 0x0000800007117984 */ /* 0x000e280000000800 */
[----:B------:R-:W3:Y:S04]  /*06e0*/  LDS R19, [R7+0x100] ;  /* 0x0001000007137984 */ /* 0x000ee80000000800 */
[----:B------:R-:W1:Y:S01]  /*06f0*/  LDS R21, [R7+0x180] ;  /* 0x0001800007157984 */ /* 0x000e620000000800 */
[----:B--2---:R-:W-:-:S02]  /*0700*/  IMAD.IADD R15, R6, 0x1, R15 ;  /* 0x00000001060f7824 */ /* 0x004fc400078e020f */
[----:B0-----:R-:W-:Y:S02]  /*0710*/  IMAD.IADD R17, R6, 0x1, R17 ;  /* 0x0000000106117824 */ /* 0x001fe400078e0211 */
[C---:B---3--:R-:W-:Y:S01]  /*0720*/  IMAD.IADD R19, R0.reuse, 0x1, R19 ;  /* 0x0000000100137824 */ /* 0x048fe200078e0213 */
[----:B------:R-:W-:Y:S01]  /*0730*/  STG.E desc[UR8][R2.64], R15 ;  /* 0x0000000f02007986 */ /* 0x000fe2000c101908 */
[----:B-1----:R-:W-:-:S03]  /*0740*/  IMAD.IADD R21, R0, 0x1, R21 ;  /* 0x0000000100157824 */ /* 0x002fc600078e0215 */
[----:B------:R-:W-:Y:S04]  /*0750*/  STG.E desc[UR8][R2.64+0x1000], R17 ;  /* 0x0010001102007986 */ /* 0x000fe8000c101908 */
[----:B------:R-:W-:Y:S04]  /*0760*/  STG.E desc[UR8][R2.64+0x20], R19 ;  /* 0x0000201302007986 */ /* 0x000fe8000c101908 */
[----:B------:R-:W-:Y:S01]  /*0770*/  STG.E desc[UR8][R2.64+0x1020], R21 ;  /* 0x0010201502007986 */ /* 0x000fe2000c101908 */
[----:B------:R-:W-:Y:S05]  /*0780*/  EXIT ;  /* 0x000000000000794d */ /* 0x000fea0003800000 */
        .weak           $__internal_6_$__cuda_sm_9x_mma_sub_byte_internal_m8n8k32_u4_s4
        .type           $__internal_6_$__cuda_sm_9x_mma_sub_byte_internal_m8n8k32_u4_s4,@function
        .size           $__internal_6_$__cuda_sm_9x_mma_sub_byte_internal_m8n8k32_u4_s4,(.L_x_398 - $__internal_6_$__cuda_sm_9x_mma_sub_byte_internal_m8n8k32_u4_s4)
$__internal_6_$__cuda_sm_9x_mma_sub_byte_internal_m8n8k32_u4_s4:
[C---:B------:R-:W-:Y:S01]  /*0790*/  LOP3.LUT R5, R6.reuse, 0xf00, RZ, 0xc0, !PT ;  /* 0x00000f0006057812 */ /* 0x040fe200078ec0ff */
[C---:B------:R-:W-:Y:S01]  /*07a0*/  IMAD.SHL.U32 R4, R6.reuse, 0x10000000, RZ ;  /* 0x1000000006047824 */ /* 0x040fe200078e00ff */
[----:B------:R-:W-:Y:S02]  /*07b0*/  LOP3.LUT R8, R6, 0xf0000, RZ, 0xc0, !PT ;  /* 0x000f000006087812 */ /* 0x000fe400078ec0ff */
[----:B------:R-:W-:Y:S01]  /*07c0*/  LOP3.LUT R10, R17, 0xf0f0f0f0, RZ, 0xc0, !PT ;  /* 0xf0f0f0f0110a7812 */ /* 0x000fe200078ec0ff */
[----:B------:R-:W-:Y:S01]  /*07d0*/  IMAD.SHL.U32 R5, R5, 0x100000, RZ ;  /* 0x0010000005057824 */ /* 0x000fe200078e00ff */
[----:B------:R-:W-:Y:S01]  /*07e0*/  SHF.R.S32.HI R4, RZ, 0x1c, R4 ;  /* 0x0000001cff047819 */ /* 0x000fe20000011404 */
[----:B------:R-:W-:-:S03]  /*07f0*/  IMAD.SHL.U32 R8, R8, 0x1000, RZ ;  /* 0x0000100008087824 */ /* 0x000fc600078e00ff */
[----:B------:R-:W-:Y:S02]  /*0800*/  LOP3.LUT R4, R4, 0xff, RZ, 0xc0, !PT ;  /* 0x000000ff04047812 */ /* 0x000fe400078ec0ff */
[----:B------:R-:W-:Y:S02]  /*0810*/  SHF.R.S32.HI R7, RZ, 0x14, R5 ;  /* 0x00000014ff077819 */ /* 0x000fe40000011405 */
[----:B------:R-:W-:Y:S02]  /*0820*/  LOP3.LUT R5, R6, 0xf0, RZ, 0xc0, !PT ;  /* 0x000000f006057812 */ /* 0x000fe400078ec0ff */
[----:B------:R-:W-:Y:S02]  /*0830*/  LOP3.LUT R4, R4, 0xff00, R7, 0xf8, !PT ;  /* 0x0000ff0004047812 */ /* 0x000fe400078ef807 */
[----:B------:R-:W-:Y:S01]  /*0840*/  LOP3.LUT R7, R6, 0xf000, RZ, 0xc0, !PT ;  /* 0x0000f00006077812 */ /* 0x000fe200078ec0ff */
[----:B------:R-:W-:Y:S01]  /*0850*/  IMAD.SHL.U32 R5, R5, 0x1000000, RZ ;  /* 0x0100000005057824 */ /* 0x000fe200078e00ff */
[----:B------:R-:W-:-:S02]  /*0860*/  SHF.R.S32.HI R9, RZ, 0xc, R8 ;  /* 0x0000000cff097819 */ /* 0x000fc40000011408 */
[----:B------:R-:W-:Y:S01]  /*0870*/  LOP3.LUT R8, R6, 0xf000000, RZ, 0xc0, !PT ;  /* 0x0f00000006087812 */ /* 0x000fe200078ec0ff */
[----:B------:R-:W-:Y:S01]  /*0880*/  IMAD.U32 R7, R7, 0x10000, RZ ;  /* 0x0001000007077824 */ /* 0x000fe200078e00ff */
[----:B------:R-:W-:Y:S02]  /*0890*/  SHF.R.S32.HI R5, RZ, 0x1c, R5 ;  /* 0x0000001cff057819 */ /* 0x000fe40000011405 */
[----:B------:R-:W-:Y:S01]  /*08a0*/  LOP3.LUT R4, R4, 0xff0000, R9, 0xf8, !PT ;  /* 0x00ff000004047812 */ /* 0x000fe200078ef809 */
[----:B------:R-:W-:Y:S01]  /*08b0*/  IMAD.SHL.U32 R9, R8, 0x10, RZ ;  /* 0x0000001008097824 */ /* 0x000fe200078e00ff */
[----:B------:R-:W-:Y:S02]  /*08c0*/  SHF.R.S32.HI R8, RZ, 0x14, R7 ;  /* 0x00000014ff087819 */ /* 0x000fe40000011407 */
[----:B------:R-:W-:Y:S02]  /*08d0*/  LOP3.LUT R5, R5, 0xff, RZ, 0xc0, !PT ;  /* 0x000000ff05057812 */ /* 0x000fe400078ec0ff */
[----:B------:R-:W-:-:S02]  /*08e0*/  LOP3.LUT R7, R6, 0xf00000, RZ, 0xc0, !PT ;  /* 0x00f0000006077812 */ /* 0x000fc400078ec0ff */
[----:B------:R-:W-:Y:S02]  /*08f0*/  LOP3.LUT R8, R5, 0xff00, R8, 0xf8, !PT ;  /* 0x0000ff0005087812 */ /* 0x000fe400078ef808 */
[----:B------:R-:W-:Y:S01]  /*0900*/  SHF.R.S32.HI R9, RZ, 0x4, R9 ;  /* 0x00000004ff097819 */ /* 0x000fe20000011409 */
[----:B------:R-:W-:Y:S01]  /*0910*/  IMAD.SHL.U32 R5, R7, 0x100, RZ ;  /* 0x0000010007057824 */ /* 0x000fe200078e00ff */
[----:B------:R-:W-:Y:S02]  /*0920*/  LOP3.LUT R6, R6, 0xf0000000, RZ, 0xc0, !PT ;  /* 0xf000000006067812 */ /* 0x000fe400078ec0ff */
[----:B------:R-:W-:Y:S02]  /*0930*/  LOP3.LUT R7, R4, 0xff000000, R9, 0xf8, !PT ;  /* 0xff00000004077812 */ /* 0x000fe400078ef809 */
[----:B------:R-:W-:Y:S01]  /*0940*/  SHF.R.S32.HI R9, RZ, 0xc, R5 ;  /* 0x0000000cff097819 */ /* 0x000fe20000011405 */
[----:B------:R-:W-:Y:S01]  /*0950*/  IMAD.MOV.U32 R5, RZ, RZ, RZ ;  /* 0x000000ffff057224 */ /* 0x000fe200078e00ff */
[----:B------:R-:W-:-:S02]  /*0960*/  LOP3.LUT R4, R17, 0xf0f0f0f, RZ, 0xc0, !PT ;  /* 0x0f0f0f0f11047812 */ /* 0x000fc400078ec0ff */
[----:B------:R-:W-:Y:S02]  /*0970*/  LOP3.LUT R8, R8, 0xff0000, R9, 0xf8, !PT ;  /* 0x00ff000008087812 */ /* 0x000fe400078ef809 */
[----:B------:R-:W-:-:S03]  /*0980*/  SHF.R.S32.HI R9, RZ, 0x4, R6 ;  /* 0x00000004ff097819 */ /* 0x000fc60000011406 */
[----:B------:R-:W-:Y:S01]  /*0990*/  IMMA.16816.U8.S8 R4, R4.ROW, R7.COL, RZ ;  /* 0x0000000704047237 */ /* 0x000fe200004044ff */
[----:B------:R-:W-:Y:S01]  /*09a0*/  LOP3.LUT R11, R8, 0xff000000, R9, 0xf8, !PT ;  /* 0xff000000080b7812 */ /* 0x000fe200078ef809 */
[----:B------:R-:W-:Y:S01]  /*09b0*/  IMAD.MOV.U32 R9, RZ, RZ, RZ ;  /* 0x000000ffff097224 */ /* 0x000fe200078e00ff */
[----:B------:R-:W-:-:S07]  /*09c0*/  SHF.R.U32.HI R8, RZ, 0x4, R10 ;  /* 0x00000004ff087819 */ /* 0x000fce000001160a */
[----:B------:R-:W-:Y:S07]  /*09d0*/  IMMA.16816.U8.S8 R8, R8.ROW, R11.COL, RZ ;  /* 0x0000000b08087237 */ /* 0x000fee00004044ff */
[----:B------:R-:W-:Y:S02]  /*09e0*/  IMAD.MOV.U32 R6, RZ, RZ, R14 ;  /* 0x000000ffff067224 */ /* 0x000fe400078e000e */
[----:B------:R-:W-:-:S10]  /*09f0*/  IMAD.MOV.U32 R7, RZ, RZ, 0x0 ;  /* 0x00000000ff077424 */ /* 0x000fd400078e00ff */
[----:B------:R-:W-:Y:S02]  /*0a00*/  IADD3 R4, PT, PT, R21, R4, R8 ;  /* 0x0000000415047210 */ /* 0x000fe40007ffe008 */
[----:B------:R-:W-:Y:S01]  /*0a10*/  IADD3 R5, PT, PT, R22, R5, R9 ;  /* 0x0000000516057210 */ /* 0x000fe20007ffe009 */
[----:B------:R-:W-:Y:S06]  /*0a20*/  RET.REL.NODEC R6 `(fused_nn_conv2d_add_cast_kernel0) ;  /* 0xfffffff406747950 */ /* 0x000fec0003c3ffff */
.L_x_123:
        /* <DEDUP_REMOVED lines=13> */
.L_x_398:


//--------------------- .text.fused_nn_pad_2_kernel0 --------------------------
	.section	.text.fused_nn_pad_2_kernel0,"ax",@progbits
	.align	128
        .global         fused_nn_pad_2_kernel0
        .type           fused_nn_pad_2_kernel0,@function
        .size           fused_nn_pad_2_kernel0,(.L_x_428 - fused_nn_pad_2_kernel0)
        .other          fused_nn_pad_2_kernel0,@"STO_CUDA_ENTRY STV_DEFAULT"
fused_nn_pad_2_kernel0:
.text.fused_nn_pad_2_kernel0:
        /* <DEDUP_REMOVED lines=12> */
[----:B------:R-:W-:Y:S01]  /*00c0*/  VIADD R2, R4, 0xffff8800 ;  /* 0xffff880004027836 */ /* 0x000fe20000000000 */
[----:B------:R-:W0:Y:S01]  /*00d0*/  LDCU.64 UR6, c[0x0][0x358] ;  /* 0x00006b00ff0677ac */ /* 0x000e220008000a00 */
[----:B------:R-:W-:Y:S01]  /*00e0*/  BSSY.RECONVERGENT B0, `(.L_x_124) ;  /* 0x0000016000007945 */ /* 0x000fe20003800200 */
[----:B------:R-:W-:Y:S02]  /*00f0*/  IMAD.MOV.U32 R5, RZ, RZ, RZ ;  /* 0x000000ffff057224 */ /* 0x000fe400078e00ff */
[----:B------:R-:W-:-:S13]  /*0100*/  ISETP.GT.U32.AND P0, PT, R2, 0xd1fff, PT ;  /* 0x000d1fff0200780c */ /* 0x000fda0003f04070 */
[----:B------:R-:W-:Y:S05]  /*0110*/  @P0 BRA `(.L_x_125) ;  /* 0x0000000000480947 */ /* 0x000fea0003800000 */
[----:B------:R-:W-:Y:S01]  /*0120*/  USHF.L.U32 UR4, UR5, 0x3, URZ ;  /* 0x0000000305047899 */ /* 0x000fe200080006ff */
[----:B------:R-:W-:-:S05]  /*0130*/  SHF.R.U32.HI R2, RZ, 0x7, R0 ;  /* 0x00000007ff027819 */ /* 0x000fca0000011600 */
[----:B------:R-:W-:-:S05]  /*0140*/  LOP3.LUT R2, R2, UR4, RZ, 0xfc, !PT ;  /* 0x0000000402027c12 */ /* 0x000fca000f8efcff */
[----:B------:R-:W-:-:S05]  /*0150*/  IMAD.HI.U32 R3, R2, -0x77777777, RZ ;  /* 0x8888888902037827 */ /* 0x000fca00078e00ff */
[----:B------:R-:W-:-:S05]  /*0160*/  SHF.R.U32.HI R3, RZ, 0x4, R3 ;  /* 0x00000004ff037819 */ /* 0x000fca0000011603 */
[----:B------:R-:W-:-:S05]  /*0170*/  IMAD R6, R3, -0x1e, R2 ;  /* 0xffffffe203067824 */ /* 0x000fca00078e0202 */
[----:B------:R-:W-:-:S04]  /*0180*/  IADD3 R2, PT, PT, R6, -0x1, RZ ;  /* 0xffffffff06027810 */ /* 0x000fc80007ffe0ff */
[----:B------:R-:W-:-:S13]  /*0190*/  ISETP.GT.U32.AND P0, PT, R2, 0x1b, PT ;  /* 0x0000001b0200780c */ /* 0x000fda0003f04070 */
[----:B------:R-:W-:Y:S05]  /*01a0*/  @P0 BRA `(.L_x_125) ;  /* 0x0000000000240947 */ /* 0x000fea0003800000 */
[----:B------:R-:W1:Y:S01]  /*01b0*/  LDC.64 R2, c[0x0][0x388] ;  /* 0x0000e200ff027b82 */ /* 0x000e620000000a00 */
[----:B------:R-:W-:Y:S01]  /*01c0*/  IMAD.HI.U32 R5, R4, -0x77777777, RZ ;  /* 0x8888888904057827 */ /* 0x000fe200078e00ff */
[----:B------:R-:W-:-:S04]  /*01d0*/  LOP3.LUT R7, R0, 0x7f, RZ, 0xc0, !PT ;  /* 0x0000007f00077812 */ /* 0x000fc800078ec0ff */
[----:B------:R-:W-:Y:S01]  /*01e0*/  SHF.R.U32.HI R5, RZ, 0xe, R5 ;  /* 0x0000000eff057819 */ /* 0x000fe20000011605 */
[----:B------:R-:W-:-:S04]  /*01f0*/  IMAD R6, R6, 0x80, R7 ;  /* 0x0000008006067824 */ /* 0x000fc800078e0207 */
[----:B------:R-:W-:-:S04]  /*0200*/  IMAD R5, R5, 0xe00, R6 ;  /* 0x00000e0005057824 */ /* 0x000fc800078e0206 */
[----:B------:R-:W-:-:S04]  /*0210*/  VIADD R5, R5, 0xfffff180 ;  /* 0xfffff18005057836 */ /* 0x000fc80000000000 */
[----:B-1----:R-:W-:-:S05]  /*0220*/  IMAD.WIDE.U32 R2, R5, 0x4, R2 ;  /* 0x0000000405027825 */ /* 0x002fca00078e0002 */
[----:B0-----:R1:W5:Y:S02]  /*0230*/  LDG.E.CONSTANT R5, desc[UR6][R2.64] ;  /* 0x0000000602057981 */ /* 0x001364000c1e9900 */
.L_x_125:
[----:B0-----:R-:W-:Y:S05]  /*0240*/  BSYNC.RECONVERGENT B0 ;  /* 0x0000000000007941 */ /* 0x001fea0003800200 */
.L_x_124:
[----:B------:R-:W-:Y:S01]  /*0250*/  USHF.L.U32 UR4, UR5, 0x3, URZ ;  /* 0x0000000305047899 */ /* 0x000fe200080006ff */
[----:B-1----:R-:W-:Y:S01]  /*0260*/  SHF.R.U32.HI R2, RZ, 0x7, R0 ;  /* 0x00000007ff027819 */ /* 0x002fe20000011600 */
[----:B------:R-:W-:Y:S01]  /*0270*/  IMAD.HI.U32 R4, R4, -0x77777777, RZ ;  /* 0x8888888904047827 */ /* 0x000fe200078e00ff */
[----:B------:R-:W-:-:S03]  /*0280*/  LOP3.LUT R0, R0, 0x7f, RZ, 0xc0, !PT ;  /* 0x0000007f00007812 */ /* 0x000fc600078ec0ff */
[----:B------:R-:W-:Y:S02]  /*0290*/  LOP3.LUT R6, R2, UR4, RZ, 0xfc, !PT ;  /* 0x0000000402067c12 */ /* 0x000fe4000f8efcff */
[----:B------:R-:W0:Y:S01]  /*02a0*/  LDC.64 R2, c[0x0][0x380] ;  /* 0x0000e000ff027b82 */ /* 0x000e220000000a00 */
[----:B------:R-:W-:Y:S02]  /*02b0*/  SHF.R.U32.HI R4, RZ, 0xe, R4 ;  /* 0x0000000eff047819 */ /* 0x000fe40000011604 */
[----:B------:R-:W-:-:S05]  /*02c0*/  IMAD.HI.U32 R7, R6, -0x77777777, RZ ;  /* 0x8888888906077827 */ /* 0x000fca00078e00ff */
[----:B------:R-:W-:-:S05]  /*02d0*/  SHF.R.U32.HI R7, RZ, 0x4, R7 ;  /* 0x00000004ff077819 */ /* 0x000fca0000011607 */
[----:B------:R-:W-:-:S05]  /*02e0*/  IMAD R7, R7, -0x1e, R6 ;  /* 0xffffffe207077824 */ /* 0x000fca00078e0206 */
[----:B------:R-:W-:-:S05]  /*02f0*/  LEA R7, R7, R0, 0x7 ;  /* 0x0000000007077211 */ /* 0x000fca00078e38ff */
[----:B------:R-:W-:-:S04]  /*0300*/  IMAD R7, R4, 0xf00, R7 ;  /* 0x00000f0004077824 */ /* 0x000fc800078e0207 */
[----:B0-----:R-:W-:-:S05]  /*0310*/  IMAD.WIDE.U32 R2, R7, 0x4, R2 ;  /* 0x0000000407027825 */ /* 0x001fca00078e0002 */
[----:B-----5:R-:W-:Y:S01]  /*0320*/  STG.E desc[UR6][R2.64], R5 ;  /* 0x0000000502007986 */ /* 0x020fe2000c101906 */
[----:B------:R-:W-:Y:S05]  /*0330*/  EXIT ;  /* 0x000000000000794d */ /* 0x000fea0003800000 */
.L_x_126:
        /* <DEDUP_REMOVED lines=12> */
.L_x_428:


//--------------------- .text.fused_cast_cast_left_shift_multiply_add_right_shift_cast_clip_cast_1_kernel0 --------------------------
	.section	.text.fused_cast_cast_left_shift_multiply_add_right_shift_cast_clip_cast_1_kernel0,"ax",@progbits
	.align	128
        .global         fused_cast_cast_left_shift_multiply_add_right_shift_cast_clip_cast_1_kernel0
        .type           fused_cast_cast_left_shift_multiply_add_right_shift_cast_clip_cast_1_kernel0,@function
        .size           fused_cast_cast_left_shift_multiply_add_right_shift_cast_clip_cast_1_kernel0,(.L_x_429 - fused_cast_cast_left_shift_multiply_add_right_shift_cast_clip_cast_1_kernel0)
        .other          fused_cast_cast_left_shift_multiply_add_right_shift_cast_clip_cast_1_kernel0,@"STO_CUDA_ENTRY STV_DEFAULT"
fused_cast_cast_left_shift_multiply_add_right_shift_cast_clip_cast_1_kernel0:
.text.fused_cast_cast_left_shift_multiply_add_right_shift_cast_clip_cast_1_kernel0:
[----:B------:R-:W-:Y:S01]  /*0000*/  LDC R1, c[0x0][0x37c] ;  /* 0x0000df00ff017b82 */ /* 0x000fe20000000800 */
[----:B------:R-:W0:Y:S07]  /*0010*/  S2R R6, SR_CTAID.X ;  /* 0x0000000000067919 */ /* 0x000e2e0000002500 */
[----:B------:R-:W1:Y:S01]  /*0020*/  LDC.64 R16, c[0x0][0x388] ;  /* 0x0000e200ff107b82 */ /* 0x000e620000000a00 */
[----:B------:R-:W2:Y:S01]  /*0030*/  LDCU.64 UR4, c[0x0][0x358] ;  /* 0x00006b00ff0477ac */ /* 0x000ea20008000a00 */
[----:B------:R-:W3:Y:S01]  /*0040*/  S2R R4, SR_TID.X ;  /* 0x0000000000047919 */ /* 0x000ee20000002100 */
[----:B0-----:R-:W-:-:S02]  /*0050*/  IMAD.SHL.U32 R0, R6, 0x2000, RZ ;  /* 0x0000200006007824 */ /* 0x001fc400078e00ff */
[----:B------:R-:W-:-:S04]  /*0060*/  IMAD.HI.U32 R5, R6, -0x6db6db6d, RZ ;  /* 0x9249249306057827 */ /* 0x000fc800078e00ff */
[----:B---3--:R-:W-:Y:S01]  /*0070*/  IMAD.SHL.U32 R3, R4, 0x8, RZ ;  /* 0x0000000804037824 */ /* 0x008fe200078e00ff */
[----:B------:R-:W-:-:S04]  /*0080*/  SHF.R.U32.HI R5, RZ, 0x3, R5 ;  /* 0x00000003ff057819 */ /* 0x000fc80000011605 */
[----:B------:R-:W-:Y:S01]  /*0090*/  LOP3.LUT R2, R0, R3, RZ, 0xfc, !PT ;  /* 0x0000000300027212 */ /* 0x000fe200078efcff */
[----:B------:R-:W-:-:S04]  /*00a0*/  IMAD R6, R5, -0xe, R6 ;  /* 0xfffffff205067824 */ /* 0x000fc800078e0206 */
[----:B------:R-:W-:-:S04]  /*00b0*/  IMAD.HI.U32 R0, R2, -0x6db6db6d, RZ ;  /* 0x9249249302007827 */ /* 0x000fc800078e00ff */
[----:B------:R-:W-:Y:S01]  /*00c0*/  IMAD.IADD R3, R3, 0x1, R2 ;  /* 0x0000000103037824 */ /* 0x000fe200078e0202 */
[----:B------:R-:W-:-:S04]  /*00d0*/  SHF.R.U32.HI R0, RZ, 0x10, R0 ;  /* 0x00000010ff007819 */ /* 0x000fc80000011600 */
[----:B------:R-:W-:Y:S01]  /*00e0*/  LEA R3, R6, R3, 0xd ;  /* 0x0000000306037211 */ /* 0x000fe200078e68ff */
[----:B------:R-:W-:-:S04]  /*00f0*/  IMAD R2, R0, 0x1c000, -R2 ;  /* 0x0001c00000027824 */ /* 0x000fc800078e0a02 */
[----:B------:R-:W-:-:S04]  /*0100*/  IMAD.IADD R3, R3, 0x1, R2 ;  /* 0x0000000103037824 */ /* 0x000fc800078e0202 */
[----:B-1----:R-:W-:-:S05]  /*0110*/  IMAD.WIDE.U32 R16, R3, 0x4, R16 ;  /* 0x0000000403107825 */ /* 0x002fca00078e0010 */
[----:B--2---:R-:W2:Y:S04]  /*0120*/  LDG.E.CONSTANT R13, desc[UR4][R16.64] ;  /* 0x00000004100d7981 */ /* 0x004ea8000c1e9900 */
        /* <DEDUP_REMOVED lines=8> */
[----:B------:R-:W-:Y:S01]  /*01b0*/  IMAD.MOV.U32 R3, RZ, RZ, 0x0 ;  /* 0x00000000ff037424 */ /* 0x000fe200078e00ff */
[----:B--2---:R-:W-:Y:S02]  /*01c0*/  SHF.R.S32.HI R8, RZ, 0x1f, R13 ;  /* 0x0000001fff087819 */ /* 0x004fe4000001140d */
[----:B---3--:R-:W-:Y:S02]  /*01d0*/  SHF.R.S32.HI R10, RZ, 0x1f, R19 ;  /* 0x0000001fff0a7819 */ /* 0x008fe40000011413 */
[----:B------:R-:W-:Y:S02]  /*01e0*/  SHF.L.U32 R12, R8, 0x1c, RZ ;  /* 0x0000001c080c7819 */ /* 0x000fe400000006ff */
[----:B----4-:R-:W-:Y:S01]  /*01f0*/  SHF.R.S32.HI R8, RZ, 0x1f, R21 ;  /* 0x0000001fff087819 */ /* 0x010fe20000011415 */
[----:B------:R-:W-:Y:S02]  /*0200*/  IMAD.SHL.U32 R10, R10, 0x10000000, RZ ;  /* 0x100000000a0a7824 */ /* 0x000fe400078e00ff */
[C---:B------:R-:W-:Y:S01]  /*0210*/  IMAD R23, R13.reuse, 0x4, R12 ;  /* 0x000000040d177824 */ /* 0x040fe200078e020c */
[----:B------:R-:W-:Y:S01]  /*0220*/  SHF.L.U32 R8, R8, 0x1c, RZ ;  /* 0x0000001c08087819 */ /* 0x000fe200000006ff */
[----:B------:R-:W-:-:S04]  /*0230*/  IMAD.WIDE.U32 R12, R13, 0x10000000, R2 ;  /* 0x100000000d0c7825 */ /* 0x000fc800078e0002 */
[C---:B------:R-:W-:Y:S02]  /*0240*/  IMAD R25, R19.reuse, 0x4, R10 ;  /* 0x0000000413197824 */ /* 0x040fe400078e020a */
[----:B------:R-:W-:-:S04]  /*0250*/  IMAD.WIDE.U32 R18, R19, 0x10000000, R2 ;  /* 0x1000000013127825 */ /* 0x000fc800078e0002 */
[----:B0-----:R-:W-:-:S04]  /*0260*/  IMAD.WIDE.U32 R16, R21, 0x10000000, R2 ;  /* 0x1000000015107825 */ /* 0x001fc800078e0002 */
[----:B------:R-:W-:Y:S01]  /*0270*/  IMAD R27, R21, 0x4, R8 ;  /* 0x00000004151b7824 */ /* 0x000fe200078e0208 */
[----:B------:R-:W-:Y:S01]  /*0280*/  IADD3 R21, PT, PT, R13, R23, RZ ;  /* 0x000000170d157210 */ /* 0x000fe20007ffe0ff */
[----:B------:R-:W-:Y:S01]  /*0290*/  IMAD.IADD R19, R19, 0x1, R25 ;  /* 0x0000000113137824 */ /* 0x000fe200078e0219 */
[----:B-----5:R-:W-:Y:S01]  /*02a0*/  SHF.R.S32.HI R8, RZ, 0x1f, R15 ;  /* 0x0000001fff087819 */ /* 0x020fe2000001140f */
[----:B------:R-:W-:Y:S01]  /*02b0*/  IMAD.IADD R13, R17, 0x1, R27 ;  /* 0x00000001110d7824 */ /* 0x000fe200078e021b */
[----:B------:R-:W-:Y:S02]  /*02c0*/  SHF.R.U64 R12, R12, 0x1f, R21 ;  /* 0x0000001f0c0c7819 */ /* 0x000fe40000001215 */
[----:B------:R-:W-:Y:S02]  /*02d0*/  SHF.L.U32 R14, R8, 0x1c, RZ ;  /* 0x0000001c080e7819 */ /* 0x000fe400000006ff */
[----:B------:R-:W-:Y:S01]  /*02e0*/  SHF.R.U64 R8, R18, 0x1f, R19 ;  /* 0x0000001f12087819 */ /* 0x000fe20000001213 */
[----:B------:R-:W-:Y:S01]  /*02f0*/  IMAD.SHL.U32 R19, R6, 0x400, RZ ;  /* 0x0000040006137824 */ /* 0x000fe200078e00ff */
[----:B------:R-:W-:Y:S01]  /*0300*/  SHF.R.U64 R10, R16, 0x1f, R13 ;  /* 0x0000001f100a7819 */ /* 0x000fe2000000120d */
[----:B------:R-:W-:Y:S01]  /*0310*/  IMAD R21, R15, 0x4, R14 ;  /* 0x000000040f157824 */ /* 0x000fe200078e020e */
[----:B------:R-:W-:-:S02]  /*0320*/  VIMNMX.RELU R8, PT, PT, R8, 0xf, PT ;  /* 0x0000000f08087848 */ /* 0x000fc40003fe1100 */
[----:B------:R-:W-:Y:S02]  /*0330*/  VIMNMX.RELU R10, PT, PT, R10, 0xf, PT ;  /* 0x0000000f0a0a7848 */ /* 0x000fe40003fe1100 */
[----:B------:R-:W-:Y:S01]  /*0340*/  VIMNMX.RELU R6, PT, PT, R12, 0xf, PT ;  /* 0x0000000f0c067848 */ /* 0x000fe20003fe1100 */
[----:B------:R-:W-:Y:S01]  /*0350*/  IMAD.SHL.U32 R17, R8, 0x1000000, RZ ;  /* 0x0100000008117824 */ /* 0x000fe200078e00ff */
[----:B------:R-:W-:Y:S01]  /*0360*/  SHF.R.S32.HI R8, RZ, 0x1f, R11 ;  /* 0x0000001fff087819 */ /* 0x000fe2000001140b */
[----:B------:R-:W-:Y:S01]  /*0370*/  IMAD.SHL.U32 R10, R10, 0x100000, RZ ;  /* 0x001000000a0a7824 */ /* 0x000fe200078e00ff */
[----:B------:R-:W-:Y:S01]  /*0380*/  SHF.L.U32 R6, R6, 0x1c, RZ ;  /* 0x0000001c06067819 */ /* 0x000fe200000006ff */
[----:B------:R-:W-:Y:S01]  /*0390*/  IMAD.WIDE.U32 R12, R15, 0x10000000, R2 ;  /* 0x100000000f0c7825 */ /* 0x000fe200078e0002 */
[----:B------:R-:W-:Y:S02]  /*03a0*/  LOP3.LUT R15, R19, R4, RZ, 0xfc, !PT ;  /* 0x00000004130f7212 */ /* 0x000fe400078efcff */
[----:B------:R-:W-:Y:S01]  /*03b0*/  LOP3.LUT R4, R10, R17, R6, 0xfe, !PT ;  /* 0x000000110a047212 */ /* 0x000fe200078efe06 */
[----:B------:R-:W-:Y:S01]  /*03c0*/  IMAD.SHL.U32 R10, R8, 0x10000000, RZ ;  /* 0x10000000080a7824 */ /* 0x000fe200078e00ff */
[----:B------:R-:W-:Y:S01]  /*03d0*/  SHF.R.S32.HI R6, RZ, 0x1f, R9 ;  /* 0x0000001fff067819 */ /* 0x000fe20000011409 */
[----:B------:R-:W-:Y:S01]  /*03e0*/  IMAD R15, R0, 0x3800, R15 ;  /* 0x00003800000f7824 */ /* 0x000fe200078e020f */
[----:B------:R-:W-:-:S02]  /*03f0*/  SHF.R.S32.HI R8, RZ, 0x1f, R7 ;  /* 0x0000001fff087819 */ /* 0x000fc40000011407 */
[----:B------:R-:W-:Y:S01]  /*0400*/  IADD3 R13, PT, PT, R13, R21, RZ ;  /* 0x000000150d0d7210 */ /* 0x000fe20007ffe0ff */
[----:B------:R-:W-:Y:S01]  /*0410*/  IMAD.SHL.U32 R6, R6, 0x10000000, RZ ;  /* 0x1000000006067824 */ /* 0x000fe200078e00ff */
[----:B------:R-:W-:Y:S01]  /*0420*/  LEA R17, R11, R10, 0x2 ;  /* 0x0000000a0b117211 */ /* 0x000fe200078e10ff */
[----:B------:R-:W-:Y:S01]  /*0430*/  IMAD.SHL.U32 R16, R8, 0x10000000, RZ ;  /* 0x1000000008107824 */ /* 0x000fe200078e00ff */
[----:B------:R-:W-:Y:S01]  /*0440*/  SHF.R.U64 R14, R12, 0x1f, R13 ;  /* 0x0000001f0c0e7819 */ /* 0x000fe2000000120d */
[C---:B------:R-:W-:Y:S02]  /*0450*/  IMAD R19, R9.reuse, 0x4, R6 ;  /* 0x0000000409137824 */ /* 0x040fe400078e0206 */
[--C-:B------:R-:W-:Y:S01]  /*0460*/  IMAD.WIDE.U32 R12, R9, 0x10000000, R2.reuse ;  /* 0x10000000090c7825 */ /* 0x100fe200078e0002 */
[----:B------:R-:W-:Y:S02]  /*0470*/  LEA R21, R7, R16, 0x2 ;  /* 0x0000001007157211 */ /* 0x000fe400078e10ff */
[----:B------:R-:W-:Y:S01]  /*0480*/  VIMNMX.RELU R14, PT, PT, R14, 0xf, PT ;  /* 0x0000000f0e0e7848 */ /* 0x000fe20003fe1100 */
[----:B------:R-:W-:-:S04]  /*0490*/  IMAD.WIDE.U32 R10, R11, 0x10000000, R2 ;  /* 0x100000000b0a7825 */ /* 0x000fc800078e0002 */
[----:B------:R-:W-:Y:S02]  /*04a0*/  IMAD.WIDE.U32 R8, R7, 0x10000000, R2 ;  /* 0x1000000007087825 */ /* 0x000fe400078e0002 */
[----:B------:R-:W0:Y:S02]  /*04b0*/  LDC.64 R6, c[0x0][0x380] ;  /* 0x0000e000ff067b82 */ /* 0x000e240000000a00 */
[----:B------:R-:W-:Y:S01]  /*04c0*/  IMAD.IADD R17, R11, 0x1, R17 ;  /* 0x000000010b117824 */ /* 0x000fe200078e0211 */
[----:B------:R-:W-:Y:S01]  /*04d0*/  IADD3 R11, PT, PT, R9, R21, RZ ;  /* 0x00000015090b7210 */ /* 0x000fe20007ffe0ff */
[----:B------:R-:W-:Y:S01]  /*04e0*/  IMAD.IADD R13, R13, 0x1, R19 ;  /* 0x000000010d0d7824 */ /* 0x000fe200078e0213 */
[----:B------:R-:W-:Y:S01]  /*04f0*/  SHF.R.S32.HI R9, RZ, 0x1f, R5 ;  /* 0x0000001fff097819 */ /* 0x000fe20000011405 */
[----:B------:R-:W-:Y:S01]  /*0500*/  IMAD.WIDE.U32 R2, R5, 0x10000000, R2 ;  /* 0x1000000005027825 */ /* 0x000fe200078e0002 */
[----:B------:R-:W-:Y:S02]  /*0510*/  SHF.R.U64 R16, R10, 0x1f, R17 ;  /* 0x0000001f0a107819 */ /* 0x000fe40000001211 */
[----:B------:R-:W-:Y:S01]  /*0520*/  SHF.R.U64 R10, R8, 0x1f, R11 ;  /* 0x0000001f080a7819 */ /* 0x000fe2000000120b */
[----:B------:R-:W-:Y:S01]  /*0530*/  IMAD.SHL.U32 R18, R9, 0x10000000, RZ ;  /* 0x1000000009127824 */ /* 0x000fe200078e00ff */
[----:B------:R-:W-:-:S02]  /*0540*/  VIMNMX.RELU R8, PT, PT, R16, 0xf, PT ;  /* 0x0000000f10087848 */ /* 0x000fc40003fe1100 */
[----:B------:R-:W-:Y:S01]  /*0550*/  SHF.R.U64 R12, R12, 0x1f, R13 ;  /* 0x0000001f0c0c7819 */ /* 0x000fe2000000120d */
[----:B------:R-:W-:Y:S01]  /*0560*/  IMAD R11, R5, 0x4, R18 ;  /* 0x00000004050b7824 */ /* 0x000fe200078e0212 */
[----:B------:R-:W-:Y:S01]  /*0570*/  VIMNMX.RELU R10, PT, PT, R10, 0xf, PT ;  /* 0x0000000f0a0a7848 */ /* 0x000fe20003fe1100 */
[----:B------:R-:W-:Y:S01]  /*0580*/  IMAD.SHL.U32 R8, R8, 0x1000, RZ ;  /* 0x0000100008087824 */ /* 0x000fe200078e00ff */
[----:B------:R-:W-:Y:S01]  /*0590*/  SHF.L.U32 R5, R14, 0x10, RZ ;  /* 0x000000100e057819 */ /* 0x000fe200000006ff */
[----:B------:R-:W-:Y:S01]  /*05a0*/  IMAD.IADD R3, R3, 0x1, R11 ;  /* 0x0000000103037824 */ /* 0x000fe200078e020b */
[----:B------:R-:W-:Y:S01]  /*05b0*/  VIMNMX.RELU R9, PT, PT, R12, 0xf, PT ;  /* 0x0000000f0c097848 */ /* 0x000fe20003fe1100 */
[----:B------:R-:W-:Y:S01]  /*05c0*/  IMAD.SHL.U32 R10, R10, 0x10, RZ ;  /* 0x000000100a0a7824 */ /* 0x000fe200078e00ff */
[----:B------:R-:W-:Y:S02]  /*05d0*/  LOP3.LUT R4, R8, R4, R5, 0xfe, !PT ;  /* 0x0000000408047212 */ /* 0x000fe400078efe05 */
[----:B------:R-:W-:Y:S01]  /*05e0*/  SHF.L.U32 R9, R9, 0x8, RZ ;  /* 0x0000000809097819 */ /* 0x000fe200000006ff */
[----:B0-----:R-:W-:Y:S01]  /*05f0*/  IMAD.WIDE.U32 R6, R15, 0x4, R6 ;  /* 0x000000040f067825 */ /* 0x001fe200078e0006 */
[----:B------:R-:W-:-:S02]  /*0600*/  SHF.R.U64 R3, R2, 0x1f, R3 ;  /* 0x0000001f02037819 */ /* 0x000fc40000001203 */
[----:B------:R-:W-:Y:S02]  /*0610*/  LOP3.LUT R4, R10, R4, R9, 0xfe, !PT ;  /* 0x000000040a047212 */ /* 0x000fe400078efe09 */
[----:B------:R-:W-:-:S04]  /*0620*/  VIMNMX.RELU R3, PT, PT, R3, 0xf, PT ;  /* 0x0000000f03037848 */ /* 0x000fc80003fe1100 */
[----:B------:R-:W-:-:S05]  /*0630*/  LOP3.LUT R3, R4, R3, RZ, 0xfc, !PT ;  /* 0x0000000304037212 */ /* 0x000fca00078efcff */
[----:B------:R-:W-:Y:S01]  /*0640*/  STG.E desc[UR4][R6.64], R3 ;  /* 0x0000000306007986 */ /* 0x000fe2000c101904 */
[----:B------:R-:W-:Y:S05]  /*0650*/  EXIT ;  /* 0x000000000000794d */ /* 0x000fea0003800000 */
.L_x_127:
        /* <DEDUP_REMOVED lines=10> */
.L_x_429:


//--------------------- .text.fused_nn_dense_add_cast_subtract_cast_multiply_kernel0 --------------------------
	.section	.text.fused_nn_dense_add_cast_subtract_cast_multiply_kernel0,"ax",@progbits
	.align	128
        .global         fused_nn_dense_add_cast_subtract_cast_multiply_kernel0
        .type           fused_nn_dense_add_cast_subtract_cast_multiply_kernel0,@function
        .size           fused_nn_dense_add_cast_subtract_cast_multiply_kernel0,(.L_x_430 - fused_nn_dense_add_cast_subtract_cast_multiply_kernel0)
        .other          fused_nn_dense_add_cast_subtract_cast_multiply_kernel0,@"STO_CUDA_ENTRY STV_DEFAULT"
fused_nn_dense_add_cast_subtract_cast_multiply_kernel0:
.text.fused_nn_dense_add_cast_subtract_cast_multiply_kernel0:
[----:B------:R-:W-:Y:S01]  /*0000*/  LDC R1, c[0x0][0x37c] ;  /* 0x0000df00ff017b82 */ /* 0x000fe20000000800 */
[----:B------:R-:W0:Y:S01]  /*0010*/  S2R R44, SR_TID.Y ;  /* 0x00000000002c7919 */ /* 0x000e220000002200 */
[----:B------:R-:W1:Y:S06]  /*0020*/  LDCU.64 UR4, c[0x0][0x380] ;  /* 0x00007000ff0477ac */ /* 0x000e6c0008000a00 */
[----:B------:R-:W2:Y:S01]  /*0030*/  S2UR UR7, SR_CgaCtaId ;  /* 0x00000000000779c3 */ /* 0x000ea20000008800 */
[----:B------:R-:W-:Y:S01]  /*0040*/  HFMA2 R52, -RZ, RZ, 0, 0 ;  /* 0x00000000ff347431 */ /* 0x000fe200000001ff */
[----:B------:R-:W3:Y:S01]  /*0050*/  S2R R4, SR_TID.X ;  /* 0x0000000000047919 */ /* 0x000ee20000002100 */
[----:B------:R-:W-:-:S02]  /*0060*/  CS2R R48, SRZ ;  /* 0x0000000000307805 */ /* 0x000fc4000001ff00 */
[----:B------:R-:W-:Y:S01]  /*0070*/  CS2R R50, SRZ ;  /* 0x0000000000327805 */ /* 0x000fe2000001ff00 */
[----:B------:R-:W4:Y:S01]  /*0080*/  LDCU.64 UR8, c[0x0][0x358] ;  /* 0x00006b00ff0877ac */ /* 0x000f220008000a00 */
[----:B------:R-:W5:Y:S01]  /*0090*/  S2R R0, SR_CTAID.X ;  /* 0x0000000000007919 */ /* 0x000f620000002500 */
[----:B------:R-:W1:Y:S01]  /*00a0*/  LDCU.64 UR10, c[0x0][0x388] ;  /* 0x00007100ff0a77ac */ /* 0x000e620008000a00 */
[----:B0-----:R-:W-:-:S04]  /*00b0*/  SHF.L.U32 R3, R44, 0x5, RZ ;  /* 0x000000052c037819 */ /* 0x001fc800000006ff */
[----:B---3--:R-:W-:-:S04]  /*00c0*/  LEA R45, R4, R3, 0x4 ;  /* 0x00000003042d7211 */ /* 0x008fc800078e20ff */
[----:B-1----:R-:W-:Y:S01]  /*00d0*/  IADD3 R46, P0, PT, R45, UR4, RZ ;  /* 0x000000042d2e7c10 */ /* 0x002fe2000ff1e0ff */
[----:B------:R-:W-:Y:S01]  /*00e0*/  UMOV UR4, 0x400 ;  /* 0x0000040000047882 */ /* 0x000fe20000000000 */
[----:B-----5:R-:W-:Y:S01]  /*00f0*/  IMAD R2, R0, 0x5000, R3 ;  /* 0x0000500000027824 */ /* 0x020fe200078e0203 */
[----:B------:R-:W-:Y:S01]  /*0100*/  UIADD3 UR6, UPT, UPT, UR4, 0x800, URZ ;  /* 0x0000080004067890 */ /* 0x000fe2000fffe0ff */
[----:B------:R-:W-:-:S03]  /*0110*/  IADD3 R46, P1, PT, R46, 0x2000, RZ ;  /* 0x000020002e2e7810 */ /* 0x000fc60007f3e0ff */
[----:B--2---:R-:W-:Y:S01]  /*0120*/  ULEA UR6, UR7, UR6, 0x18 ;  /* 0x0000000607067291 */ /* 0x004fe2000f8ec0ff */
[----:B------:R-:W-:Y:S01]  /*0130*/  IADD3.X R47, PT, PT, RZ, UR5, RZ, P1, P0 ;  /* 0x00000005ff2f7c10 */ /* 0x000fe20008fe04ff */
[----:B------:R-:W-:Y:S01]  /*0140*/  ULEA UR5, UR7, UR4, 0x18 ;  /* 0x0000000407057291 */ /* 0x000fe2000f8ec0ff */
[C---:B------:R-:W-:Y:S02]  /*0150*/  LEA R2, R4.reuse, R2, 0x4 ;  /* 0x0000000204027211 */ /* 0x040fe400078e20ff */
[----:B------:R-:W-:Y:S01]  /*0160*/  UMOV UR4, URZ ;  /* 0x000000ff00047c82 */ /* 0x000fe20008000000 */
[----:B------:R-:W-:Y:S02]  /*0170*/  LEA R3, R4, UR6, 0x8 ;  /* 0x0000000604037c11 */ /* 0x000fe4000f8e40ff */
[----:B----4-:R-:W-:-:S07]  /*0180*/  LEA R44, R44, UR5, 0x8 ;  /* 0x000000052c2c7c11 */ /* 0x010fce000f8e40ff */
.L_x_128:
[----:B------:R-:W2:Y:S04]  /*0190*/  LDG.E.128.CONSTANT R4, desc[UR8][R46.64+-0x2000] ;  /* 0xffe000082e047981 */ /* 0x000ea8000c1e9d00 */
[----:B------:R-:W3:Y:S04]  /*01a0*/  LDG.E.128.CONSTANT R12, desc[UR8][R46.64+-0x1800] ;  /* 0xffe800082e0c7981 */ /* 0x000ee8000c1e9d00 */
[----:B------:R-:W4:Y:S01]  /*01b0*/  LDG.E.128.CONSTANT R8, desc[UR8][R46.64+-0x1000] ;  /* 0xfff000082e087981 */ /* 0x000f22000c1e9d00 */
[----:B------:R-:W-:Y:S06]  /*01c0*/  BAR.SYNC.DEFER_BLOCKING 0x0 ;  /* 0x0000000000007b1d */ /* 0x000fec0000010000 */
[----:B------:R-:W5:Y:S04]  /*01d0*/  LDG.E.128.CONSTANT R16, desc[UR8][R46.64+0x1000] ;  /* 0x001000082e107981 */ /* 0x000f68000c1e9d00 */
[----:B------:R-:W5:Y:S04]  /*01e0*/  LDG.E.128.CONSTANT R20, desc[UR8][R46.64+0x1800] ;  /* 0x001800082e147981 */ /* 0x000f68000c1e9d00 */
[----:B--2---:R0:W-:Y:S04]  /*01f0*/  STS.128 [R45+UR5], R4 ;  /* 0x000000042d007988 */ /* 0x0041e80008000c05 */
[----:B---3--:R1:W-:Y:S04]  /*0200*/  STS.128 [R45+UR5+0x100], R12 ;  /* 0x0001000c2d007988 */ /* 0x0083e80008000c05 */
[----:B----4-:R2:W-:Y:S04]  /*0210*/  STS.128 [R45+UR5+0x200], R8 ;  /* 0x000200082d007988 */ /* 0x0105e80008000c05 */
[----:B0-----:R-:W3:Y:S04]  /*0220*/  LDG.E.128.CONSTANT R4, desc[UR8][R46.64+-0x800] ;  /* 0xfff800082e047981 */ /* 0x001ee8000c1e9d00 */
[----:B-1----:R-:W4:Y:S04]  /*0230*/  LDG.E.128.CONSTANT R12, desc[UR8][R46.64+0x800] ;  /* 0x000800082e0c7981 */ /* 0x002f28000c1e9d00 */
[----:B--2---:R-:W2:Y:S01]  /*0240*/  LDG.E.128.CONSTANT R8, desc[UR8][R46.64] ;  /* 0x000000082e087981 */ /* 0x004ea2000c1e9d00 */
[----:B------:R-:W-:-:S04]  /*0250*/  IADD3 R40, P0, PT, R2, UR10, RZ ;  /* 0x0000000a02287c10 */ /* 0x000fc8000ff1e0ff */
[----:B------:R-:W-:Y:S01]  /*0260*/  IADD3.X R41, PT, PT, RZ, UR11, RZ, P0, !PT ;  /* 0x0000000bff297c10 */ /* 0x000fe200087fe4ff */
[----:B-----5:R0:W-:Y:S04]  /*0270*/  STS.128 [R45+UR5+0x600], R16 ;  /* 0x000600102d007988 */ /* 0x0201e80008000c05 */
[----:B------:R1:W-:Y:S04]  /*0280*/  STS.128 [R45+UR5+0x700], R20 ;  /* 0x000700142d007988 */ /* 0x0003e80008000c05 */
[----:B------:R-:W5:Y:S04]  /*0290*/  LDG.E.128.CONSTANT R24, desc[UR8][R40.64+0x2800] ;  /* 0x0028000828187981 */ /* 0x000f68000c1e9d00 */
[----:B------:R-:W5:Y:S04]  /*02a0*/  LDG.E.128.CONSTANT R28, desc[UR8][R40.64+0x3000] ;  /* 0x00300008281c7981 */ /* 0x000f68000c1e9d00 */
[----:B0-----:R-:W5:Y:S04]  /*02b0*/  LDG.E.128.CONSTANT R16, desc[UR8][R40.64+0x1800] ;  /* 0x0018000828107981 */ /* 0x001f68000c1e9d00 */
[----:B-1----:R-:W5:Y:S04]  /*02c0*/  LDG.E.128.CONSTANT R20, desc[UR8][R40.64+0x2000] ;  /* 0x0020000828147981 */ /* 0x002f68000c1e9d00 */
[----:B------:R-:W5:Y:S04]  /*02d0*/  LDG.E.128.CONSTANT R32, desc[UR8][R40.64+0x3800] ;  /* 0x0038000828207981 */ /* 0x000f68000c1e9d00 */
[----:B------:R-:W5:Y:S04]  /*02e0*/  LDG.E.128.CONSTANT R36, desc[UR8][R40.64+0x4000] ;  /* 0x0040000828247981 */ /* 0x000f68000c1e9d00 */
[----:B---3--:R0:W-:Y:S04]  /*02f0*/  STS.128 [R45+UR5+0x300], R4 ;  /* 0x000300042d007988 */ /* 0x0081e80008000c05 */
[----:B----4-:R1:W-:Y:S04]  /*0300*/  STS.128 [R45+UR5+0x500], R12 ;  /* 0x0005000c2d007988 */ /* 0x0103e80008000c05 */
[----:B--2---:R2:W-:Y:S04]  /*0310*/  STS.128 [R45+UR5+0x400], R8 ;  /* 0x000400082d007988 */ /* 0x0045e80008000c05 */
[----:B0-----:R-:W3:Y:S04]  /*0320*/  LDG.E.128.CONSTANT R4, desc[UR8][R40.64] ;  /* 0x0000000828047981 */ /* 0x001ee8000c1e9d00 */
[----:B-1----:R-:W4:Y:S04]  /*0330*/  LDG.E.128.CONSTANT R12, desc[UR8][R40.64+0x1000] ;  /* 0x00100008280c7981 */ /* 0x002f28000c1e9d00 */
[----:B--2---:R-:W2:Y:S04]  /*0340*/  LDG.E.128.CONSTANT R8, desc[UR8][R40.64+0x800] ;  /* 0x0008000828087981 */ /* 0x004ea8000c1e9d00 */
[----:B------:R-:W2:Y:S04]  /*0350*/  LDG.E.128.CONSTANT R40, desc[UR8][R40.64+0x4800] ;  /* 0x0048000828287981 */ /* 0x000ea8000c1e9d00 */
[----:B-----5:R-:W-:Y:S04]  /*0360*/  STS.128 [R45+UR6+0x300], R16 ;  /* 0x000300102d007988 */ /* 0x020fe80008000c06 */
[----:B------:R-:W-:Y:S04]  /*0370*/  STS.128 [R45+UR6+0x400], R20 ;  /* 0x000400142d007988 */ /* 0x000fe80008000c06 */
[----:B------:R-:W-:Y:S04]  /*0380*/  STS.128 [R45+UR6+0x500], R24 ;  /* 0x000500182d007988 */ /* 0x000fe80008000c06 */
[----:B------:R-:W-:Y:S04]  /*0390*/  STS.128 [R45+UR6+0x600], R28 ;  /* 0x0006001c2d007988 */ /* 0x000fe80008000c06 */
[----:B------:R-:W-:Y:S04]  /*03a0*/  STS.128 [R45+UR6+0x700], R32 ;  /* 0x000700202d007988 */ /* 0x000fe80008000c06 */
[----:B------:R-:W-:Y:S04]  /*03b0*/  STS.128 [R45+UR6+0x800], R36 ;  /* 0x000800242d007988 */ /* 0x000fe80008000c06 */
[----:B---3--:R-:W-:Y:S04]  /*03c0*/  STS.128 [R45+UR6], R4 ;  /* 0x000000042d007988 */ /* 0x008fe80008000c06 */
[----:B----4-:R-:W-:Y:S04]  /*03d0*/  STS.128 [R45+UR6+0x200], R12 ;  /* 0x0002000c2d007988 */ /* 0x010fe80008000c06 */
[----:B--2---:R-:W-:Y:S04]  /*03e0*/  STS.128 [R45+UR6+0x100], R8 ;  /* 0x000100082d007988 */ /* 0x004fe80008000c06 */
[----:B------:R-:W-:Y:S01]  /*03f0*/  STS.128 [R45+UR6+0x900], R40 ;  /* 0x000900282d007988 */ /* 0x000fe20008000c06 */
[----:B------:R-:W-:Y:S06]  /*0400*/  BAR.SYNC.DEFER_BLOCKING 0x0 ;  /* 0x0000000000007b1d */ /* 0x000fec0000010000 */
[----:B------:R-:W-:Y:S04]  /*0410*/  LDS.128 R12, [R44] ;  /* 0x000000002c0c7984 */ /* 0x000fe80000000c00 */
[----:B------:R-:W0:Y:S04]  /*0420*/  LDS.128 R4, [R3] ;  /* 0x0000000003047984 */ /* 0x000e280000000c00 */
[----:B------:R-:W1:Y:S04]  /*0430*/  LDS.128 R16, [R3+0x200] ;  /* 0x0002000003107984 */ /* 0x000e680000000c00 */
[----:B------:R-:W2:Y:S04]  /*0440*/  LDS.128 R20, [R3+0x400] ;  /* 0x0004000003147984 */ /* 0x000ea80000000c00 */
[----:B------:R-:W3:Y:S04]  /*0450*/  LDS.128 R24, [R3+0x600] ;  /* 0x0006000003187984 */ /* 0x000ee80000000c00 */
[----:B------:R-:W4:Y:S04]  /*0460*/  LDS.128 R28, [R3+0x800] ;  /* 0x00080000031c7984 */ /* 0x000f280000000c00 */
[----:B------:R-:W-:Y:S01]  /*0470*/  LDS.128 R8, [R44+0x10] ;  /* 0x000010002c087984 */ /* 0x000fe20000000c00 */
[----:B0-----:R-:W-:-:S04]  /*0480*/  IDP.4A.S8.S8 R4, R12, R4, R49 ;  /* 0x000000040c047226 */ /* 0x001fc80000000631 */
[----:B------:R-:W-:-:S04]  /*0490*/  IDP.4A.S8.S8 R5, R13, R5, R4 ;  /* 0x000000050d057226 */ /* 0x000fc80000000604 */
[----:B------:R-:W-:Y:S02]  /*04a0*/  IDP.4A.S8.S8 R6, R14, R6, R5 ;  /* 0x000000060e067226 */ /* 0x000fe40000000605 */
[C---:B-1----:R-:W-:Y:S02]  /*04b0*/  IDP.4A.S8.S8 R48, R12.reuse, R16, R48 ;  /* 0x000000100c307226 */ /* 0x042fe40000000630 */
[----:B------:R-:W-:Y:S02]  /*04c0*/  IDP.4A.S8.S8 R16, R15, R7, R6 ;  /* 0x000000070f107226 */ /* 0x000fe40000000606 */
[----:B------:R-:W0:Y:S01]  /*04d0*/  LDS.128 R4, [R3+0x10] ;  /* 0x0000100003047984 */ /* 0x000e220000000c00 */
[----:B------:R-:W-:Y:S02]  /*04e0*/  IDP.4A.S8.S8 R17, R13, R17, R48 ;  /* 0x000000110d117226 */ /* 0x000fe40000000630 */
[C---:B--2---:R-:W-:Y:S02]  /*04f0*/  IDP.4A.S8.S8 R20, R12.reuse, R20, R50 ;  /* 0x000000140c147226 */ /* 0x044fe40000000632 */
[----:B---3--:R-:W-:-:S02]  /*0500*/  IDP.4A.S8.S8 R24, R12, R24, R51 ;  /* 0x000000180c187226 */ /* 0x008fc40000000633 */
[----:B----4-:R-:W-:Y:S02]  /*0510*/  IDP.4A.S8.S8 R28, R12, R28, R52 ;  /* 0x0000001c0c1c7226 */ /* 0x010fe40000000634 */
[----:B------:R-:W-:Y:S02]  /*0520*/  IDP.4A.S8.S8 R12, R14, R18, R17 ;  /* 0x000000120e0c7226 */ /* 0x000fe40000000611 */
[C---:B------:R-:W-:Y:S02]  /*0530*/  IDP.4A.S8.S8 R21, R13.reuse, R21, R20 ;  /* 0x000000150d157226 */ /* 0x040fe40000000614 */
[C---:B------:R-:W-:Y:S02]  /*0540*/  IDP.4A.S8.S8 R25, R13.reuse, R25, R24 ;  /* 0x000000190d197226 */ /* 0x040fe40000000618 */
[----:B------:R-:W-:Y:S02]  /*0550*/  IDP.4A.S8.S8 R29, R13, R29, R28 ;  /* 0x0000001d0d1d7226 */ /* 0x000fe4000000061c */
[----:B------:R-:W-:-:S02]  /*0560*/  IDP.4A.S8.S8 R12, R15, R19, R12 ;  /* 0x000000130f0c7226 */ /* 0x000fc4000000060c */
[C---:B------:R-:W-:Y:S02]  /*0570*/  IDP.4A.S8.S8 R22, R14.reuse, R22, R21 ;  /* 0x000000160e167226 */ /* 0x040fe40000000615 */
[C---:B------:R-:W-:Y:S02]  /*0580*/  IDP.4A.S8.S8 R26, R14.reuse, R26, R25 ;  /* 0x0000001a0e1a7226 */ /* 0x040fe40000000619 */
[----:B------:R-:W-:Y:S02]  /*0590*/  IDP.4A.S8.S8 R30, R14, R30, R29 ;  /* 0x0000001e0e1e7226 */ /* 0x000fe4000000061d */
[C---:B------:R-:W-:Y:S02]  /*05a0*/  IDP.4A.S8.S8 R13, R15.reuse, R23, R22 ;  /* 0x000000170f0d7226 */ /* 0x040fe40000000616 */
[C---:B------:R-:W-:Y:S01]  /*05b0*/  IDP.4A.S8.S8 R35, R15.reuse, R27, R26 ;  /* 0x0000001b0f237226 */ /* 0x040fe2000000061a */
[----:B------:R-:W1:Y:S01]  /*05c0*/  LDS.128 R20, [R3+0x410] ;  /* 0x0004100003147984 */ /* 0x000e620000000c00 */
[----:B------:R-:W-:-:S03]  /*05d0*/  IDP.4A.S8.S8 R15, R15, R31, R30 ;  /* 0x0000001f0f0f7226 */ /* 0x000fc6000000061e */
[----:B------:R-:W2:Y:S04]  /*05e0*/  LDS.128 R24, [R3+0x610] ;  /* 0x0006100003187984 */ /* 0x000ea80000000c00 */
[----:B------:R-:W3:Y:S01]  /*05f0*/  LDS.128 R28, [R3+0x810] ;  /* 0x00081000031c7984 */ /* 0x000ee20000000c00 */
[----:B0-----:R-:W-:-:S03]  /*0600*/  IDP.4A.S8.S8 R4, R8, R4, R16 ;  /* 0x0000000408047226 */ /* 0x001fc60000000610 */
[----:B------:R-:W0:Y:S01]  /*0610*/  LDS.128 R16, [R3+0x210] ;  /* 0x0002100003107984 */ /* 0x000e220000000c00 */
[----:B------:R-:W-:-:S04]  /*0620*/  IDP.4A.S8.S8 R5, R9, R5, R4 ;  /* 0x0000000509057226 */ /* 0x000fc80000000604 */
[----:B------:R-:W-:-:S04]  /*0630*/  IDP.4A.S8.S8 R6, R10, R6, R5 ;  /* 0x000000060a067226 */ /* 0x000fc80000000605 */
[----:B------:R-:W-:Y:S02]  /*0640*/  IDP.4A.S8.S8 R33, R11, R7, R6 ;  /* 0x000000070b217226 */ /* 0x000fe40000000606 */
[----:B------:R-:W-:Y:S01]  /*0650*/  LDS.128 R4, [R3+0x20] ;  /* 0x0000200003047984 */ /* 0x000fe20000000c00 */
[C---:B-1----:R-:W-:Y:S02]  /*0660*/  IDP.4A.S8.S8 R20, R8.reuse, R20, R13 ;  /* 0x0000001408147226 */ /* 0x042fe4000000060d */
[C---:B--2---:R-:W-:Y:S02]  /*0670*/  IDP.4A.S8.S8 R24, R8.reuse, R24, R35 ;  /* 0x0000001808187226 */ /* 0x044fe40000000623 */
[C---:B---3--:R-:W-:Y:S02]  /*0680*/  IDP.4A.S8.S8 R28, R8.reuse, R28, R15 ;  /* 0x0000001c081c7226 */ /* 0x048fe4000000060f */
[----:B0-----:R-:W-:-:S04]  /*0690*/  IDP.4A.S8.S8 R12, R8, R16, R12 ;  /* 0x00000010080c7226 */ /* 0x001fc8000000060c */
[C---:B------:R-:W-:Y:S02]  /*06a0*/  IDP.4A.S8.S8 R17, R9.reuse, R17, R12 ;  /* 0x0000001109117226 */ /* 0x040fe4000000060c */
[----:B------:R-:W0:Y:S01]  /*06b0*/  LDS.128 R12, [R44+0x20] ;  /* 0x000020002c0c7984 */ /* 0x000e220000000c00 */
[C---:B------:R-:W-:Y:S02]  /*06c0*/  IDP.4A.S8.S8 R21, R9.reuse, R21, R20 ;  /* 0x0000001509157226 */ /* 0x040fe40000000614 */
[----:B------:R-:W-:Y:S02]  /*06d0*/  IDP.4A.S8.S8 R8, R10, R18, R17 ;  /* 0x000000120a087226 */ /* 0x000fe40000000611 */
[C---:B------:R-:W-:Y:S02]  /*06e0*/  IDP.4A.S8.S8 R25, R9.reuse, R25, R24 ;  /* 0x0000001909197226 */ /* 0x040fe40000000618 */
[----:B------:R-:W-:Y:S02]  /*06f0*/  IDP.4A.S8.S8 R29, R9, R29, R28 ;  /* 0x0000001d091d7226 */ /* 0x000fe4000000061c */
[----:B------:R-:W-:-:S02]  /*0700*/  IDP.4A.S8.S8 R8, R11, R19, R8 ;  /* 0x000000130b087226 */ /* 0x000fc40000000608 */
[C---:B------:R-:W-:Y:S01]  /*0710*/  IDP.4A.S8.S8 R22, R10.reuse, R22, R21 ;  /* 0x000000160a167226 */ /* 0x040fe20000000615 */
[----:B------:R-:W1:Y:S01]  /*0720*/  LDS.128 R16, [R3+0x220] ;  /* 0x0002200003107984 */ /* 0x000e620000000c00 */
[C---:B------:R-:W-:Y:S02]  /*0730*/  IDP.4A.S8.S8 R26, R10.reuse, R26, R25 ;  /* 0x0000001a0a1a7226 */ /* 0x040fe40000000619 */
[----:B------:R-:W-:Y:S02]  /*0740*/  IDP.4A.S8.S8 R30, R10, R30, R29 ;  /* 0x0000001e0a1e7226 */ /* 0x000fe4000000061d */
[C---:B------:R-:W-:Y:S02]  /*0750*/  IDP.4A.S8.S8 R9, R11.reuse, R23, R22 ;  /* 0x000000170b097226 */ /* 0x040fe40000000616 */
[C---:B------:R-:W-:Y:S01]  /*0760*/  IDP.4A.S8.S8 R35, R11.reuse, R27, R26 ;  /* 0x0000001b0b237226 */ /* 0x040fe2000000061a */
[----:B------:R-:W2:Y:S01]  /*0770*/  LDS.128 R20, [R3+0x420] ;  /* 0x0004200003147984 */ /* 0x000ea20000000c00 */
[----:B------:R-:W-:-:S03]  /*0780*/  IDP.4A.S8.S8 R11, R11, R31, R30 ;  /* 0x0000001f0b0b7226 */ /* 0x000fc6000000061e */
[----:B------:R-:W3:Y:S04]  /*0790*/  LDS.128 R24, [R3+0x620] ;  /* 0x0006200003187984 */ /* 0x000ee80000000c00 */
[----:B------:R-:W4:Y:S01]  /*07a0*/  LDS.128 R28, [R3+0x820] ;  /* 0x00082000031c7984 */ /* 0x000f220000000c00 */
[----:B0-----:R-:W-:-:S04]  /*07b0*/  IDP.4A.S8.S8 R4, R12, R4, R33 ;  /* 0x000000040c047226 */ /* 0x001fc80000000621 */
[----:B------:R-:W-:-:S04]  /*07c0*/  IDP.4A.S8.S8 R5, R13, R5, R4 ;  /* 0x000000050d057226 */ /* 0x000fc80000000604 */
[----:B------:R-:W-:Y:S02]  /*07d0*/  IDP.4A.S8.S8 R6, R14, R6, R5 ;  /* 0x000000060e067226 */ /* 0x000fe40000000605 */
[C---:B-1----:R-:W-:Y:S02]  /*07e0*/  IDP.4A.S8.S8 R8, R12.reuse, R16, R8 ;  /* 0x000000100c087226 */ /* 0x042fe40000000608 */
[----:B------:R-:W-:Y:S02]  /*07f0*/  IDP.4A.S8.S8 R33, R15, R7, R6 ;  /* 0x000000070f217226 */ /* 0x000fe40000000606 */
[----:B------:R-:W-:Y:S01]  /*0800*/  IDP.4A.S8.S8 R17, R13, R17, R8 ;  /* 0x000000110d117226 */ /* 0x000fe20000000608 */
[----:B------:R-:W-:Y:S01]  /*0810*/  LDS.128 R4, [R3+0x30] ;  /* 0x0000300003047984 */ /* 0x000fe20000000c00 */
[C---:B--2---:R-:W-:Y:S02]  /*0820*/  IDP.4A.S8.S8 R20, R12.reuse, R20, R9 ;  /* 0x000000140c147226 */ /* 0x044fe40000000609 */
[----:B---3--:R-:W-:-:S02]  /*0830*/  IDP.4A.S8.S8 R24, R12, R24, R35 ;  /* 0x000000180c187226 */ /* 0x008fc40000000623 */
[----:B----4-:R-:W-:Y:S02]  /*0840*/  IDP.4A.S8.S8 R28, R12, R28, R11 ;  /* 0x0000001c0c1c7226 */ /* 0x010fe4000000060b */
[----:B------:R-:W0:Y:S01]  /*0850*/  LDS.128 R8, [R44+0x30] ;  /* 0x000030002c087984 */ /* 0x000e220000000c00 */
[----:B------:R-:W-:Y:S02]  /*0860*/  IDP.4A.S8.S8 R12, R14, R18, R17 ;  /* 0x000000120e0c7226 */ /* 0x000fe40000000611 */
[C---:B------:R-:W-:Y:S02]  /*0870*/  IDP.4A.S8.S8 R21, R13.reuse, R21, R20 ;  /* 0x000000150d157226 */ /* 0x040fe40000000614 */
        /* <DEDUP_REMOVED lines=204> */
[----:B------:R-:W0:Y:S01]  /*1540*/  LDS.128 R8, [R44+0xb0] ;  /* 0x0000b0002c087984 */ /* 0x000e220000000c00 */
[----:B----4-:R-:W-:Y:S02]  /*1550*/  IDP.4A.S8.S8 R24, R12, R24, R35 ;  /* 0x000000180c187226 */ /* 0x010fe40000000623 */
[C---:B------:R-:W-:Y:S02]  /*1560*/  IDP.4A.S8.S8 R29, R13.reuse, R29, R28 ;  /* 0x0000001d0d1d7226 */ /* 0x040fe4000000061c */
[----:B------:R-:W-:Y:S02]  /*1570*/  IDP.4A.S8.S8 R25, R13, R25, R24 ;  /* 0x000000190d197226 */ /* 0x000fe40000000618 */
[C---:B------:R-:W-:Y:S02]  /*1580*/  IDP.4A.S8.S8 R30, R14.reuse, R30, R29 ;  /* 0x0000001e0e1e7226 */ /* 0x040fe4000000061d */
[----:B------:R-:W-:Y:S02]  /*1590*/  IDP.4A.S8.S8 R26, R14, R26, R25 ;  /* 0x0000001a0e1a7226 */ /* 0x000fe40000000619 */
[----:B------:R-:W-:-:S02]  /*15a0*/  IDP.4A.S8.S8 R35, R15, R31, R30 ;  /* 0x0000001f0f237226 */ /* 0x000fc4000000061e */
[----:B------:R-:W1:Y:S01]  /*15b0*/  LDS.128 R28, [R3+0x8b0] ;  /* 0x0008b000031c7984 */ /* 0x000e620000000c00 */
[----:B------:R-:W-:Y:S02]  /*15c0*/  IDP.4A.S8.S8 R18, R14, R18, R17 ;  /* 0x000000120e127226 */ /* 0x000fe40000000611 */
[----:B------:R-:W-:Y:S02]  /*15d0*/  IDP.4A.S8.S8 R21, R13, R21, R20 ;  /* 0x000000150d157226 */ /* 0x000fe40000000614 */
[----:B0-----:R-:W-:Y:S02]  /*15e0*/  IDP.4A.S8.S8 R4, R8, R4, R33 ;  /* 0x0000000408047226 */ /* 0x001fe40000000621 */
[C---:B------:R-:W-:Y:S02]  /*15f0*/  IDP.4A.S8.S8 R33, R15.reuse, R27, R26 ;  /* 0x0000001b0f217226 */ /* 0x040fe4000000061a */
[----:B------:R-:W0:Y:S01]  /*1600*/  LDS.128 R24, [R3+0x6b0] ;  /* 0x0006b00003187984 */ /* 0x000e220000000c00 */
[----:B------:R-:W-:-:S03]  /*1610*/  IDP.4A.S8.S8 R20, R15, R19, R18 ;  /* 0x000000130f147226 */ /* 0x000fc60000000612 */
[----:B------:R-:W2:Y:S01]  /*1620*/  LDS.128 R16, [R3+0x2b0] ;  /* 0x0002b00003107984 */ /* 0x000ea20000000c00 */
[----:B------:R-:W-:-:S04]  /*1630*/  IDP.4A.S8.S8 R22, R14, R22, R21 ;  /* 0x000000160e167226 */ /* 0x000fc80000000615 */
[----:B------:R-:W-:Y:S02]  /*1640*/  IDP.4A.S8.S8 R23, R15, R23, R22 ;  /* 0x000000170f177226 */ /* 0x000fe40000000616 */
[----:B------:R-:W3:Y:S01]  /*1650*/  LDS.128 R12, [R3+0x4b0] ;  /* 0x0004b000030c7984 */ /* 0x000ee20000000c00 */
[----:B------:R-:W-:-:S04]  /*1660*/  IDP.4A.S8.S8 R5, R9, R5, R4 ;  /* 0x0000000509057226 */ /* 0x000fc80000000604 */
[----:B------:R-:W-:Y:S02]  /*1670*/  IDP.4A.S8.S8 R6, R10, R6, R5 ;  /* 0x000000060a067226 */ /* 0x000fe40000000605 */
[C---:B-1----:R-:W-:Y:S02]  /*1680*/  IDP.4A.S8.S8 R28, R8.reuse, R28, R35 ;  /* 0x0000001c081c7226 */ /* 0x042fe40000000623 */
[----:B------:R-:W-:Y:S02]  /*1690*/  IDP.4A.S8.S8 R21, R11, R7, R6 ;  /* 0x000000070b157226 */ /* 0x000fe40000000606 */
[----:B------:R-:W-:Y:S01]  /*16a0*/  LDS.128 R4, [R44+0xc0] ;  /* 0x0000c0002c047984 */ /* 0x000fe20000000c00 */
[----:B0-----:R-:W-:-:S03]  /*16b0*/  IDP.4A.S8.S8 R24, R8, R24, R33 ;  /* 0x0000001808187226 */ /* 0x001fc60000000621 */
[----:B------:R-:W0:Y:S01]  /*16c0*/  LDS.128 R32, [R3+0xc0] ;  /* 0x0000c00003207984 */ /* 0x000e220000000c00 */
[----:B--2---:R-:W-:-:S04]  /*16d0*/  IDP.4A.S8.S8 R16, R8, R16, R20 ;  /* 0x0000001008107226 */ /* 0x004fc80000000614 */
[C---:B------:R-:W-:Y:S02]  /*16e0*/  IDP.4A.S8.S8 R17, R9.reuse, R17, R16 ;  /* 0x0000001109117226 */ /* 0x040fe40000000610 */
[----:B---3--:R-:W-:Y:S02]  /*16f0*/  IDP.4A.S8.S8 R12, R8, R12, R23 ;  /* 0x0000000c080c7226 */ /* 0x008fe40000000617 */
[----:B------:R-:W-:Y:S02]  /*1700*/  IDP.4A.S8.S8 R18, R10, R18, R17 ;  /* 0x000000120a127226 */ /* 0x000fe40000000611 */
[C---:B------:R-:W-:Y:S02]  /*1710*/  IDP.4A.S8.S8 R13, R9.reuse, R13, R12 ;  /* 0x0000000d090d7226 */ /* 0x040fe4000000060c */
[C---:B------:R-:W-:Y:S02]  /*1720*/  IDP.4A.S8.S8 R25, R9.reuse, R25, R24 ;  /* 0x0000001909197226 */ /* 0x040fe40000000618 */
[----:B------:R-:W-:-:S02]  /*1730*/  IDP.4A.S8.S8 R29, R9, R29, R28 ;  /* 0x0000001d091d7226 */ /* 0x000fc4000000061c */
[C---:B------:R-:W-:Y:S02]  /*1740*/  IDP.4A.S8.S8 R12, R11.reuse, R19, R18 ;  /* 0x000000130b0c7226 */ /* 0x040fe40000000612 */
[----:B------:R-:W1:Y:S01]  /*1750*/  LDS.128 R16, [R3+0x2c0] ;  /* 0x0002c00003107984 */ /* 0x000e620000000c00 */
[C---:B------:R-:W-:Y:S02]  /*1760*/  IDP.4A.S8.S8 R14, R10.reuse, R14, R13 ;  /* 0x0000000e0a0e7226 */ /* 0x040fe4000000060d */
[C---:B------:R-:W-:Y:S02]  /*1770*/  IDP.4A.S8.S8 R26, R10.reuse, R26, R25 ;  /* 0x0000001a0a1a7226 */ /* 0x040fe40000000619 */
[----:B------:R-:W-:Y:S02]  /*1780*/  IDP.4A.S8.S8 R30, R10, R30, R29 ;  /* 0x0000001e0a1e7226 */ /* 0x000fe4000000061d */
[C---:B------:R-:W-:Y:S02]  /*1790*/  IDP.4A.S8.S8 R15, R11.reuse, R15, R14 ;  /* 0x0000000f0b0f7226 */ /* 0x040fe4000000060e */
[----:B------:R-:W-:-:S02]  /*17a0*/  IDP.4A.S8.S8 R27, R11, R27, R26 ;  /* 0x0000001b0b1b7226 */ /* 0x000fc4000000061a */
[----:B------:R-:W-:Y:S02]  /*17b0*/  IDP.4A.S8.S8 R13, R11, R31, R30 ;  /* 0x0000001f0b0d7226 */ /* 0x000fe4000000061e */
[----:B------:R-:W2:Y:S04]  /*17c0*/  LDS.128 R8, [R3+0x6c0] ;  /* 0x0006c00003087984 */ /* 0x000ea80000000c00 */
[----:B------:R-:W3:Y:S01]  /*17d0*/  LDS.128 R28, [R3+0x8c0] ;  /* 0x0008c000031c7984 */ /* 0x000ee20000000c00 */
[----:B0-----:R-:W-:-:S03]  /*17e0*/  IDP.4A.S8.S8 R32, R4, R32, R21 ;  /* 0x0000002004207226 */ /* 0x001fc60000000615 */
[----:B------:R-:W0:Y:S01]  /*17f0*/  LDS.128 R20, [R3+0x4c0] ;  /* 0x0004c00003147984 */ /* 0x000e220000000c00 */
[----:B------:R-:W-:Y:S02]  /*1800*/  IDP.4A.S8.S8 R33, R5, R33, R32 ;  /* 0x0000002105217226 */ /* 0x000fe40000000620 */
[----:B-1----:R-:W-:-:S04]  /*1810*/  IDP.4A.S8.S8 R12, R4, R16, R12 ;  /* 0x00000010040c7226 */ /* 0x002fc8000000060c */
[----:B------:R-:W-:-:S04]  /*1820*/  IDP.4A.S8.S8 R17, R5, R17, R12 ;  /* 0x0000001105117226 */ /* 0x000fc8000000060c */
[----:B------:R-:W-:Y:S02]  /*1830*/  IDP.4A.S8.S8 R18, R6, R18, R17 ;  /* 0x0000001206127226 */ /* 0x000fe40000000611 */
[C---:B--2---:R-:W-:Y:S02]  /*1840*/  IDP.4A.S8.S8 R8, R4.reuse, R8, R27 ;  /* 0x0000000804087226 */ /* 0x044fe4000000061b */
[----:B------:R-:W-:Y:S01]  /*1850*/  LDS.128 R24, [R3+0xd0] ;  /* 0x0000d00003187984 */ /* 0x000fe20000000c00 */
[C---:B---3--:R-:W-:Y:S02]  /*1860*/  IDP.4A.S8.S8 R28, R4.reuse, R28, R13 ;  /* 0x0000001c041c7226 */ /* 0x048fe4000000060d */
[----:B0-----:R-:W-:Y:S02]  /*1870*/  IDP.4A.S8.S8 R20, R4, R20, R15 ;  /* 0x0000001404147226 */ /* 0x001fe4000000060f */
[----:B------:R-:W0:Y:S01]  /*1880*/  LDS.128 R12, [R44+0xd0] ;  /* 0x0000d0002c0c7984 */ /* 0x000e220000000c00 */
[----:B------:R-:W-:-:S02]  /*1890*/  IDP.4A.S8.S8 R9, R5, R9, R8 ;  /* 0x0000000905097226 */ /* 0x000fc40000000608 */
[C---:B------:R-:W-:Y:S02]  /*18a0*/  IDP.4A.S8.S8 R21, R5.reuse, R21, R20 ;  /* 0x0000001505157226 */ /* 0x040fe40000000614 */
[----:B------:R-:W-:Y:S02]  /*18b0*/  IDP.4A.S8.S8 R5, R5, R29, R28 ;  /* 0x0000001d05057226 */ /* 0x000fe4000000061c */
[----:B------:R-:W-:Y:S02]  /*18c0*/  IDP.4A.S8.S8 R28, R7, R19, R18 ;  /* 0x00000013071c7226 */ /* 0x000fe40000000612 */
[----:B------:R-:W1:Y:S01]  /*18d0*/  LDS.128 R16, [R3+0x2d0] ;  /* 0x0002d00003107984 */ /* 0x000e620000000c00 */
[C---:B------:R-:W-:Y:S02]  /*18e0*/  IDP.4A.S8.S8 R22, R6.reuse, R22, R21 ;  /* 0x0000001606167226 */ /* 0x040fe40000000615 */
[C---:B------:R-:W-:Y:S02]  /*18f0*/  IDP.4A.S8.S8 R10, R6.reuse, R10, R9 ;  /* 0x0000000a060a7226 */ /* 0x040fe40000000609 */
[----:B------:R-:W-:-:S02]  /*1900*/  IDP.4A.S8.S8 R34, R6, R34, R33 ;  /* 0x0000002206227226 */ /* 0x000fc40000000621 */
[----:B------:R-:W-:Y:S02]  /*1910*/  IDP.4A.S8.S8 R30, R6, R30, R5 ;  /* 0x0000001e061e7226 */ /* 0x000fe40000000605 */
[C---:B------:R-:W-:Y:S02]  /*1920*/  IDP.4A.S8.S8 R29, R7.reuse, R23, R22 ;  /* 0x00000017071d7226 */ /* 0x040fe40000000616 */
[C---:B------:R-:W-:Y:S01]  /*1930*/  IDP.4A.S8.S8 R33, R7.reuse, R11, R10 ;  /* 0x0000000b07217226 */ /* 0x040fe2000000060a */
[----:B------:R-:W2:Y:S01]  /*1940*/  LDS.128 R20, [R3+0x4d0] ;  /* 0x0004d00003147984 */ /* 0x000ea20000000c00 */
[C---:B------:R-:W-:Y:S02]  /*1950*/  IDP.4A.S8.S8 R35, R7.reuse, R35, R34 ;  /* 0x0000002307237226 */ /* 0x040fe40000000622 */
[----:B------:R-:W-:Y:S01]  /*1960*/  IDP.4A.S8.S8 R31, R7, R31, R30 ;  /* 0x0000001f071f7226 */ /* 0x000fe2000000061e */
[----:B------:R-:W3:Y:S04]  /*1970*/  LDS.128 R8, [R3+0x6d0] ;  /* 0x0006d00003087984 */ /* 0x000ee80000000c00 */
[----:B------:R-:W4:Y:S01]  /*1980*/  LDS.128 R4, [R3+0x8d0] ;  /* 0x0008d00003047984 */ /* 0x000f220000000c00 */
[----:B0-----:R-:W-:-:S04]  /*1990*/  IDP.4A.S8.S8 R24, R12, R24, R35 ;  /* 0x000000180c187226 */ /* 0x001fc80000000623 */
[C---:B------:R-:W-:Y:S02]  /*19a0*/  IDP.4A.S8.S8 R25, R13.reuse, R25, R24 ;  /* 0x000000190d197226 */ /* 0x040fe40000000618 */
[----:B-1----:R-:W-:Y:S02]  /*19b0*/  IDP.4A.S8.S8 R16, R12, R16, R28 ;  /* 0x000000100c107226 */ /* 0x002fe4000000061c */
[C---:B------:R-:W-:Y:S02]  /*19c0*/  IDP.4A.S8.S8 R26, R14.reuse, R26, R25 ;  /* 0x0000001a0e1a7226 */ /* 0x040fe40000000619 */
[----:B------:R-:W-:Y:S02]  /*19d0*/  IDP.4A.S8.S8 R25, R13, R17, R16 ;  /* 0x000000110d197226 */ /* 0x000fe40000000610 */
[----:B------:R-:W-:Y:S02]  /*19e0*/  IDP.4A.S8.S8 R17, R15, R27, R26 ;  /* 0x0000001b0f117226 */ /* 0x000fe4000000061a */
[----:B------:R-:W-:-:S02]  /*19f0*/  IDP.4A.S8.S8 R18, R14, R18, R25 ;  /* 0x000000120e127226 */ /* 0x000fc40000000619 */
[----:B------:R-:W-:Y:S01]  /*1a00*/  LDS.128 R24, [R3+0x2e0] ;  /* 0x0002e00003187984 */ /* 0x000fe20000000c00 */
[C---:B--2---:R-:W-:Y:S02]  /*1a10*/  IDP.4A.S8.S8 R20, R12.reuse, R20, R29 ;  /* 0x000000140c147226 */ /* 0x044fe4000000061d */
[C---:B---3--:R-:W-:Y:S02]  /*1a20*/  IDP.4A.S8.S8 R8, R12.reuse, R8, R33 ;  /* 0x000000080c087226 */ /* 0x048fe40000000621 */
[----:B------:R-:W0:Y:S01]  /*1a30*/  LDS.128 R32, [R44+0xe0] ;  /* 0x0000e0002c207984 */ /* 0x000e220000000c00 */
[----:B----4-:R-:W-:-:S03]  /*1a40*/  IDP.4A.S8.S8 R12, R12, R4, R31 ;  /* 0x000000040c0c7226 */ /* 0x010fc6000000061f */
[----:B------:R-:W1:Y:S01]  /*1a50*/  LDS.128 R28, [R3+0xe0] ;  /* 0x0000e000031c7984 */ /* 0x000e620000000c00 */
[C---:B------:R-:W-:Y:S02]  /*1a60*/  IDP.4A.S8.S8 R21, R13.reuse, R21, R20 ;  /* 0x000000150d157226 */ /* 0x040fe40000000614 */
[----:B------:R-:W-:Y:S02]  /*1a70*/  IDP.4A.S8.S8 R9, R13, R9, R8 ;  /* 0x000000090d097226 */ /* 0x000fe40000000608 */
[C---:B------:R-:W-:Y:S02]  /*1a80*/  IDP.4A.S8.S8 R22, R14.reuse, R22, R21 ;  /* 0x000000160e167226 */ /* 0x040fe40000000615 */
[----:B------:R-:W-:Y:S02]  /*1a90*/  IDP.4A.S8.S8 R19, R15, R19, R18 ;  /* 0x000000130f137226 */ /* 0x000fe40000000612 */
[----:B------:R-:W-:Y:S02]  /*1aa0*/  IDP.4A.S8.S8 R10, R14, R10, R9 ;  /* 0x0000000a0e0a7226 */ /* 0x000fe40000000609 */
[----:B------:R-:W-:-:S02]  /*1ab0*/  IDP.4A.S8.S8 R13, R13, R5, R12 ;  /* 0x000000050d0d7226 */ /* 0x000fc4000000060c */
[C---:B------:R-:W-:Y:S02]  /*1ac0*/  IDP.4A.S8.S8 R4, R15.reuse, R23, R22 ;  /* 0x000000170f047226 */ /* 0x040fe40000000616 */
[----:B------:R-:W-:Y:S01]  /*1ad0*/  IDP.4A.S8.S8 R5, R15, R11, R10 ;  /* 0x0000000b0f057226 */ /* 0x000fe2000000060a */
[----:B------:R-:W2:Y:S04]  /*1ae0*/  LDS.128 R20, [R3+0x8e0] ;  /* 0x0008e00003147984 */ /* 0x000ea80000000c00 */
[----:B------:R-:W3:Y:S01]  /*1af0*/  LDS.128 R8, [R3+0x4e0] ;  /* 0x0004e00003087984 */ /* 0x000ee20000000c00 */
[C---:B0-----:R-:W-:Y:S02]  /*1b00*/  IDP.4A.S8.S8 R24, R32.reuse, R24, R19 ;  /* 0x0000001820187226 */ /* 0x041fe40000000613 */
[----:B-1----:R-:W-:-:S02]  /*1b10*/  IDP.4A.S8.S8 R28, R32, R28, R17 ;  /* 0x0000001c201c7226 */ /* 0x002fc40000000611 */
[----:B------:R-:W0:Y:S01]  /*1b20*/  LDS.128 R16, [R3+0x6e0] ;  /* 0x0006e00003107984 */ /* 0x000e220000000c00 */
[----:B------:R-:W-:-:S04]  /*1b30*/  IDP.4A.S8.S8 R6, R14, R6, R13 ;  /* 0x000000060e067226 */ /* 0x000fc8000000060d */
[----:B------:R-:W-:Y:S02]  /*1b40*/  IDP.4A.S8.S8 R7, R15, R7, R6 ;  /* 0x000000070f077226 */ /* 0x000fe40000000606 */
[----:B------:R-:W-:Y:S02]  /*1b50*/  LDS.128 R12, [R3+0xf0] ;  /* 0x0000f000030c7984 */ /* 0x000fe40000000c00 */
[C---:B--2---:R-:W-:Y:S02]  /*1b60*/  IDP.4A.S8.S8 R20, R32.reuse, R20, R7 ;  /* 0x0000001420147226 */ /* 0x044fe40000000607 */
[C---:B---3--:R-:W-:Y:S02]  /*1b70*/  IDP.4A.S8.S8 R8, R32.reuse, R8, R4 ;  /* 0x0000000820087226 */ /* 0x048fe40000000604 */
[----:B0-----:R-:W-:Y:S02]  /*1b80*/  IDP.4A.S8.S8 R16, R32, R16, R5 ;  /* 0x0000001020107226 */ /* 0x001fe40000000605 */
[----:B------:R-:W0:Y:S01]  /*1b90*/  LDS.128 R4, [R44+0xf0] ;  /* 0x0000f0002c047984 */ /* 0x000e220000000c00 */
[----:B------:R-:W-:-:S02]  /*1ba0*/  IDP.4A.S8.S8 R29, R33, R29, R28 ;  /* 0x0000001d211d7226 */ /* 0x000fc4000000061c */
[C---:B------:R-:W-:Y:S02]  /*1bb0*/  IDP.4A.S8.S8 R25, R33.reuse, R25, R24 ;  /* 0x0000001921197226 */ /* 0x040fe40000000618 */
[----:B------:R-:W-:Y:S02]  /*1bc0*/  IDP.4A.S8.S8 R30, R34, R30, R29 ;  /* 0x0000001e221e7226 */ /* 0x000fe4000000061d */
[C---:B------:R-:W-:Y:S02]  /*1bd0*/  IDP.4A.S8.S8 R9, R33.reuse, R9, R8 ;  /* 0x0000000921097226 */ /* 0x040fe40000000608 */
[C---:B------:R-:W-:Y:S02]  /*1be0*/  IDP.4A.S8.S8 R17, R33.reuse, R17, R16 ;  /* 0x0000001121117226 */ /* 0x040fe40000000610 */
[----:B------:R-:W-:Y:S02]  /*1bf0*/  IDP.4A.S8.S8 R21, R33, R21, R20 ;  /* 0x0000001521157226 */ /* 0x000fe40000000614 */
[----:B------:R-:W-:-:S02]  /*1c00*/  IDP.4A.S8.S8 R31, R35, R31, R30 ;  /* 0x0000001f231f7226 */ /* 0x000fc4000000061e */
[C---:B------:R-:W-:Y:S02]  /*1c10*/  IDP.4A.S8.S8 R26, R34.reuse, R26, R25 ;  /* 0x0000001a221a7226 */ /* 0x040fe40000000619 */
[C---:B------:R-:W-:Y:S02]  /*1c20*/  IDP.4A.S8.S8 R10, R34.reuse, R10, R9 ;  /* 0x0000000a220a7226 */ /* 0x040fe40000000609 */
[C---:B------:R-:W-:Y:S02]  /*1c30*/  IDP.4A.S8.S8 R18, R34.reuse, R18, R17 ;  /* 0x0000001222127226 */ /* 0x040fe40000000611 */
[----:B------:R-:W-:Y:S02]  /*1c40*/  IDP.4A.S8.S8 R22, R34, R22, R21 ;  /* 0x0000001622167226 */ /* 0x000fe40000000615 */
[C---:B------:R-:W-:Y:S02]  /*1c50*/  IDP.4A.S8.S8 R28, R35.reuse, R27, R26 ;  /* 0x0000001b231c7226 */ /* 0x040fe4000000061a */
[----:B------:R-:W-:Y:S01]  /*1c60*/  IDP.4A.S8.S8 R29, R35, R11, R10 ;  /* 0x0000000b231d7226 */ /* 0x000fe2000000060a */
[----:B------:R-:W1:Y:S04]  /*1c70*/  LDS.128 R24, [R3+0x2f0] ;  /* 0x0002f00003187984 */ /* 0x000e680000000c00 */
[----:B------:R-:W2:Y:S01]  /*1c80*/  LDS.128 R8, [R3+0x4f0] ;  /* 0x0004f00003087984 */ /* 0x000ea20000000c00 */
[----:B0-----:R-:W-:-:S02]  /*1c90*/  IDP.4A.S8.S8 R12, R4, R12, R31 ;  /* 0x0000000c040c7226 */ /* 0x001fc4000000061f */
[C---:B------:R-:W-:Y:S02]  /*1ca0*/  IDP.4A.S8.S8 R31, R35.reuse, R19, R18 ;  /* 0x00000013231f7226 */ /* 0x040fe40000000612 */
[----:B------:R-:W-:Y:S01]  /*1cb0*/  IDP.4A.S8.S8 R35, R35, R23, R22 ;  /* 0x0000001723237226 */ /* 0x000fe20000000616 */
[----:B------:R-:W0:Y:S04]  /*1cc0*/  LDS.128 R16, [R3+0x6f0] ;  /* 0x0006f00003107984 */ /* 0x000e280000000c00 */
[----:B------:R-:W3:Y:S01]  /*1cd0*/  LDS.128 R20, [R3+0x8f0] ;  /* 0x0008f00003147984 */ /* 0x000ee20000000c00 */
[----:B------:R-:W-:Y:S01]  /*1ce0*/  UIADD3 UR4, UPT, UPT, UR4, 0x1, URZ ;  /* 0x0000000104047890 */ /* 0x000fe2000fffe0ff */
[----:B------:R-:W-:-:S03]  /*1cf0*/  IDP.4A.S8.S8 R13, R5, R13, R12 ;  /* 0x0000000d050d7226 */ /* 0x000fc6000000060c */
[----:B------:R-:W-:Y:S01]  /*1d00*/  UISETP.NE.AND UP0, UPT, UR4, 0x8, UPT ;  /* 0x000000080400788c */ /* 0x000fe2000bf05270 */
[----:B------:R-:W-:Y:S01]  /*1d10*/  IDP.4A.S8.S8 R14, R6, R14, R13 ;  /* 0x0000000e060e7226 */ /* 0x000fe2000000060d */
[----:B------:R-:W-:Y:S01]  /*1d20*/  IADD3 R46, P0, PT, R46, 0x100, RZ ;  /* 0x000001002e2e7810 */ /* 0x000fe20007f1e0ff */
[C---:B-1----:R-:W-:Y:S02]  /*1d30*/  IDP.4A.S8.S8 R24, R4.reuse, R24, R28 ;  /* 0x0000001804187226 */ /* 0x042fe4000000061c */
[----:B--2---:R-:W-:Y:S02]  /*1d40*/  IDP.4A.S8.S8 R8, R4, R8, R29 ;  /* 0x0000000804087226 */ /* 0x004fe4000000061d */
[C---:B------:R-:W-:Y:S02]  /*1d50*/  IDP.4A.S8.S8 R25, R5.reuse, R25, R24 ;  /* 0x0000001905197226 */ /* 0x040fe40000000618 */
[----:B------:R-:W-:Y:S02]  /*1d60*/  IDP.4A.S8.S8 R9, R5, R9, R8 ;  /* 0x0000000905097226 */ /* 0x000fe40000000608 */
[----:B------:R-:W-:-:S02]  /*1d70*/  IDP.4A.S8.S8 R26, R6, R26, R25 ;  /* 0x0000001a061a7226 */ /* 0x000fc40000000619 */
[C---:B0-----:R-:W-:Y:S02]  /*1d80*/  IDP.4A.S8.S8 R16, R4.reuse, R16, R31 ;  /* 0x0000001004107226 */ /* 0x041fe4000000061f */
[----:B---3--:R-:W-:Y:S02]  /*1d90*/  IDP.4A.S8.S8 R20, R4, R20, R35 ;  /* 0x0000001404147226 */ /* 0x008fe40000000623 */
[C---:B------:R-:W-:Y:S02]  /*1da0*/  IDP.4A.S8.S8 R17, R5.reuse, R17, R16 ;  /* 0x0000001105117226 */ /* 0x040fe40000000610 */
[----:B------:R-:W-:Y:S02]  /*1db0*/  IDP.4A.S8.S8 R21, R5, R21, R20 ;  /* 0x0000001505157226 */ /* 0x000fe40000000614 */
[C---:B------:R-:W-:Y:S02]  /*1dc0*/  IDP.4A.S8.S8 R10, R6.reuse, R10, R9 ;  /* 0x0000000a060a7226 */ /* 0x040fe40000000609 */
[----:B------:R-:W-:-:S02]  /*1dd0*/  IDP.4A.S8.S8 R18, R6, R18, R17 ;  /* 0x0000001206127226 */ /* 0x000fc40000000611 */
[----:B------:R-:W-:Y:S01]  /*1de0*/  IDP.4A.S8.S8 R22, R6, R22, R21 ;  /* 0x0000001606167226 */ /* 0x000fe20000000615 */
[----:B------:R-:W-:Y:S01]  /*1df0*/  IADD3.X R47, PT, PT, RZ, R47, RZ, P0, !PT ;  /* 0x0000002fff2f7210 */ /* 0x000fe200007fe4ff */
[C---:B------:R-:W-:Y:S01]  /*1e00*/  IDP.4A.S8.S8 R49, R7.reuse, R15, R14 ;  /* 0x0000000f07317226 */ /* 0x040fe2000000060e */
[----:B------:R-:W-:Y:S01]  /*1e10*/  IADD3 R2, PT, PT, R2, 0x100, RZ ;  /* 0x0000010002027810 */ /* 0x000fe20007ffe0ff */
[C---:B------:R-:W-:Y:S02]  /*1e20*/  IDP.4A.S8.S8 R48, R7.reuse, R27, R26 ;  /* 0x0000001b07307226 */ /* 0x040fe4000000061a */
[C---:B------:R-:W-:Y:S02]  /*1e30*/  IDP.4A.S8.S8 R50, R7.reuse, R11, R10 ;  /* 0x0000000b07327226 */ /* 0x040fe4000000060a */
[C---:B------:R-:W-:Y:S02]  /*1e40*/  IDP.4A.S8.S8 R51, R7.reuse, R19, R18 ;  /* 0x0000001307337226 */ /* 0x040fe40000000612 */
[----:B------:R-:W-:Y:S01]  /*1e50*/  IDP.4A.S8.S8 R52, R7, R23, R22 ;  /* 0x0000001707347226 */ /* 0x000fe20000000616 */
[----:B------:R-:W-:Y:S06]  /*1e60*/  BRA.U UP0, `(.L_x_128) ;  /* 0xffffffe100c87547 */ /* 0x000fec000b83ffff */
[----:B------:R-:W0:Y:S01]  /*1e70*/  S2R R7, SR_TID.X ;  /* 0x0000000000077919 */ /* 0x000e220000002100 */
[----:B------:R-:W1:Y:S01]  /*1e80*/  LDC.64 R4, c[0x0][0x398] ;  /* 0x0000e600ff047b82 */ /* 0x000e620000000a00 */
[----:B------:R-:W2:Y:S07]  /*1e90*/  S2R R8, SR_TID.Y ;  /* 0x0000000000087919 */ /* 0x000eae0000002200 */
[----:B------:R-:W3:Y:S01]  /*1ea0*/  LDC.64 R2, c[0x0][0x390] ;  /* 0x0000e400ff027b82 */ /* 0x000ee20000000a00 */
[----:B0-----:R-:W-:-:S04]  /*1eb0*/  IMAD R7, R0, 0xa, R7 ;  /* 0x0000000a00077824 */ /* 0x001fc800078e0207 */
[----:B-1----:R-:W-:-:S05]  /*1ec0*/  IMAD.WIDE.U32 R4, R7, 0x4, R4 ;  /* 0x0000000407047825 */ /* 0x002fca00078e0004 */
[----:B------:R-:W4:Y:S04]  /*1ed0*/  LDG.E.CONSTANT R0, desc[UR8][R4.64] ;  /* 0x0000000804007981 */ /* 0x000f28000c1e9900 */
[----:B------:R-:W5:Y:S04]  /*1ee0*/  LDG.E.CONSTANT R9, desc[UR8][R4.64+0x8] ;  /* 0x0000080804097981 */ /* 0x000f68000c1e9900 */
[----:B------:R-:W5:Y:S04]  /*1ef0*/  LDG.E.CONSTANT R11, desc[UR8][R4.64+0x10] ;  /* 0x00001008040b7981 */ /* 0x000f68000c1e9900 */
[----:B------:R-:W5:Y:S04]  /*1f00*/  LDG.E.CONSTANT R6, desc[UR8][R4.64+0x18] ;  /* 0x0000180804067981 */ /* 0x000f68000c1e9900 */
[----:B------:R0:W5:Y:S01]  /*1f10*/  LDG.E.CONSTANT R13, desc[UR8][R4.64+0x20] ;  /* 0x00002008040d7981 */ /* 0x000162000c1e9900 */
[----:B--2---:R-:W-:-:S04]  /*1f20*/  IMAD R7, R8, 0x3e8, R7 ;  /* 0x000003e808077824 */ /* 0x004fc800078e0207 */
[----:B---3--:R-:W-:Y:S01]  /*1f30*/  IMAD.WIDE.U32 R2, R7, 0x4, R2 ;  /* 0x0000000407027825 */ /* 0x008fe200078e0002 */
[----:B----4-:R-:W-:Y:S02]  /*1f40*/  IADD3 R0, PT, PT, R49, R0, RZ ;  /* 0x0000000031007210 */ /* 0x010fe40007ffe0ff */
[----:B-----5:R-:W-:Y:S02]  /*1f50*/  IADD3 R9, PT, PT, R48, R9, RZ ;  /* 0x0000000930097210 */ /* 0x020fe40007ffe0ff */
[----:B------:R-:W-:Y:S02]  /*1f60*/  I2FP.F32.S32 R0, R0 ;  /* 0x0000000000007245 */ /* 0x000fe40000201400 */
[----:B------:R-:W-:Y:S02]  /*1f70*/  IADD3 R11, PT, PT, R50, R11, RZ ;  /* 0x0000000b320b7210 */ /* 0x000fe40007ffe0ff */
[----:B------:R-:W-:Y:S01]  /*1f80*/  I2FP.F32.S32 R9, R9 ;  /* 0x0000000900097245 */ /* 0x000fe20000201400 */
[----:B0-----:R-:W-:Y:S01]  /*1f90*/  FMUL R5, R0, 74 ;  /* 0x4294000000057820 */ /* 0x001fe20000400000 */
[----:B------:R-:W-:-:S02]  /*1fa0*/  IADD3 R6, PT, PT, R51, R6, RZ ;  /* 0x0000000633067210 */ /* 0x000fc40007ffe0ff */
[----:B------:R-:W-:Y:S01]  /*1fb0*/  I2FP.F32.S32 R11, R11 ;  /* 0x0000000b000b7245 */ /* 0x000fe20000201400 */
[----:B------:R-:W-:Y:S01]  /*1fc0*/  FMUL R9, R9, 74 ;  /* 0x4294000009097820 */ /* 0x000fe20000400000 */
[----:B------:R-:W-:Y:S01]  /*1fd0*/  IADD3 R13, PT, PT, R52, R13, RZ ;  /* 0x0000000d340d7210 */ /* 0x000fe20007ffe0ff */
[----:B------:R-:W-:Y:S01]  /*1fe0*/  STG.E desc[UR8][R2.64], R5 ;  /* 0x0000000502007986 */ /* 0x000fe2000c101908 */
[----:B------:R-:W-:Y:S01]  /*1ff0*/  I2FP.F32.S32 R6, R6 ;  /* 0x0000000600067245 */ /* 0x000fe20000201400 */
[----:B------:R-:W-:Y:S01]  /*2000*/  FMUL R11, R11, 74 ;  /* 0x429400000b0b7820 */ /* 0x000fe20000400000 */
[----:B------:R-:W-:Y:S01]  /*2010*/  I2FP.F32.S32 R13, R13 ;  /* 0x0000000d000d7245 */ /* 0x000fe20000201400 */
[----:B------:R-:W-:Y:S02]  /*2020*/  STG.E desc[UR8][R2.64+0x8], R9 ;  /* 0x0000080902007986 */ /* 0x000fe4000c101908 */
[----:B------:R-:W-:Y:S02]  /*2030*/  FMUL R7, R6, 74 ;  /* 0x4294000006077820 */ /* 0x000fe40000400000 */
[----:B------:R-:W-:Y:S01]  /*2040*/  FMUL R13, R13, 74 ;  /* 0x429400000d0d7820 */ /* 0x000fe20000400000 */
[----:B------:R-:W-:Y:S04]  /*2050*/  STG.E desc[UR8][R2.64+0x10], R11 ;  /* 0x0000100b02007986 */ /* 0x000fe8000c101908 */
[----:B------:R-:W-:Y:S04]  /*2060*/  STG.E desc[UR8][R2.64+0x18], R7 ;  /* 0x0000180702007986 */ /* 0x000fe8000c101908 */
[----:B------:R-:W-:Y:S01]  /*2070*/  STG.E desc[UR8][R2.64+0x20], R13 ;  /* 0x0000200d02007986 */ /* 0x000fe2000c101908 */
[----:B------:R-:W-:Y:S05]  /*2080*/  EXIT ;  /* 0x000000000000794d */ /* 0x000fea0003800000 */
.L_x_129:
        /* <DEDUP_REMOVED lines=15> */
.L_x_430:


//--------------------- .text.fused_nn_conv2d_add_nn_relu_cast_cast_left_shift_multiply_add_right_shift_cast_c_3441552496575213188__11_kernel0 --------------------------
	.section	.text.fused_nn_conv2d_add_nn_relu_cast_cast_left_shift_multiply_add_right_shift_cast_c_3441552496575213188__11_kernel0,"ax",@progbits
	.align	128
        .global         fused_nn_conv2d_add_nn_relu_cast_cast_left_shift_multiply_add_right_shift_cast_c_3441552496575213188__11_kernel0
        .type           fused_nn_conv2d_add_nn_relu_cast_cast_left_shift_multiply_add_right_shift_cast_c_3441552496575213188__11_kernel0,@function
        .size           fused_nn_conv2d_add_nn_relu_cast_cast_left_shift_multiply_add_right_shift_cast_c_3441552496575213188__11_kernel0,(.L_x_399 - fused_nn_conv2d_add_nn_relu_cast_cast_left_shift_multiply_add_right_shift_cast_c_3441552496575213188__11_kernel0)
        .other          fused_nn_conv2d_add_nn_relu_cast_cast_left_shift_multiply_add_right_shift_cast_c_3441552496575213188__11_kernel0,@"STO_CUDA_ENTRY STV_DEFAULT"
fused_nn_conv2d_add_nn_relu_cast_cast_left_shift_multiply_add_right_shift_cast_c_3441552496575213188__11_kernel0:
.text.fused_nn_conv2d_add_nn_relu_cast_cast_left_shift_multiply_add_right_shift_cast_c_3441552496575213188__11_kernel0:
[----:B------:R-:W-:Y:S01]  /*0000*/  LDC R1, c[0x0][0x37c] ;  /* 0x0000df00ff017b82 */ /* 0x000fe20000000800 */
[----:B------:R-:W0:Y:S07]  /*0010*/  S2R R2, SR_TID.Y ;  /* 0x0000000000027919 */ /* 0x000e2e0000002200 */
[----:B------:R-:W1:Y:S01]  /*0020*/  LDC.64 R42, c[0x0][0x358] ;  /* 0x0000d600ff2a7b82 */ /* 0x000e620000000a00 */
[----:B------:R-:W2:Y:S01]  /*0030*/  S2R R0, SR_TID.X ;  /* 0x0000000000007919 */ /* 0x000ea20000002100 */
[----:B------:R-:W3:Y:S06]  /*0040*/  S2R R41, SR_CTAID.Z ;  /* 0x0000000000297919 */ /* 0x000eec0000002700 */
[----:B------:R-:W4:Y:S01]  /*0050*/  LDC.64 R44, c[0x0][0x388] ;  /* 0x0000e200ff2c7b82 */ /* 0x000f220000000a00 */
[----:B0-----:R-:W-:Y:S01]  /*0060*/  ISETP.NE.AND P0, PT, R2, RZ, PT ;  /* 0x000000ff0200720c */ /* 0x001fe20003f05270 */
[----:B---3--:R-:W-:-:S12]  /*0070*/  IMAD.SHL.U32 R41, R41, 0x40, RZ ;  /* 0x0000004029297824 */ /* 0x008fd800078e00ff */
[----:B------:R-:W0:Y:S01]  /*0080*/  @!P0 LDC.64 R4, c[0x0][0x380] ;  /* 0x0000e000ff048b82 */ /* 0x000e220000000a00 */
[----:B--2---:R-:W-:Y:S02]  /*0090*/  @!P0 LEA R3, R0, 0x7, 0x3 ;  /* 0x0000000700038811 */ /* 0x004fe400078e18ff */
[----:B-1----:R-:W-:Y:S02]  /*00a0*/  @!P0 R2UR UR4, R42 ;  /* 0x000000002a0482ca */ /* 0x002fe400000e0000 */
[----:B------:R-:W-:Y:S02]  /*00b0*/  @!P0 SHF.R.U32.HI R6, RZ, 0x2, R3 ;  /* 0x00000002ff068819 */ /* 0x000fe40000011603 */
[----:B------:R-:W-:Y:S02]  /*00c0*/  LOP3.LUT R3, R41, 0x3, R0, 0xf8, !PT ;  /* 0x0000000329037812 */ /* 0x000fe400078ef800 */
[----:B------:R-:W-:Y:S02]  /*00d0*/  @!P0 LOP3.LUT R6, R6, 0x7f8, RZ, 0xc0, !PT ;  /* 0x000007f806068812 */ /* 0x000fe400078ec0ff */
[----:B------:R-:W-:-:S03]  /*00e0*/  @!P0 R2UR UR5, R43 ;  /* 0x000000002b0582ca */ /* 0x000fc600000e0000 */
[----:B------:R-:W-:-:S04]  /*00f0*/  @!P0 IMAD.IADD R3, R3, 0x1, R6 ;  /* 0x0000000103038824 */ /* 0x000fc800078e0206 */
[----:B0-----:R-:W-:-:S06]  /*0100*/  @!P0 IMAD.WIDE.U32 R4, R3, 0x4, R4 ;  /* 0x0000000403048825 */ /* 0x001fcc00078e0004 */
[----:B------:R-:W2:Y:S01]  /*0110*/  @!P0 LDG.E.CONSTANT R4, desc[UR4][R4.64] ;  /* 0x0000000404048981 */ /* 0x000ea2000c1e9900 */
[----:B------:R-:W-:Y:S01]  /*0120*/  MOV R3, 0x400 ;  /* 0x0000040000037802 */ /* 0x000fe20000000f00 */
[----:B----4-:R-:W-:Y:S01]  /*0130*/  IMAD.WIDE.U32 R44, R0, 0x4, R44 ;  /* 0x00000004002c7825 */ /* 0x010fe200078e002c */
[----:B------:R-:W0:Y:S01]  /*0140*/  S2R R8, SR_CgaCtaId ;  /* 0x0000000000087919 */ /* 0x000e220000008800 */
[----:B------:R-:W1:Y:S01]  /*0150*/  @!P0 S2R R6, SR_LANEID ;  /* 0x0000000000068919 */ /* 0x000e620000000000 */
[----:B0-----:R-:W-:Y:S01]  /*0160*/  LEA R7, R8, R3, 0x18 ;  /* 0x0000000308077211 */ /* 0x001fe200078ec0ff */
[----:B------:R-:W-:Y:S01]  /*0170*/  VIADD R3, R3, 0x80 ;  /* 0x0000008003037836 */ /* 0x000fe20000000000 */
[----:B-1----:R-:W-:-:S03]  /*0180*/  @!P0 LOP3.LUT R6, R6, 0x7, RZ, 0xc0, !PT ;  /* 0x0000000706068812 */ /* 0x002fc600078ec0ff */
[--C-:B------:R-:W-:Y:S01]  /*0190*/  IMAD R39, R0, 0x4, R7.reuse ;  /* 0x0000000400277824 */ /* 0x100fe200078e0207 */
[----:B------:R-:W-:Y:S01]  /*01a0*/  LEA R3, R8, R3, 0x18 ;  /* 0x0000000308037211 */ /* 0x000fe200078ec0ff */
[----:B------:R-:W-:-:S04]  /*01b0*/  @!P0 IMAD R6, R6, 0x10, R7 ;  /* 0x0000001006068824 */ /* 0x000fc800078e0207 */
[----:B------:R-:W-:Y:S01]  /*01c0*/  IMAD R37, R0, 0x4, R3 ;  /* 0x0000000400257824 */ /* 0x000fe200078e0203 */
[----:B--2---:R0:W-:Y:S01]  /*01d0*/  @!P0 STS [R39], R4 ;  /* 0x0000000427008388 */ /* 0x0041e20000000800 */
[----:B------:R-:W-:Y:S06]  /*01e0*/  BAR.SYNC.DEFER_BLOCKING 0x0 ;  /* 0x0000000000007b1d */ /* 0x000fec0000010000 */
[----:B------:R-:W-:Y:S05]  /*01f0*/  @!P0 WARPSYNC.ALL ;  /* 0x0000000000008948 */ /* 0x000fea0003800000 */
[----:B------:R-:W-:Y:S01]  /*0200*/  BSSY.RECONVERGENT B0, `(.L_x_130) ;  /* 0x000000b000007945 */ /* 0x000fe20003800200 */
[----:B------:R0:W1:Y:S03]  /*0210*/  @!P0 LDSM.16.M88 R38, [R6] ;  /* 0x000000000626883b */ /* 0x0000660000000000 */
[----:B------:R-:W-:Y:S05]  /*0220*/  @P0 BRA `(.L_x_131) ;  /* 0x0000000000200947 */ /* 0x000fea0003800000 */
[C---:B------:R-:W-:Y:S02]  /*0230*/  R2UR UR4, R42.reuse ;  /* 0x000000002a0472ca */ /* 0x040fe400000e0000 */
[C---:B------:R-:W-:Y:S02]  /*0240*/  R2UR UR5, R43.reuse ;  /* 0x000000002b0572ca */ /* 0x040fe400000e0000 */
[----:B------:R-:W-:Y:S02]  /*0250*/  R2UR UR6, R42 ;  /* 0x000000002a0672ca */ /* 0x000fe400000e0000 */
[----:B------:R-:W-:-:S09]  /*0260*/  R2UR UR7, R43 ;  /* 0x000000002b0772ca */ /* 0x000fd200000e0000 */
[----:B0-----:R-:W2:Y:S04]  /*0270*/  LDG.E.CONSTANT R4, desc[UR4][R44.64] ;  /* 0x000000042c047981 */ /* 0x001ea8000c1e9900 */
[----:B------:R-:W3:Y:S04]  /*0280*/  LDG.E.CONSTANT R6, desc[UR6][R44.64+0x100] ;  /* 0x000100062c067981 */ /* 0x000ee8000c1e9900 */
[----:B--2---:R2:W-:Y:S04]  /*0290*/  STS [R37], R4 ;  /* 0x0000000425007388 */ /* 0x0045e80000000800 */
[----:B---3--:R2:W-:Y:S02]  /*02a0*/  STS [R37+0x80], R6 ;  /* 0x0000800625007388 */ /* 0x0085e40000000800 */
.L_x_131:
[----:B------:R-:W-:Y:S05]  /*02b0*/  BSYNC.RECONVERGENT B0 ;  /* 0x0000000000007941 */ /* 0x000fea0003800200 */
.L_x_130:
[----:B------:R-:W-:Y:S04]  /*02c0*/  BSSY.RECONVERGENT B1, `(.L_x_132) ;  /* 0x0000023000017945 */ /* 0x000fe80003800200 */
[----:B------:R-:W-:Y:S04]  /*02d0*/  BSSY.RELIABLE B0, `(.L_x_133) ;  /* 0x000001d000007945 */ /* 0x000fe80003800100 */
[----:B------:R-:W-:Y:S05]  /*02e0*/  @P0 BRA `(.L_x_134) ;  /* 0x0000000000240947 */ /* 0x000fea0003800000 */
[----:B------:R-:W-:Y:S02]  /*02f0*/  R2UR UR4, R42 ;  /* 0x000000002a0472ca */ /* 0x000fe400000e0000 */
[----:B------:R-:W-:-:S13]  /*0300*/  R2UR UR5, R43 ;  /* 0x000000002b0572ca */ /* 0x000fda00000e0000 */
[----:B0-2---:R-:W2:Y:S04]  /*0310*/  LDG.E.CONSTANT R4, desc[UR4][R44.64+0x200] ;  /* 0x000200042c047981 */ /* 0x005ea8000c1e9900 */
[----:B--2---:R0:W-:Y:S01]  /*0320*/  STS [R37+0x100], R4 ;  /* 0x0001000425007388 */ /* 0x0041e20000000800 */
[----:B------:R-:W-:Y:S05]  /*0330*/  @P0 BRA `(.L_x_135) ;  /* 0x0000000000240947 */ /* 0x000fea0003800000 */
[----:B------:R-:W-:Y:S02]  /*0340*/  R2UR UR4, R42 ;  /* 0x000000002a0472ca */ /* 0x000fe400000e0000 */
[----:B------:R-:W-:-:S13]  /*0350*/  R2UR UR5, R43 ;  /* 0x000000002b0572ca */ /* 0x000fda00000e0000 */
[----:B0-----:R-:W2:Y:S04]  /*0360*/  LDG.E.CONSTANT R4, desc[UR4][R44.64+0x300] ;  /* 0x000300042c047981 */ /* 0x001ea8000c1e9900 */
[----:B--2---:R3:W-:Y:S02]  /*0370*/  STS [R37+0x180], R4 ;  /* 0x0001800425007388 */ /* 0x0047e40000000800 */
.L_x_134:
[----:B------:R-:W-:Y:S05]  /*0380*/  @P0 BRA `(.L_x_136) ;  /* 0x0000000000240947 */ /* 0x000fea0003800000 */
[----:B------:R-:W-:Y:S02]  /*0390*/  R2UR UR4, R42 ;  /* 0x000000002a0472ca */ /* 0x000fe400000e0000 */
[----:B------:R-:W-:-:S13]  /*03a0*/  R2UR UR5, R43 ;  /* 0x000000002b0572ca */ /* 0x000fda00000e0000 */
[----:B0-23--:R-:W2:Y:S04]  /*03b0*/  LDG.E.CONSTANT R4, desc[UR4][R44.64+0x400] ;  /* 0x000400042c047981 */ /* 0x00dea8000c1e9900 */
[----:B--2---:R2:W-:Y:S02]  /*03c0*/  STS [R37+0x200], R4 ;  /* 0x0002000425007388 */ /* 0x0045e40000000800 */
.L_x_135:
[----:B------:R-:W-:Y:S05]  /*03d0*/  @P0 BRA `(.L_x_137) ;  /* 0x0000000000280947 */ /* 0x000fea0003800000 */
[----:B------:R-:W-:Y:S02]  /*03e0*/  R2UR UR4, R42 ;  /* 0x000000002a0472ca */ /* 0x000fe400000e0000 */
[----:B------:R-:W-:-:S13]  /*03f0*/  R2UR UR5, R43 ;  /* 0x000000002b0572ca */ /* 0x000fda00000e0000 */
[----:B0-2---:R-:W2:Y:S04]  /*0400*/  LDG.E.CONSTANT R4, desc[UR4][R44.64+0x500] ;  /* 0x000500042c047981 */ /* 0x005ea8000c1e9900 */
[----:B--2---:R4:W-:Y:S02]  /*0410*/  STS [R37+0x280], R4 ;  /* 0x0002800425007388 */ /* 0x0049e40000000800 */
.L_x_136:
[----:B------:R-:W-:Y:S05]  /*0420*/  @P0 BREAK.RELIABLE B0 ;  /* 0x0000000000000942 */ /* 0x000fea0003800100 */
[----:B------:R-:W-:Y:S05]  /*0430*/  @P0 BRA `(.L_x_138) ;  /* 0x00000000002c0947 */ /* 0x000fea0003800000 */
[----:B------:R-:W-:Y:S02]  /*0440*/  R2UR UR4, R42 ;  /* 0x000000002a0472ca */ /* 0x000fe400000e0000 */
[----:B------:R-:W-:-:S13]  /*0450*/  R2UR UR5, R43 ;  /* 0x000000002b0572ca */ /* 0x000fda00000e0000 */
[----:B0-234-:R-:W2:Y:S04]  /*0460*/  LDG.E.CONSTANT R4, desc[UR4][R44.64+0x600] ;  /* 0x000600042c047981 */ /* 0x01dea8000c1e9900 */
[----:B--2---:R3:W-:Y:S02]  /*0470*/  STS [R37+0x300], R4 ;  /* 0x0003000425007388 */ /* 0x0047e40000000800 */
.L_x_137:
[----:B------:R-:W-:Y:S05]  /*0480*/  @P0 BREAK.RELIABLE B0 ;  /* 0x0000000000000942 */ /* 0x000fea0003800100 */
[----:B------:R-:W-:Y:S05]  /*0490*/  @P0 BRA `(.L_x_138) ;  /* 0x0000000000140947 */ /* 0x000fea0003800000 */
[----:B------:R-:W-:Y:S05]  /*04a0*/  BSYNC.RELIABLE B0 ;  /* 0x0000000000007941 */ /* 0x000fea0003800100 */
.L_x_133:
[----:B------:R-:W-:Y:S02]  /*04b0*/  R2UR UR4, R42 ;  /* 0x000000002a0472ca */ /* 0x000fe400000e0000 */
[----:B------:R-:W-:-:S13]  /*04c0*/  R2UR UR5, R43 ;  /* 0x000000002b0572ca */ /* 0x000fda00000e0000 */
[----:B0-23--:R-:W2:Y:S04]  /*04d0*/  LDG.E.CONSTANT R4, desc[UR4][R44.64+0x700] ;  /* 0x000700042c047981 */ /* 0x00dea8000c1e9900 */
[----:B--2---:R0:W-:Y:S02]  /*04e0*/  STS [R37+0x380], R4 ;  /* 0x0003800425007388 */ /* 0x0041e40000000800 */
.L_x_138:
[----:B------:R-:W-:Y:S05]  /*04f0*/  BSYNC.RECONVERGENT B1 ;  /* 0x0000000000017941 */ /* 0x000fea0003800200 */
.L_x_132:
[----:B------:R-:W5:Y:S01]  /*0500*/  S2R R8, SR_LANEID ;  /* 0x0000000000087919 */ /* 0x000f620000000000 */
[----:B------:R-:W-:Y:S05]  /*0510*/  WARPSYNC.ALL ;  /* 0x0000000000007948 */ /* 0x000fea0003800000 */
[----:B------:R-:W-:Y:S01]  /*0520*/  BAR.SYNC.DEFER_BLOCKING 0x0 ;  /* 0x0000000000007b1d */ /* 0x000fe20000010000 */
[C---:B------:R-:W-:Y:S01]  /*0530*/  VIADD R5, R3.reuse, 0x100 ;  /* 0x0000010003057836 */ /* 0x040fe20000000000 */
[----:B------:R-:W-:Y:S01]  /*0540*/  CS2R R16, SRZ ;  /* 0x0000000000107805 */ /* 0x000fe2000001ff00 */
[C---:B0-2---:R-:W-:Y:S01]  /*0550*/  VIADD R6, R3.reuse, 0x180 ;  /* 0x0000018003067836 */ /* 0x045fe20000000000 */
[----:B------:R-:W-:Y:S01]  /*0560*/  CS2R R18, SRZ ;  /* 0x0000000000127805 */ /* 0x000fe2000001ff00 */
[C---:B------:R-:W-:Y:S01]  /*0570*/  VIADD R7, R3.reuse, 0x200 ;  /* 0x0000020003077836 */ /* 0x040fe20000000000 */
[----:B------:R-:W-:Y:S01]  /*0580*/  BSSY B1, `(.L_x_139) ;  /* 0x000004c000017945 */ /* 0x000fe20003800000 */
[C---:B---34-:R-:W-:Y:S01]  /*0590*/  VIADD R4, R3.reuse, 0x80 ;  /* 0x0000008003047836 */ /* 0x058fe20000000000 */
[----:B------:R-:W-:Y:S01]  /*05a0*/  CS2R R20, SRZ ;  /* 0x0000000000147805 */ /* 0x000fe2000001ff00 */
[C---:B------:R-:W-:Y:S01]  /*05b0*/  VIADD R10, R3.reuse, 0x300 ;  /* 0x00000300030a7836 */ /* 0x040fe20000000000 */
[----:B------:R-:W-:Y:S01]  /*05c0*/  CS2R R22, SRZ ;  /* 0x0000000000167805 */ /* 0x000fe2000001ff00 */
[----:B------:R-:W-:Y:S01]  /*05d0*/  VIADD R11, R3, 0x380 ;  /* 0x00000380030b7836 */ /* 0x000fe20000000000 */
[----:B------:R-:W-:-:S02]  /*05e0*/  CS2R R24, SRZ ;  /* 0x0000000000187805 */ /* 0x000fc4000001ff00 */
[----:B------:R-:W-:Y:S02]  /*05f0*/  CS2R R26, SRZ ;  /* 0x00000000001a7805 */ /* 0x000fe4000001ff00 */
[----:B------:R-:W-:Y:S02]  /*0600*/  CS2R R28, SRZ ;  /* 0x00000000001c7805 */ /* 0x000fe4000001ff00 */
[----:B------:R-:W-:Y:S02]  /*0610*/  CS2R R30, SRZ ;  /* 0x00000000001e7805 */ /* 0x000fe4000001ff00 */
[----:B-----5:R-:W-:Y:S01]  /*0620*/  LOP3.LUT R12, R8, 0x7, RZ, 0xc0, !PT ;  /* 0x00000007080c7812 */ /* 0x020fe200078ec0ff */
[----:B------:R-:W-:-:S04]  /*0630*/  VIADD R8, R3, 0x280 ;  /* 0x0000028003087836 */ /* 0x000fc80000000000 */
[C---:B------:R-:W-:Y:S02]  /*0640*/  IMAD R35, R12.reuse, 0x10, R5 ;  /* 0x000000100c237824 */ /* 0x040fe400078e0205 */
[C---:B------:R-:W-:Y:S02]  /*0650*/  IMAD R34, R12.reuse, 0x10, R6 ;  /* 0x000000100c227824 */ /* 0x040fe400078e0206 */
[C---:B------:R-:W-:Y:S02]  /*0660*/  IMAD R9, R12.reuse, 0x10, R7 ;  /* 0x000000100c097824 */ /* 0x040fe400078e0207 */
[C---:B------:R-:W-:Y:S01]  /*0670*/  IMAD R36, R12.reuse, 0x10, R4 ;  /* 0x000000100c247824 */ /* 0x040fe200078e0204 */
[----:B------:R-:W0:Y:S01]  /*0680*/  LDSM.16.M88 R35, [R35] ;  /* 0x000000002323783b */ /* 0x000e220000000000 */
[C---:B------:R-:W-:Y:S02]  /*0690*/  IMAD R5, R12.reuse, 0x10, R8 ;  /* 0x000000100c057824 */ /* 0x040fe400078e0208 */
[C---:B------:R-:W-:Y:S01]  /*06a0*/  IMAD R6, R12.reuse, 0x10, R10 ;  /* 0x000000100c067824 */ /* 0x040fe200078e020a */
[----:B------:R-:W2:Y:S01]  /*06b0*/  LDSM.16.M88 R34, [R34] ;  /* 0x000000002222783b */ /* 0x000ea20000000000 */
[----:B------:R-:W-:-:S02]  /*06c0*/  IMAD R7, R12, 0x10, R11 ;  /* 0x000000100c077824 */ /* 0x000fc400078e020b */
[----:B------:R-:W-:Y:S01]  /*06d0*/  IMAD R4, R12, 0x10, R3 ;  /* 0x000000100c047824 */ /* 0x000fe200078e0203 */
[----:B------:R-:W3:Y:S04]  /*06e0*/  LDSM.16.M88 R36, [R36] ;  /* 0x000000002424783b */ /* 0x000ee80000000000 */
[----:B------:R4:W0:Y:S04]  /*06f0*/  LDSM.16.M88 R3, [R9] ;  /* 0x000000000903783b */ /* 0x0008280000000000 */
[----:B------:R-:W0:Y:S04]  /*0700*/  LDSM.16.M88 R5, [R5] ;  /* 0x000000000505783b */ /* 0x000e280000000000 */
[----:B------:R4:W0:Y:S04]  /*0710*/  LDSM.16.M88 R8, [R4] ;  /* 0x000000000408783b */ /* 0x0008280000000000 */
[----:B------:R-:W0:Y:S04]  /*0720*/  LDSM.16.M88 R6, [R6] ;  /* 0x000000000606783b */ /* 0x000e280000000000 */
[----:B------:R-:W0:Y:S01]  /*0730*/  LDSM.16.M88 R7, [R7] ;  /* 0x000000000707783b */ /* 0x000e220000000000 */
[----:B----4-:R-:W-:Y:S05]  /*0740*/  @P0 BRA `(.L_x_140) ;  /* 0x0000000000bc0947 */ /* 0x010fea0003800000 */
[----:B------:R-:W-:Y:S02]  /*0750*/  CS2R R32, SRZ ;  /* 0x0000000000207805 */ /* 0x000fe4000001ff00 */
[----:B------:R-:W-:-:S07]  /*0760*/  MOV R4, 0x780 ;  /* 0x0000078000047802 */ /* 0x000fce0000000f00 */
[----:B0123--:R-:W-:Y:S05]  /*0770*/  CALL.REL.NOINC `($__internal_7_$__cuda_sm_9x_mma_sub_byte_internal_m8n8k32_u4_s4) ;  /* 0x0000005c00787944 */ /* 0x00ffea0003c00000 */
[----:B------:R-:W-:Y:S01]  /*0780*/  IMAD.MOV.U32 R8, RZ, RZ, R36 ;  /* 0x000000ffff087224 */ /* 0x000fe200078e0024 */
[----:B------:R-:W-:Y:S01]  /*0790*/  CS2R R32, SRZ ;  /* 0x0000000000207805 */ /* 0x000fe2000001ff00 */
[----:B------:R-:W-:Y:S01]  /*07a0*/  IMAD.MOV.U32 R30, RZ, RZ, R12 ;  /* 0x000000ffff1e7224 */ /* 0x000fe200078e000c */
[----:B------:R-:W-:Y:S01]  /*07b0*/  MOV R4, 0x7e0 ;  /* 0x000007e000047802 */ /* 0x000fe20000000f00 */
[----:B------:R-:W-:-:S07]  /*07c0*/  IMAD.MOV.U32 R31, RZ, RZ, R9 ;  /* 0x000000ffff1f7224 */ /* 0x000fce00078e0009 */
[----:B------:R-:W-:Y:S05]  /*07d0*/  CALL.REL.NOINC `($__internal_7_$__cuda_sm_9x_mma_sub_byte_internal_m8n8k32_u4_s4) ;  /* 0x0000005c00607944 */ /* 0x000fea0003c00000 */
        /* <DEDUP_REMOVED lines=36> */
[----:B------:R-:W-:Y:S02]  /*0a20*/  IMAD.MOV.U32 R16, RZ, RZ, R12 ;  /* 0x000000ffff107224 */ /* 0x000fe400078e000c */
[----:B------:R-:W-:-:S07]  /*0a30*/  IMAD.MOV.U32 R17, RZ, RZ, R9 ;  /* 0x000000ffff117224 */ /* 0x000fce00078e0009 */
.L_x_140:
[----:B------:R-:W-:Y:S05]  /*0a40*/  BSYNC B1 ;  /* 0x0000000000017941 */ /* 0x000fea0003800000 */
.L_x_139:
[----:B------:R-:W-:-:S13]  /*0a50*/  ISETP.NE.AND P0, PT, R2, RZ, PT ;  /* 0x000000ff0200720c */ /* 0x000fda0003f05270 */
[----:B0-----:R-:W0:Y:S01]  /*0a60*/  @!P0 LDC.64 R4, c[0x0][0x380] ;  /* 0x0000e000ff048b82 */ /* 0x001e220000000a00 */
[C---:B------:R-:W-:Y:S01]  /*0a70*/  @!P0 IMAD.SHL.U32 R3, R0.reuse, 0x2, RZ ;  /* 0x0000000200038824 */ /* 0x040fe200078e00ff */
[----:B------:R-:W-:Y:S02]  /*0a80*/  @!P0 LOP3.LUT R7, R0, 0x3, RZ, 0xc0, !PT ;  /* 0x0000000300078812 */ /* 0x000fe400078ec0ff */
[----:B------:R-:W-:Y:S02]  /*0a90*/  @!P0 R2UR UR4, R42 ;  /* 0x000000002a0482ca */ /* 0x000fe400000e0000 */
[----:B------:R-:W-:Y:S02]  /*0aa0*/  @!P0 LOP3.LUT R6, R3, 0x7f8, RZ, 0xc0, !PT ;  /* 0x000007f803068812 */ /* 0x000fe400078ec0ff */
[----:B------:R-:W-:Y:S02]  /*0ab0*/  @!P0 R2UR UR5, R43 ;  /* 0x000000002b0582ca */ /* 0x000fe400000e0000 */
[----:B------:R-:W-:-:S05]  /*0ac0*/  @!P0 IADD3 R3, PT, PT, R6, R7, R41 ;  /* 0x0000000706038210 */ /* 0x000fca0007ffe029 */
[----:B0-----:R-:W-:-:S06]  /*0ad0*/  @!P0 IMAD.WIDE.U32 R4, R3, 0x4, R4 ;  /* 0x0000000403048825 */ /* 0x001fcc00078e0004 */
[----:B------:R-:W4:Y:S01]  /*0ae0*/  @!P0 LDG.E.CONSTANT R4, desc[UR4][R4.64+0x10] ;  /* 0x0000100404048981 */ /* 0x000f22000c1e9900 */
[----:B------:R-:W-:Y:S05]  /*0af0*/  WARPSYNC.ALL ;  /* 0x0000000000007948 */ /* 0x000fea0003800000 */
[----:B----4-:R0:W-:Y:S02]  /*0b00*/  @!P0 STS [R39], R4 ;  /* 0x0000000427008388 */ /* 0x0101e40000000800 */
[----:B0-----:R-:W0:Y:S01]  /*0b10*/  @!P0 S2R R4, SR_CgaCtaId ;  /* 0x0000000000048919 */ /* 0x001e220000008800 */
[----:B------:R-:W-:Y:S01]  /*0b20*/  @!P0 MOV R3, 0x400 ;  /* 0x0000040000038802 */ /* 0x000fe20000000f00 */
[----:B------:R-:W4:Y:S01]  /*0b30*/  @!P0 S2R R5, SR_LANEID ;  /* 0x0000000000058919 */ /* 0x000f220000000000 */
[----:B------:R-:W-:Y:S06]  /*0b40*/  BAR.SYNC.DEFER_BLOCKING 0x0 ;  /* 0x0000000000007b1d */ /* 0x000fec0000010000 */
[----:B------:R-:W-:Y:S05]  /*0b50*/  @!P0 WARPSYNC.ALL ;  /* 0x0000000000008948 */ /* 0x000fea0003800000 */
[----:B------:R-:W-:Y:S01]  /*0b60*/  BSSY.RECONVERGENT B1, `(.L_x_141) ;  /* 0x000000e000017945 */ /* 0x000fe20003800200 */
[----:B0-----:R-:W-:-:S02]  /*0b70*/  @!P0 LEA R3, R4, R3, 0x18 ;  /* 0x0000000304038211 */ /* 0x001fc400078ec0ff */
[----:B----4-:R-:W-:-:S05]  /*0b80*/  @!P0 LOP3.LUT R4, R5, 0x7, RZ, 0xc0, !PT ;  /* 0x0000000705048812 */ /* 0x010fca00078ec0ff */
[----:B------:R-:W-:-:S05]  /*0b90*/  @!P0 IMAD R3, R4, 0x10, R3 ;  /* 0x0000001004038824 */ /* 0x000fca00078e0203 */
[----:B-1----:R0:W1:Y:S01]  /*0ba0*/  @!P0 LDSM.16.M88 R38, [R3] ;  /* 0x000000000326883b */ /* 0x0020620000000000 */
[----:B------:R-:W-:Y:S05]  /*0bb0*/  @P0 BRA `(.L_x_142) ;  /* 0x0000000000200947 */ /* 0x000fea0003800000 */
[C---:B------:R-:W-:Y:S02]  /*0bc0*/  R2UR UR4, R42.reuse ;  /* 0x000000002a0472ca */ /* 0x040fe400000e0000 */
[C---:B------:R-:W-:Y:S02]  /*0bd0*/  R2UR UR5, R43.reuse ;  /* 0x000000002b0572ca */ /* 0x040fe400000e0000 */
[----:B------:R-:W-:Y:S02]  /*0be0*/  R2UR UR6, R42 ;  /* 0x000000002a0672ca */ /* 0x000fe400000e0000 */
[----:B------:R-:W-:-:S09]  /*0bf0*/  R2UR UR7, R43 ;  /* 0x000000002b0772ca */ /* 0x000fd200000e0000 */
[----:B------:R-:W4:Y:S04]  /*0c00*/  LDG.E.CONSTANT R4, desc[UR4][R44.64+0x80] ;  /* 0x000080042c047981 */ /* 0x000f28000c1e9900 */
[----:B------:R-:W5:Y:S04]  /*0c10*/  LDG.E.CONSTANT R6, desc[UR6][R44.64+0x180] ;  /* 0x000180062c067981 */ /* 0x000f68000c1e9900 */
[----:B----4-:R4:W-:Y:S04]  /*0c20*/  STS [R37], R4 ;  /* 0x0000000425007388 */ /* 0x0109e80000000800 */
[----:B-----5:R4:W-:Y:S02]  /*0c30*/  STS [R37+0x80], R6 ;  /* 0x0000800625007388 */ /* 0x0209e40000000800 */
.L_x_142:
[----:B------:R-:W-:Y:S05]  /*0c40*/  BSYNC.RECONVERGENT B1 ;  /* 0x0000000000017941 */ /* 0x000fea0003800200 */
.L_x_141:
[----:B------:R-:W-:Y:S04]  /*0c50*/  BSSY.RECONVERGENT B2, `(.L_x_143) ;  /* 0x0000023000027945 */ /* 0x000fe80003800200 */
[----:B------:R-:W-:Y:S04]  /*0c60*/  BSSY.RELIABLE B1, `(.L_x_144) ;  /* 0x000001d000017945 */ /* 0x000fe80003800100 */
[----:B------:R-:W-:Y:S05]  /*0c70*/  @P0 BRA `(.L_x_145) ;  /* 0x0000000000240947 */ /* 0x000fea0003800000 */
[----:B------:R-:W-:Y:S02]  /*0c80*/  R2UR UR4, R42 ;  /* 0x000000002a0472ca */ /* 0x000fe400000e0000 */
[----:B------:R-:W-:-:S13]  /*0c90*/  R2UR UR5, R43 ;  /* 0x000000002b0572ca */ /* 0x000fda00000e0000 */
[----:B----4-:R-:W4:Y:S04]  /*0ca0*/  LDG.E.CONSTANT R4, desc[UR4][R44.64+0x280] ;  /* 0x000280042c047981 */ /* 0x010f28000c1e9900 */
[----:B----4-:R4:W-:Y:S01]  /*0cb0*/  STS [R37+0x100], R4 ;  /* 0x0001000425007388 */ /* 0x0109e20000000800 */
[----:B------:R-:W-:Y:S05]  /*0cc0*/  @P0 BRA `(.L_x_146) ;  /* 0x0000000000240947 */ /* 0x000fea0003800000 */
[----:B------:R-:W-:Y:S02]  /*0cd0*/  R2UR UR4, R42 ;  /* 0x000000002a0472ca */ /* 0x000fe400000e0000 */
[----:B------:R-:W-:-:S13]  /*0ce0*/  R2UR UR5, R43 ;  /* 0x000000002b0572ca */ /* 0x000fda00000e0000 */
[----:B----4-:R-:W4:Y:S04]  /*0cf0*/  LDG.E.CONSTANT R4, desc[UR4][R44.64+0x380] ;  /* 0x000380042c047981 */ /* 0x010f28000c1e9900 */
[----:B----4-:R4:W-:Y:S02]  /*0d00*/  STS [R37+0x180], R4 ;  /* 0x0001800425007388 */ /* 0x0109e40000000800 */
.L_x_145:
[----:B------:R-:W-:Y:S05]  /*0d10*/  @P0 BRA `(.L_x_147) ;  /* 0x0000000000240947 */ /* 0x000fea0003800000 */
[----:B------:R-:W-:Y:S02]  /*0d20*/  R2UR UR4, R42 ;  /* 0x000000002a0472ca */ /* 0x000fe400000e0000 */
[----:B------:R-:W-:-:S13]  /*0d30*/  R2UR UR5, R43 ;  /* 0x000000002b0572ca */ /* 0x000fda00000e0000 */
[----:B----4-:R-:W4:Y:S04]  /*0d40*/  LDG.E.CONSTANT R4, desc[UR4][R44.64+0x480] ;  /* 0x000480042c047981 */ /* 0x010f28000c1e9900 */
[----:B----4-:R4:W-:Y:S02]  /*0d50*/  STS [R37+0x200], R4 ;  /* 0x0002000425007388 */ /* 0x0109e40000000800 */
.L_x_146:
[----:B------:R-:W-:Y:S05]  /*0d60*/  @P0 BRA `(.L_x_148) ;  /* 0x0000000000280947 */ /* 0x000fea0003800000 */
[----:B------:R-:W-:Y:S02]  /*0d70*/  R2UR UR4, R42 ;  /* 0x000000002a0472ca */ /* 0x000fe400000e0000 */
[----:B------:R-:W-:-:S13]  /*0d80*/  R2UR UR5, R43 ;  /* 0x000000002b0572ca */ /* 0x000fda00000e0000 */
[----:B----4-:R-:W4:Y:S04]  /*0d90*/  LDG.E.CONSTANT R4, desc[UR4][R44.64+0x580] ;  /* 0x000580042c047981 */ /* 0x010f28000c1e9900 */
[----:B----4-:R4:W-:Y:S02]  /*0da0*/  STS [R37+0x280], R4 ;  /* 0x0002800425007388 */ /* 0x0109e40000000800 */
.L_x_147:
[----:B------:R-:W-:Y:S05]  /*0db0*/  @P0 BREAK.RELIABLE B1 ;  /* 0x0000000000010942 */ /* 0x000fea0003800100 */
[----:B------:R-:W-:Y:S05]  /*0dc0*/  @P0 BRA `(.L_x_149) ;  /* 0x00000000002c0947 */ /* 0x000fea0003800000 */
[----:B------:R-:W-:Y:S02]  /*0dd0*/  R2UR UR4, R42 ;  /* 0x000000002a0472ca */ /* 0x000fe400000e0000 */
[----:B------:R-:W-:-:S13]  /*0de0*/  R2UR UR5, R43 ;  /* 0x000000002b0572ca */ /* 0x000fda00000e0000 */
[----:B----4-:R-:W4:Y:S04]  /*0df0*/  LDG.E.CONSTANT R4, desc[UR4][R44.64+0x680] ;  /* 0x000680042c047981 */ /* 0x010f28000c1e9900 */
[----:B----4-:R4:W-:Y:S02]  /*0e00*/  STS [R37+0x300], R4 ;  /* 0x0003000425007388 */ /* 0x0109e40000000800 */
.L_x_148:
[----:B------:R-:W-:Y:S05]  /*0e10*/  @P0 BREAK.RELIABLE B1 ;  /* 0x0000000000010942 */ /* 0x000fea0003800100 */
[----:B------:R-:W-:Y:S05]  /*0e20*/  @P0 BRA `(.L_x_149) ;  /* 0x0000000000140947 */ /* 0x000fea0003800000 */
[----:B------:R-:W-:Y:S05]  /*0e30*/  BSYNC.RELIABLE B1 ;  /* 0x0000000000017941 */ /* 0x000fea0003800100 */
.L_x_144:
[----:B------:R-:W-:Y:S02]  /*0e40*/  R2UR UR4, R42 ;  /* 0x000000002a0472ca */ /* 0x000fe400000e0000 */
[----:B------:R-:W-:-:S13]  /*0e50*/  R2UR UR5, R43 ;  /* 0x000000002b0572ca */ /* 0x000fda00000e0000 */
[----:B------:R-:W5:Y:S04]  /*0e60*/  LDG.E.CONSTANT R44, desc[UR4][R44.64+0x780] ;  /* 0x000780042c2c7981 */ /* 0x000f68000c1e9900 */
[----:B-----5:R0:W-:Y:S02]  /*0e70*/  STS [R37+0x380], R44 ;  /* 0x0003802c25007388 */ /* 0x0201e40000000800 */
.L_x_149:
[----:B------:R-:W-:Y:S05]  /*0e80*/  BSYNC.RECONVERGENT B2 ;  /* 0x0000000000027941 */ /* 0x000fea0003800200 */
.L_x_143:
[----:B------:R-:W-:Y:S05]  /*0e90*/  WARPSYNC.ALL ;  /* 0x0000000000007948 */ /* 0x000fea0003800000 */
[----:B0-----:R-:W0:Y:S01]  /*0ea0*/  S2R R3, SR_LANEID ;  /* 0x0000000000037919 */ /* 0x001e220000000000 */
[----:B------:R-:W5:Y:S01]  /*0eb0*/  S2UR UR5, SR_CgaCtaId ;  /* 0x00000000000579c3 */ /* 0x000f620000008800 */
[----:B------:R-:W-:Y:S01]  /*0ec0*/  UMOV UR4, 0x400 ;  /* 0x0000040000047882 */ /* 0x000fe20000000000 */
[----:B------:R-:W-:Y:S06]  /*0ed0*/  WARPSYNC.ALL ;  /* 0x0000000000007948 */ /* 0x000fec0003800000 */
[----:B------:R-:W-:Y:S01]  /*0ee0*/  BAR.SYNC.DEFER_BLOCKING 0x0 ;  /* 0x0000000000007b1d */ /* 0x000fe20000010000 */
[----:B------:R-:W-:-:S05]  /*0ef0*/  UIADD3 UR4, UPT, UPT, UR4, 0x80, URZ ;  /* 0x0000008004047890 */ /* 0x000fca000fffe0ff */
[----:B------:R-:W-:Y:S01]  /*0f00*/  BSSY B2, `(.L_x_150) ;  /* 0x0000052000027945 */ /* 0x000fe20003800000 */
[----:B-----5:R-:W-:-:S04]  /*0f10*/  ULEA UR4, UR5, UR4, 0x18 ;  /* 0x0000000405047291 */ /* 0x020fc8000f8ec0ff */
[----:B------:R-:W-:Y:S02]  /*0f20*/  UIADD3 UR5, UPT, UPT, UR4, 0x80, URZ ;  /* 0x0000008004057890 */ /* 0x000fe4000fffe0ff */
[----:B------:R-:W-:Y:S01]  /*0f30*/  UIADD3 UR6, UPT, UPT, UR4, 0x100, URZ ;  /* 0x0000010004067890 */ /* 0x000fe2000fffe0ff */
[----:B0-----:R-:W-:Y:S01]  /*0f40*/  LOP3.LUT R3, R3, 0x7, RZ, 0xc0, !PT ;  /* 0x0000000703037812 */ /* 0x001fe200078ec0ff */
[----:B------:R-:W-:Y:S02]  /*0f50*/  UIADD3 UR7, UPT, UPT, UR4, 0x180, URZ ;  /* 0x0000018004077890 */ /* 0x000fe4000fffe0ff */
[----:B------:R-:W-:Y:S02]  /*0f60*/  UIADD3 UR8, UPT, UPT, UR4, 0x200, URZ ;  /* 0x0000020004087890 */ /* 0x000fe4000fffe0ff */
[C---:B------:R-:W-:Y:S01]  /*0f70*/  LEA R8, R3.reuse, UR4, 0x4 ;  /* 0x0000000403087c11 */ /* 0x040fe2000f8e20ff */
[----:B------:R-:W-:Y:S01]  /*0f80*/  UIADD3 UR9, UPT, UPT, UR4, 0x280, URZ ;  /* 0x0000028004097890 */ /* 0x000fe2000fffe0ff */
[C---:B---3--:R-:W-:Y:S01]  /*0f90*/  LEA R36, R3.reuse, UR5, 0x4 ;  /* 0x0000000503247c11 */ /* 0x048fe2000f8e20ff */
[----:B------:R-:W-:Y:S01]  /*0fa0*/  UIADD3 UR10, UPT, UPT, UR4, 0x300, URZ ;  /* 0x00000300040a7890 */ /* 0x000fe2000fffe0ff */
[C---:B------:R-:W-:Y:S01]  /*0fb0*/  LEA R35, R3.reuse, UR6, 0x4 ;  /* 0x0000000603237c11 */ /* 0x040fe2000f8e20ff */
[----:B------:R-:W-:Y:S01]  /*0fc0*/  UIADD3 UR4, UPT, UPT, UR4, 0x380, URZ ;  /* 0x0000038004047890 */ /* 0x000fe2000fffe0ff */
[C---:B--2---:R-:W-:Y:S01]  /*0fd0*/  LEA R34, R3.reuse, UR7, 0x4 ;  /* 0x0000000703227c11 */ /* 0x044fe2000f8e20ff */
[----:B------:R-:W0:Y:S01]  /*0fe0*/  LDSM.16.M88 R8, [R8] ;  /* 0x000000000808783b */ /* 0x000e220000000000 */
[----:B------:R-:W-:-:S02]  /*0ff0*/  LEA R7, R3, UR8, 0x4 ;  /* 0x0000000803077c11 */ /* 0x000fc4000f8e20ff */
[C---:B----4-:R-:W-:Y:S01]  /*1000*/  LEA R6, R3.reuse, UR9, 0x4 ;  /* 0x0000000903067c11 */ /* 0x050fe2000f8e20ff */
[----:B------:R-:W2:Y:S01]  /*1010*/  LDSM.16.M88 R36, [R36] ;  /* 0x000000002424783b */ /* 0x000ea20000000000 */
[C---:B------:R-:W-:Y:S02]  /*1020*/  LEA R5, R3.reuse, UR10, 0x4 ;  /* 0x0000000a03057c11 */ /* 0x040fe4000f8e20ff */
[----:B------:R-:W-:Y:S01]  /*1030*/  LEA R3, R3, UR4, 0x4 ;  /* 0x0000000403037c11 */ /* 0x000fe2000f8e20ff */
[----:B------:R-:W3:Y:S04]  /*1040*/  LDSM.16.M88 R35, [R35] ;  /* 0x000000002323783b */ /* 0x000ee80000000000 */
[----:B------:R-:W4:Y:S04]  /*1050*/  LDSM.16.M88 R34, [R34] ;  /* 0x000000002222783b */ /* 0x000f280000000000 */
[----:B------:R-:W0:Y:S04]  /*1060*/  LDSM.16.M88 R7, [R7] ;  /* 0x000000000707783b */ /* 0x000e280000000000 */
[----:B------:R-:W0:Y:S04]  /*1070*/  LDSM.16.M88 R6, [R6] ;  /* 0x000000000606783b */ /* 0x000e280000000000 */
[----:B------:R-:W0:Y:S04]  /*1080*/  LDSM.16.M88 R5, [R5] ;  /* 0x000000000505783b */ /* 0x000e280000000000 */
[----:B------:R-:W0:Y:S01]  /*1090*/  LDSM.16.M88 R3, [R3] ;  /* 0x000000000303783b */ /* 0x000e220000000000 */
[----:B------:R-:W-:Y:S05]  /*10a0*/  @P0 BRA `(.L_x_151) ;  /* 0x0000000000dc0947 */ /* 0x000fea0003800000 */
[----:B------:R-:W-:Y:S01]  /*10b0*/  IMAD.MOV.U32 R33, RZ, RZ, R30 ;  /* 0x000000ffff217224 */ /* 0x000fe200078e001e */
[----:B------:R-:W-:Y:S01]  /*10c0*/  MOV R4, 0x10f0 ;  /* 0x000010f000047802 */ /* 0x000fe20000000f00 */
[----:B------:R-:W-:-:S07]  /*10d0*/  IMAD.MOV.U32 R32, RZ, RZ, R31 ;  /* 0x000000ffff207224 */ /* 0x000fce00078e001f */
[----:B01234-:R-:W-:Y:S05]  /*10e0*/  CALL.REL.NOINC `($__internal_7_$__cuda_sm_9x_mma_sub_byte_internal_m8n8k32_u4_s4) ;  /* 0x00000054001c7944 */ /* 0x01ffea0003c00000 */
[----:B------:R-:W-:Y:S01]  /*10f0*/  IMAD.MOV.U32 R33, RZ, RZ, R28 ;  /* 0x000000ffff217224 */ /* 0x000fe200078e001c */
[----:B------:R-:W-:Y:S01]  /*1100*/  MOV R4, 0x1160 ;  /* 0x0000116000047802 */ /* 0x000fe20000000f00 */
[----:B------:R-:W-:Y:S02]  /*1110*/  IMAD.MOV.U32 R32, RZ, RZ, R29 ;  /* 0x000000ffff207224 */ /* 0x000fe400078e001d */
[----:B------:R-:W-:Y:S02]  /*1120*/  IMAD.MOV.U32 R8, RZ, RZ, R36 ;  /* 0x000000ffff087224 */ /* 0x000fe400078e0024 */
[----:B------:R-:W-:Y:S02]  /*1130*/  IMAD.MOV.U32 R30, RZ, RZ, R12 ;  /* 0x000000ffff1e7224 */ /* 0x000fe400078e000c */
[----:B------:R-:W-:-:S07]  /*1140*/  IMAD.MOV.U32 R31, RZ, RZ, R9 ;  /* 0x000000ffff1f7224 */ /* 0x000fce00078e0009 */
[----:B------:R-:W-:Y:S05]  /*1150*/  CALL.REL.NOINC `($__internal_7_$__cuda_sm_9x_mma_sub_byte_internal_m8n8k32_u4_s4) ;  /* 0x0000005400007944 */ /* 0x000fea0003c00000 */
        /* <DEDUP_REMOVED lines=42> */
[----:B------:R-:W-:Y:S02]  /*1400*/  IMAD.MOV.U32 R16, RZ, RZ, R12 ;  /* 0x000000ffff107224 */ /* 0x000fe400078e000c */
[----:B------:R-:W-:-:S07]  /*1410*/  IMAD.MOV.U32 R17, RZ, RZ, R9 ;  /* 0x000000ffff117224 */ /* 0x000fce00078e0009 */
.L_x_151:
[----:B------:R-:W-:Y:S05]  /*1420*/  BSYNC B2 ;  /* 0x0000000000027941 */ /* 0x000fea0003800000 */
.L_x_150:
[----:B------:R-:W-:-:S13]  /*1430*/  ISETP.NE.AND P0, PT, R2, RZ, PT ;  /* 0x000000ff0200720c */ /* 0x000fda0003f05270 */
[----:B------:R-:W-:Y:S05]  /*1440*/  @P0 BRA `(.L_x_152) ;  /* 0x0000000000800947 */ /* 0x000fea0003800000 */
[----:B0-----:R-:W0:Y:S01]  /*1450*/  S2R R5, SR_LANEID ;  /* 0x0000000000057919 */ /* 0x001e220000000000 */
[----:B------:R-:W-:Y:S01]  /*1460*/  MOV R3, 0x400 ;  /* 0x0000040000037802 */ /* 0x000fe20000000f00 */
[----:B------:R-:W-:Y:S05]  /*1470*/  WARPSYNC.ALL ;  /* 0x0000000000007948 */ /* 0x000fea0003800000 */
[----:B------:R-:W5:Y:S01]  /*1480*/  S2R R6, SR_CgaCtaId ;  /* 0x0000000000067919 */ /* 0x000f620000008800 */
[----:B------:R-:W-:Y:S01]  /*1490*/  VIADD R3, R3, 0x480 ;  /* 0x0000048003037836 */ /* 0x000fe20000000000 */
[----:B0-----:R-:W-:Y:S02]  /*14a0*/  SHF.R.U32.HI R4, RZ, 0x2, R5 ;  /* 0x00000002ff047819 */ /* 0x001fe40000011605 */
[----:B------:R-:W-:-:S02]  /*14b0*/  LOP3.LUT R5, R5, 0x3, RZ, 0xc0, !PT ;  /* 0x0000000305057812 */ /* 0x000fc400078ec0ff */
[----:B-----5:R-:W-:-:S03]  /*14c0*/  LEA R3, R6, R3, 0x18 ;  /* 0x0000000306037211 */ /* 0x020fc600078ec0ff */
[----:B------:R-:W-:Y:S02]  /*14d0*/  IMAD R4, R4, 0x4, R5 ;  /* 0x0000000404047824 */ /* 0x000fe400078e0205 */
[C---:B------:R-:W-:Y:S02]  /*14e0*/  VIADD R5, R3.reuse, 0x100 ;  /* 0x0000010003057836 */ /* 0x040fe40000000000 */
[C---:B------:R-:W-:Y:S02]  /*14f0*/  VIADD R7, R3.reuse, 0x200 ;  /* 0x0000020003077836 */ /* 0x040fe40000000000 */
[C---:B------:R-:W-:Y:S02]  /*1500*/  VIADD R9, R3.reuse, 0x300 ;  /* 0x0000030003097836 */ /* 0x040fe40000000000 */
[----:B------:R-:W-:Y:S02]  /*1510*/  IMAD.U32 R6, R4, 0x8, R3 ;  /* 0x0000000804067824 */ /* 0x000fe400078e0003 */
[----:B------:R-:W-:-:S02]  /*1520*/  VIADD R11, R3, 0x400 ;  /* 0x00000400030b7836 */ /* 0x000fc40000000000 */
[C---:B------:R-:W-:Y:S01]  /*1530*/  VIADD R13, R3.reuse, 0x500 ;  /* 0x00000500030d7836 */ /* 0x040fe20000000000 */
[----:B------:R0:W-:Y:S01]  /*1540*/  STS.64 [R6], R30 ;  /* 0x0000001e06007388 */ /* 0x0001e20000000a00 */
[C---:B------:R-:W-:Y:S02]  /*1550*/  IMAD.U32 R5, R4.reuse, 0x8, R5 ;  /* 0x0000000804057824 */ /* 0x040fe400078e0005 */
[C---:B------:R-:W-:Y:S02]  /*1560*/  VIADD R15, R3.reuse, 0x600 ;  /* 0x00000600030f7836 */ /* 0x040fe40000000000 */
[C---:B------:R-:W-:Y:S01]  /*1570*/  IMAD.U32 R7, R4.reuse, 0x8, R7 ;  /* 0x0000000804077824 */ /* 0x040fe200078e0007 */
[----:B------:R0:W-:Y:S01]  /*1580*/  STS.64 [R5], R28 ;  /* 0x0000001c05007388 */ /* 0x0001e20000000a00 */
[----:B------:R-:W-:Y:S02]  /*1590*/  VIADD R3, R3, 0x700 ;  /* 0x0000070003037836 */ /* 0x000fe40000000000 */
[C---:B------:R-:W-:Y:S01]  /*15a0*/  IMAD.U32 R9, R4.reuse, 0x8, R9 ;  /* 0x0000000804097824 */ /* 0x040fe200078e0009 */
[----:B------:R0:W-:Y:S01]  /*15b0*/  STS.64 [R7], R26 ;  /* 0x0000001a07007388 */ /* 0x0001e20000000a00 */
[----:B------:R-:W-:-:S02]  /*15c0*/  IMAD.U32 R11, R4, 0x8, R11 ;  /* 0x00000008040b7824 */ /* 0x000fc400078e000b */
[C---:B------:R-:W-:Y:S01]  /*15d0*/  IMAD.U32 R13, R4.reuse, 0x8, R13 ;  /* 0x00000008040d7824 */ /* 0x040fe200078e000d */
[----:B------:R0:W-:Y:S01]  /*15e0*/  STS.64 [R9], R24 ;  /* 0x0000001809007388 */ /* 0x0001e20000000a00 */
[C---:B------:R-:W-:Y:S02]  /*15f0*/  IMAD.U32 R15, R4.reuse, 0x8, R15 ;  /* 0x00000008040f7824 */ /* 0x040fe400078e000f */
[----:B------:R-:W-:Y:S01]  /*1600*/  IMAD.U32 R3, R4, 0x8, R3 ;  /* 0x0000000804037824 */ /* 0x000fe200078e0003 */
[----:B------:R0:W-:Y:S04]  /*1610*/  STS.64 [R11], R22 ;  /* 0x000000160b007388 */ /* 0x0001e80000000a00 */
[----:B------:R0:W-:Y:S04]  /*1620*/  STS.64 [R13], R20 ;  /* 0x000000140d007388 */ /* 0x0001e80000000a00 */
[----:B------:R0:W-:Y:S04]  /*1630*/  STS.64 [R15], R18 ;  /* 0x000000120f007388 */ /* 0x0001e80000000a00 */
[----:B------:R0:W-:Y:S02]  /*1640*/  STS.64 [R3], R16 ;  /* 0x0000001003007388 */ /* 0x0001e40000000a00 */
.L_x_152:
[----:B------:R-:W-:Y:S05]  /*1650*/  WARPSYNC.ALL ;  /* 0x0000000000007948 */ /* 0x000fea0003800000 */
[----:B0-----:R-:W-:Y:S01]  /*1660*/  IMAD.SHL.U32 R3, R2, 0x8, RZ ;  /* 0x0000000802037824 */ /* 0x001fe200078e00ff */
[----:B------:R-:W0:Y:S01]  /*1670*/  S2UR UR5, SR_CgaCtaId ;  /* 0x00000000000579c3 */ /* 0x000e220000008800 */
[----:B------:R-:W-:Y:S01]  /*1680*/  LOP3.LUT R6, R0, 0x3f8, RZ, 0xc0, !PT ;  /* 0x000003f800067812 */ /* 0x000fe200078ec0ff */
[----:B------:R-:W-:-:S06]  /*1690*/  UMOV UR4, 0x400 ;  /* 0x0000040000047882 */ /* 0x000fcc0000000000 */
[----:B------:R-:W-:Y:S01]  /*16a0*/  BAR.SYNC.DEFER_BLOCKING 0x0 ;  /* 0x0000000000007b1d */ /* 0x000fe20000010000 */
[C---:B------:R-:W-:Y:S01]  /*16b0*/  LEA.HI R3, R0.reuse, R3, RZ, 0x1d ;  /* 0x0000000300037211 */ /* 0x040fe200078fe8ff */
[----:B------:R-:W-:Y:S01]  /*16c0*/  UIADD3 UR4, UPT, UPT, UR4, 0x480, URZ ;  /* 0x0000048004047890 */ /* 0x000fe2000fffe0ff */
[----:B------:R-:W-:Y:S02]  /*16d0*/  IMAD.SHL.U32 R0, R0, 0x4, RZ ;  /* 0x0000000400007824 */ /* 0x000fe400078e00ff */
[----:B------:R-:W-:-:S03]  /*16e0*/  ISETP.GE.U32.AND P0, PT, R3, 0x8, PT ;  /* 0x000000080300780c */ /* 0x000fc60003f06070 */
[----:B------:R-:W5:Y:S01]  /*16f0*/  LDC.64 R4, c[0x0][0x390] ;  /* 0x0000e400ff047b82 */ /* 0x000f620000000a00 */
[----:B------:R-:W-:Y:S01]  /*1700*/  ISETP.GE.U32.AND P1, PT, R3, 0x4, PT ;  /* 0x000000040300780c */ /* 0x000fe20003f26070 */
[----:B------:R-:W-:Y:S01]  /*1710*/  IMAD.IADD R3, R41, 0x1, R6 ;  /* 0x0000000129037824 */ /* 0x000fe200078e0206 */
[C---:B------:R-:W-:Y:S01]  /*1720*/  ISETP.EQ.AND P0, PT, R2.reuse, RZ, !P0 ;  /* 0x000000ff0200720c */ /* 0x040fe20004702270 */
[----:B------:R-:W-:Y:S01]  /*1730*/  BSSY.RECONVERGENT B2, `(.L_x_153) ;  /* 0x0000051000027945 */ /* 0x000fe20003800200 */
[----:B------:R-:W-:Y:S02]  /*1740*/  ISETP.EQ.AND P1, PT, R2, RZ, !P1 ;  /* 0x000000ff0200720c */ /* 0x000fe40004f22270 */
[----:B------:R-:W-:Y:S01]  /*1750*/  LOP3.LUT R0, R0, 0xfe0, RZ, 0xc0, !PT ;  /* 0x00000fe000007812 */ /* 0x000fe200078ec0ff */
[----:B0-----:R-:W-:Y:S01]  /*1760*/  ULEA UR4, UR5, UR4, 0x18 ;  /* 0x0000000405047291 */ /* 0x001fe2000f8ec0ff */
[----:B-----5:R-:W-:-:S07]  /*1770*/  IMAD.WIDE.U32 R2, R3, 0x4, R4 ;  /* 0x0000000403027825 */ /* 0x020fce00078e0004 */
[----:B------:R-:W-:Y:S05]  /*1780*/  @!P0 BRA `(.L_x_154) ;  /* 0x00000004002c8947 */ /* 0x000fea0003800000 */
[----:B------:R-:W0:Y:S01]  /*1790*/  LDC.64 R24, c[0x0][0x398] ;  /* 0x0000e600ff187b82 */ /* 0x000e220000000a00 */
[C---:B------:R-:W-:Y:S01]  /*17a0*/  R2UR UR6, R42.reuse ;  /* 0x000000002a0672ca */ /* 0x040fe200000e0000 */
[----:B------:R-:W5:Y:S01]  /*17b0*/  LDS.128 R4, [R0+UR4] ;  /* 0x0000000400047984 */ /* 0x000f620008000c00 */
[C---:B------:R-:W-:Y:S02]  /*17c0*/  R2UR UR7, R43.reuse ;  /* 0x000000002b0772ca */ /* 0x040fe400000e0000 */
[C---:B------:R-:W-:Y:S01]  /*17d0*/  R2UR UR8, R42.reuse ;  /* 0x000000002a0872ca */ /* 0x040fe200000e0000 */
[----:B------:R-:W1:Y:S01]  /*17e0*/  LDS.128 R8, [R0+UR4+0x10] ;  /* 0x0000100400087984 */ /* 0x000e620008000c00 */
[C---:B------:R-:W-:Y:S02]  /*17f0*/  R2UR UR9, R43.reuse ;  /* 0x000000002b0972ca */ /* 0x040fe400000e0000 */
[----:B------:R-:W-:Y:S02]  /*1800*/  R2UR UR10, R42 ;  /* 0x000000002a0a72ca */ /* 0x000fe400000e0000 */
[----:B------:R-:W-:-:S05]  /*1810*/  R2UR UR11, R43 ;  /* 0x000000002b0b72ca */ /* 0x000fca00000e0000 */
[----:B0-----:R-:W5:Y:S04]  /*1820*/  LDG.E.CONSTANT R13, desc[UR6][R24.64] ;  /* 0x00000006180d7981 */ /* 0x001f68000c1e9900 */
[----:B------:R-:W2:Y:S04]  /*1830*/  LDG.E.CONSTANT R20, desc[UR8][R24.64+0x4] ;  /* 0x0000040818147981 */ /* 0x000ea8000c1e9900 */
[----:B------:R-:W3:Y:S01]  /*1840*/  LDG.E.CONSTANT R21, desc[UR10][R24.64+0x8] ;  /* 0x0000080a18157981 */ /* 0x000ee2000c1e9900 */
[C---:B------:R-:W-:Y:S02]  /*1850*/  R2UR UR12, R42.reuse ;  /* 0x000000002a0c72ca */ /* 0x040fe400000e0000 */
[----:B------:R-:W-:Y:S01]  /*1860*/  R2UR UR13, R43 ;  /* 0x000000002b0d72ca */ /* 0x000fe200000e0000 */
[----:B------:R-:W4:Y:S01]  /*1870*/  LDG.E.CONSTANT R18, desc[UR6][R24.64+0xc] ;  /* 0x00000c0618127981 */ /* 0x000f22000c1e9900 */
[----:B------:R-:W-:-:S02]  /*1880*/  R2UR UR14, R42 ;  /* 0x000000002a0e72ca */ /* 0x000fc400000e0000 */
[----:B------:R-:W-:Y:S01]  /*1890*/  R2UR UR15, R43 ;  /* 0x000000002b0f72ca */ /* 0x000fe200000e0000 */
[----:B------:R-:W1:Y:S04]  /*18a0*/  LDG.E.CONSTANT R17, desc[UR8][R24.64+0x10] ;  /* 0x0000100818117981 */ /* 0x000e68000c1e9900 */
[----:B------:R-:W4:Y:S04]  /*18b0*/  LDG.E.CONSTANT R16, desc[UR10][R24.64+0x14] ;  /* 0x0000140a18107981 */ /* 0x000f28000c1e9900 */
[----:B------:R-:W4:Y:S04]  /*18c0*/  LDG.E.CONSTANT R15, desc[UR12][R24.64+0x18] ;  /* 0x0000180c180f7981 */ /* 0x000f28000c1e9900 */
[----:B------:R-:W4:Y:S01]  /*18d0*/  LDG.E.CONSTANT R14, desc[UR14][R24.64+0x1c] ;  /* 0x00001c0e180e7981 */ /* 0x000f22000c1e9900 */
[----:B------:R-:W-:Y:S01]  /*18e0*/  IMAD.MOV.U32 R12, RZ, RZ, 0x40000000 ;  /* 0x40000000ff0c7424 */ /* 0x000fe200078e00ff */
[----:B-----5:R-:W-:Y:S01]  /*18f0*/  VIADDMNMX R19, R13, R4, RZ, !PT ;  /* 0x000000040d137246 */ /* 0x020fe200078001ff */
[----:B------:R-:W-:Y:S01]  /*1900*/  IMAD.MOV.U32 R13, RZ, RZ, 0x0 ;  /* 0x00000000ff0d7424 */ /* 0x000fe200078e00ff */
[----:B--2---:R-:W-:-:S02]  /*1910*/  VIADDMNMX R27, R20, R5, RZ, !PT ;  /* 0x00000005141b7246 */ /* 0x004fc400078001ff */
[----:B---3--:R-:W-:Y:S01]  /*1920*/  VIADDMNMX R29, R21, R6, RZ, !PT ;  /* 0x00000006151d7246 */ /* 0x008fe200078001ff */
[----:B------:R-:W-:-:S04]  /*1930*/  IMAD.WIDE.U32 R22, R19, -0x60000000, R12 ;  /* 0xa000000013167825 */ /* 0x000fc800078e000c */
[----:B------:R-:W-:-:S04]  /*1940*/  IMAD.WIDE.U32 R20, R27, -0x60000000, R12 ;  /* 0xa00000001b147825 */ /* 0x000fc800078e000c */
[----:B------:R-:W-:-:S04]  /*1950*/  IMAD.WIDE.U32 R4, R29, -0x60000000, R12 ;  /* 0xa00000001d047825 */ /* 0x000fc800078e000c */
[----:B------:R-:W-:Y:S02]  /*1960*/  IMAD.U32 R19, R19, 0x4, R23 ;  /* 0x0000000413137824 */ /* 0x000fe400078e0017 */
[----:B------:R-:W-:Y:S02]  /*1970*/  IMAD.U32 R27, R27, 0x4, R21 ;  /* 0x000000041b1b7824 */ /* 0x000fe400078e0015 */
[----:B------:R-:W-:Y:S01]  /*1980*/  IMAD.U32 R29, R29, 0x4, R5 ;  /* 0x000000041d1d7824 */ /* 0x000fe200078e0005 */
[----:B------:R-:W-:Y:S02]  /*1990*/  SHF.R.U64 R22, R22, 0x1f, R19 ;  /* 0x0000001f16167819 */ /* 0x000fe40000001213 */
[----:B------:R-:W-:Y:S02]  /*19a0*/  SHF.R.U64 R5, R20, 0x1f, R27 ;  /* 0x0000001f14057819 */ /* 0x000fe4000000121b */
[----:B------:R-:W-:Y:S02]  /*19b0*/  SHF.R.U64 R6, R4, 0x1f, R29 ;  /* 0x0000001f04067819 */ /* 0x000fe4000000121d */
[----:B------:R-:W-:-:S02]  /*19c0*/  VIMNMX.RELU R4, PT, PT, R22, 0xf, PT ;  /* 0x0000000f16047848 */ /* 0x000fc40003fe1100 */
[----:B------:R-:W-:Y:S02]  /*19d0*/  VIMNMX.RELU R5, PT, PT, R5, 0xf, PT ;  /* 0x0000000f05057848 */ /* 0x000fe40003fe1100 */
[----:B------:R-:W-:Y:S02]  /*19e0*/  VIMNMX.RELU R6, PT, PT, R6, 0xf, PT ;  /* 0x0000000f06067848 */ /* 0x000fe40003fe1100 */
[----:B----4-:R-:W-:Y:S02]  /*19f0*/  VIADDMNMX R7, R18, R7, RZ, !PT ;  /* 0x0000000712077246 */ /* 0x010fe400078001ff */
[----:B-1----:R-:W-:Y:S01]  /*1a00*/  VIADDMNMX R21, R17, R8, RZ, !PT ;  /* 0x0000000811157246 */ /* 0x002fe200078001ff */
[----:B------:R-:W-:Y:S01]  /*1a10*/  IMAD.SHL.U32 R4, R4, 0x10000000, RZ ;  /* 0x1000000004047824 */ /* 0x000fe200078e00ff */
[----:B------:R-:W-:Y:S01]  /*1a20*/  VIADDMNMX R23, R16, R9, RZ, !PT ;  /* 0x0000000910177246 */ /* 0x000fe200078001ff */
[----:B------:R-:W-:Y:S02]  /*1a30*/  IMAD.SHL.U32 R5, R5, 0x1000000, RZ ;  /* 0x0100000005057824 */ /* 0x000fe400078e00ff */
[----:B------:R-:W-:Y:S01]  /*1a40*/  IMAD.SHL.U32 R6, R6, 0x100000, RZ ;  /* 0x0010000006067824 */ /* 0x000fe200078e00ff */
[----:B------:R-:W-:Y:S01]  /*1a50*/  VIADDMNMX R15, R15, R10, RZ, !PT ;  /* 0x0000000a0f0f7246 */ /* 0x000fe200078001ff */
[----:B------:R-:W-:-:S04]  /*1a60*/  IMAD.WIDE.U32 R18, R7, -0x60000000, R12 ;  /* 0xa000000007127825 */ /* 0x000fc800078e000c */
[----:B------:R-:W-:Y:S01]  /*1a70*/  IMAD.WIDE.U32 R16, R21, -0x60000000, R12 ;  /* 0xa000000015107825 */ /* 0x000fe200078e000c */
[----:B------:R-:W-:-:S03]  /*1a80*/  LOP3.LUT R4, R6, R5, R4, 0xfe, !PT ;  /* 0x0000000506047212 */ /* 0x000fc600078efe04 */
[----:B------:R-:W-:Y:S02]  /*1a90*/  IMAD.U32 R5, R7, 0x4, R19 ;  /* 0x0000000407057824 */ /* 0x000fe400078e0013 */
[----:B------:R-:W-:Y:S02]  /*1aa0*/  IMAD.U32 R21, R21, 0x4, R17 ;  /* 0x0000000415157824 */ /* 0x000fe400078e0011 */
[----:B------:R-:W-:Y:S01]  /*1ab0*/  IMAD.WIDE.U32 R8, R23, -0x60000000, R12 ;  /* 0xa000000017087825 */ /* 0x000fe200078e000c */
[----:B------:R-:W-:-:S03]  /*1ac0*/  SHF.R.U64 R5, R18, 0x1f, R5 ;  /* 0x0000001f12057819 */ /* 0x000fc60000001205 */
[----:B------:R-:W-:Y:S01]  /*1ad0*/  IMAD.WIDE.U32 R6, R15, -0x60000000, R12 ;  /* 0xa00000000f067825 */ /* 0x000fe200078e000c */
[----:B------:R-:W-:-:S03]  /*1ae0*/  SHF.R.U64 R16, R16, 0x1f, R21 ;  /* 0x0000001f10107819 */ /* 0x000fc60000001215 */
[----:B------:R-:W-:Y:S01]  /*1af0*/  IMAD.U32 R9, R23, 0x4, R9 ;  /* 0x0000000417097824 */ /* 0x000fe200078e0009 */
[----:B------:R-:W-:Y:S01]  /*1b00*/  VIADDMNMX R11, R14, R11, RZ, !PT ;  /* 0x0000000b0e0b7246 */ /* 0x000fe200078001ff */
[----:B------:R-:W-:Y:S01]  /*1b10*/  IMAD.U32 R15, R15, 0x4, R7 ;  /* 0x000000040f0f7824 */ /* 0x000fe200078e0007 */
[----:B------:R-:W-:Y:S02]  /*1b20*/  VIMNMX.RELU R5, PT, PT, R5, 0xf, PT ;  /* 0x0000000f05057848 */ /* 0x000fe40003fe1100 */
[----:B------:R-:W-:Y:S02]  /*1b30*/  VIMNMX.RELU R7, PT, PT, R16, 0xf, PT ;  /* 0x0000000f10077848 */ /* 0x000fe40003fe1100 */
[----:B------:R-:W-:Y:S01]  /*1b40*/  SHF.R.U64 R9, R8, 0x1f, R9 ;  /* 0x0000001f08097819 */ /* 0x000fe20000001209 */
[----:B------:R-:W-:Y:S01]  /*1b50*/  IMAD.WIDE.U32 R12, R11, -0x60000000, R12 ;  /* 0xa00000000b0c7825 */ /* 0x000fe200078e000c */
[----:B------:R-:W-:Y:S02]  /*1b60*/  SHF.R.U64 R8, R6, 0x1f, R15 ;  /* 0x0000001f06087819 */ /* 0x000fe4000000120f */
[----:B------:R-:W-:Y:S01]  /*1b70*/  VIMNMX.RELU R6, PT, PT, R9, 0xf, PT ;  /* 0x0000000f09067848 */ /* 0x000fe20003fe1100 */
[----:B------:R-:W-:Y:S01]  /*1b80*/  IMAD.U32 R5, R5, 0x10000, RZ ;  /* 0x0001000005057824 */ /* 0x000fe200078e00ff */
[----:B------:R-:W-:Y:S01]  /*1b90*/  VIMNMX.RELU R8, PT, PT, R8, 0xf, PT ;  /* 0x0000000f08087848 */ /* 0x000fe20003fe1100 */
[----:B------:R-:W-:-:S02]  /*1ba0*/  IMAD.SHL.U32 R7, R7, 0x1000, RZ ;  /* 0x0000100007077824 */ /* 0x000fc400078e00ff */
[----:B------:R-:W-:Y:S02]  /*1bb0*/  IMAD.U32 R11, R11, 0x4, R13 ;  /* 0x000000040b0b7824 */ /* 0x000fe400078e000d */
[----:B------:R-:W-:Y:S01]  /*1bc0*/  IMAD.SHL.U32 R8, R8, 0x10, RZ ;  /* 0x0000001008087824 */ /* 0x000fe200078e00ff */
[----:B------:R-:W-:Y:S01]  /*1bd0*/  LOP3.LUT R4, R7, R5, R4, 0xfe, !PT ;  /* 0x0000000507047212 */ /* 0x000fe200078efe04 */
[----:B------:R-:W-:Y:S01]  /*1be0*/  IMAD.SHL.U32 R5, R6, 0x100, RZ ;  /* 0x0000010006057824 */ /* 0x000fe200078e00ff */
[----:B------:R-:W-:-:S04]  /*1bf0*/  SHF.R.U64 R12, R12, 0x1f, R11 ;  /* 0x0000001f0c0c7819 */ /* 0x000fc8000000120b */
[----:B------:R-:W-:Y:S02]  /*1c00*/  VIMNMX.RELU R7, PT, PT, R12, 0xf, PT ;  /* 0x0000000f0c077848 */ /* 0x000fe40003fe1100 */
[----:B------:R-:W-:-:S04]  /*1c10*/  LOP3.LUT R4, R8, R5, R4, 0xfe, !PT ;  /* 0x0000000508047212 */ /* 0x000fc800078efe04 */
[----:B------:R-:W-:-:S05]  /*1c20*/  LOP3.LUT R7, R4, R7, RZ, 0xfc, !PT ;  /* 0x0000000704077212 */ /* 0x000fca00078efcff */
[----:B------:R0:W-:Y:S02]  /*1c30*/  STG.E desc[UR6][R2.64], R7 ;  /* 0x0000000702007986 */ /* 0x0001e4000c101906 */
.L_x_154:
[----:B------:R-:W-:Y:S05]  /*1c40*/  BSYNC.RECONVERGENT B2 ;  /* 0x0000000000027941 */ /* 0x000fea0003800200 */
.L_x_153:
[----:B------:R-:W-:Y:S04]  /*1c50*/  BSSY.RECONVERGENT B2, `(.L_x_155) ;  /* 0x000004d000027945 */ /* 0x000fe80003800200 */
[----:B------:R-:W-:Y:S05]  /*1c60*/  @!P1 BRA `(.L_x_156) ;  /* 0x00000004002c9947 */ /* 0x000fea0003800000 */
[----:B------:R-:W5:Y:S01]  /*1c70*/  LDC.64 R24, c[0x0][0x398] ;  /* 0x0000e600ff187b82 */ /* 0x000f620000000a00 */
[C---:B------:R-:W-:Y:S01]  /*1c80*/  R2UR UR6, R42.reuse ;  /* 0x000000002a0672ca */ /* 0x040fe200000e0000 */
[----:B0-----:R-:W0:Y:S01]  /*1c90*/  LDS.128 R4, [R0+UR4+0x80] ;  /* 0x0000800400047984 */ /* 0x001e220008000c00 */
[C---:B------:R-:W-:Y:S02]  /*1ca0*/  R2UR UR7, R43.reuse ;  /* 0x000000002b0772ca */ /* 0x040fe400000e0000 */
[C---:B------:R-:W-:Y:S01]  /*1cb0*/  R2UR UR8, R42.reuse ;  /* 0x000000002a0872ca */ /* 0x040fe200000e0000 */
[----:B------:R-:W1:Y:S01]  /*1cc0*/  LDS.128 R8, [R0+UR4+0x90] ;  /* 0x0000900400087984 */ /* 0x000e620008000c00 */
[C---:B------:R-:W-:Y:S02]  /*1cd0*/  R2UR UR9, R43.reuse ;  /* 0x000000002b0972ca */ /* 0x040fe400000e0000 */
[----:B------:R-:W-:Y:S02]  /*1ce0*/  R2UR UR10, R42 ;  /* 0x000000002a0a72ca */ /* 0x000fe400000e0000 */
[----:B------:R-:W-:-:S05]  /*1cf0*/  R2UR UR11, R43 ;  /* 0x000000002b0b72ca */ /* 0x000fca00000e0000 */
[----:B-----5:R-:W0:Y:S04]  /*1d00*/  LDG.E.CONSTANT R23, desc[UR6][R24.64] ;  /* 0x0000000618177981 */ /* 0x020e28000c1e9900 */
[----:B------:R-:W5:Y:S04]  /*1d10*/  LDG.E.CONSTANT R18, desc[UR8][R24.64+0x4] ;  /* 0x0000040818127981 */ /* 0x000f68000c1e9900 */
[----:B------:R-:W2:Y:S01]  /*1d20*/  LDG.E.CONSTANT R29, desc[UR10][R24.64+0x8] ;  /* 0x0000080a181d7981 */ /* 0x000ea2000c1e9900 */
[C---:B------:R-:W-:Y:S02]  /*1d30*/  R2UR UR12, R42.reuse ;  /* 0x000000002a0c72ca */ /* 0x040fe400000e0000 */
[----:B------:R-:W-:Y:S01]  /*1d40*/  R2UR UR13, R43 ;  /* 0x000000002b0d72ca */ /* 0x000fe200000e0000 */
[----:B------:R-:W3:Y:S01]  /*1d50*/  LDG.E.CONSTANT R22, desc[UR6][R24.64+0xc] ;  /* 0x00000c0618167981 */ /* 0x000ee2000c1e9900 */
[----:B------:R-:W-:-:S02]  /*1d60*/  R2UR UR14, R42 ;  /* 0x000000002a0e72ca */ /* 0x000fc400000e0000 */
[----:B------:R-:W-:Y:S01]  /*1d70*/  R2UR UR15, R43 ;  /* 0x000000002b0f72ca */ /* 0x000fe200000e0000 */
[----:B------:R-:W1:Y:S04]  /*1d80*/  LDG.E.CONSTANT R17, desc[UR8][R24.64+0x10] ;  /* 0x0000100818117981 */ /* 0x000e68000c1e9900 */
[----:B------:R-:W4:Y:S04]  /*1d90*/  LDG.E.CONSTANT R16, desc[UR10][R24.64+0x14] ;  /* 0x0000140a18107981 */ /* 0x000f28000c1e9900 */
[----:B------:R-:W4:Y:S04]  /*1da0*/  LDG.E.CONSTANT R15, desc[UR12][R24.64+0x18] ;  /* 0x0000180c180f7981 */ /* 0x000f28000c1e9900 */
[----:B------:R-:W4:Y:S01]  /*1db0*/  LDG.E.CONSTANT R14, desc[UR14][R24.64+0x1c] ;  /* 0x00001c0e180e7981 */ /* 0x000f22000c1e9900 */
[----:B------:R-:W-:-:S02]  /*1dc0*/  IMAD.MOV.U32 R12, RZ, RZ, 0x40000000 ;  /* 0x40000000ff0c7424 */ /* 0x000fc400078e00ff */
[----:B------:R-:W-:Y:S01]  /*1dd0*/  IMAD.MOV.U32 R13, RZ, RZ, 0x0 ;  /* 0x00000000ff0d7424 */ /* 0x000fe200078e00ff */
[----:B0-----:R-:W-:Y:S02]  /*1de0*/  VIADDMNMX R23, R23, R4, RZ, !PT ;  /* 0x0000000417177246 */ /* 0x001fe400078001ff */
[----:B-----5:R-:W-:Y:S02]  /*1df0*/  VIADDMNMX R27, R18, R5, RZ, !PT ;  /* 0x00000005121b7246 */ /* 0x020fe400078001ff */
[----:B--2---:R-:W-:Y:S01]  /*1e00*/  VIADDMNMX R29, R29, R6, RZ, !PT ;  /* 0x000000061d1d7246 */ /* 0x004fe200078001ff */
        /* <DEDUP_REMOVED lines=12> */
[----:B---3--:R-:W-:Y:S02]  /*1ed0*/  VIADDMNMX R7, R22, R7, RZ, !PT ;  /* 0x0000000716077246 */ /* 0x008fe400078001ff */
[----:B-1----:R-:W-:Y:S01]  /*1ee0*/  VIADDMNMX R21, R17, R8, RZ, !PT ;  /* 0x0000000811157246 */ /* 0x002fe200078001ff */
[----:B------:R-:W-:Y:S01]  /*1ef0*/  IMAD.SHL.U32 R4, R4, 0x10000000, RZ ;  /* 0x1000000004047824 */ /* 0x000fe200078e00ff */
[----:B----4-:R-:W-:Y:S01]  /*1f00*/  VIADDMNMX R23, R16, R9, RZ, !PT ;  /* 0x0000000910177246 */ /* 0x010fe200078001ff */
        /* <DEDUP_REMOVED lines=33> */
.L_x_156:
[----:B------:R-:W-:Y:S05]  /*2120*/  BSYNC.RECONVERGENT B2 ;  /* 0x0000000000027941 */ /* 0x000fea0003800200 */
.L_x_155:
        /* <DEDUP_REMOVED lines=23> */
[----:B------:R-:W-:Y:S01]  /*22a0*/  IMAD.MOV.U32 R12, RZ, RZ, 0x40000000 ;  /* 0x40000000ff0c7424 */ /* 0x000fe200078e00ff */
[----:B0-----:R-:W-:Y:S01]  /*22b0*/  VIADDMNMX R19, R13, R4, RZ, !PT ;  /* 0x000000040d137246 */ /* 0x001fe200078001ff */
[----:B------:R-:W-:Y:S01]  /*22c0*/  IMAD.MOV.U32 R13, RZ, RZ, 0x0 ;  /* 0x00000000ff0d7424 */ /* 0x000fe200078e00ff */
[----:B-----5:R-:W-:-:S02]  /*22d0*/  VIADDMNMX R27, R20, R5, RZ, !PT ;  /* 0x00000005141b7246 */ /* 0x020fc400078001ff */
        /* <DEDUP_REMOVED lines=50> */
.L_x_158:
[----:B------:R-:W-:Y:S05]  /*2600*/  BSYNC.RECONVERGENT B2 ;  /* 0x0000000000027941 */ /* 0x000fea0003800200 */
.L_x_157:
        /* <DEDUP_REMOVED lines=77> */
.L_x_160:
[----:B------:R-:W-:Y:S05]  /*2ae0*/  BSYNC.RECONVERGENT B2 ;  /* 0x0000000000027941 */ /* 0x000fea0003800200 */
.L_x_159:
        /* <DEDUP_REMOVED lines=77> */
.L_x_162:
[----:B------:R-:W-:Y:S05]  /*2fc0*/  BSYNC.RECONVERGENT B2 ;  /* 0x0000000000027941 */ /* 0x000fea0003800200 */
.L_x_161:
        /* <DEDUP_REMOVED lines=77> */
.L_x_164:
[----:B------:R-:W-:Y:S05]  /*34a0*/  BSYNC.RECONVERGENT B2 ;  /* 0x0000000000027941 */ /* 0x000fea0003800200 */
.L_x_163:
        /* <DEDUP_REMOVED lines=77> */
.L_x_166:
[----:B------:R-:W-:Y:S05]  /*3980*/  BSYNC.RECONVERGENT B2 ;  /* 0x0000000000027941 */ /* 0x000fea0003800200 */
.L_x_165:
        /* <DEDUP_REMOVED lines=77> */
.L_x_168:
[----:B------:R-:W-:Y:S05]  /*3e60*/  BSYNC.RECONVERGENT B2 ;  /* 0x0000000000027941 */ /* 0x000fea0003800200 */
.L_x_167:
        /* <DEDUP_REMOVED lines=77> */
.L_x_170:
[----:B------:R-:W-:Y:S05]  /*4340*/  BSYNC.RECONVERGENT B2 ;  /* 0x0000000000027941 */ /* 0x000fea0003800200 */
.L_x_169:
        /* <DEDUP_REMOVED lines=77> */
.L_x_172:
[----:B------:R-:W-:Y:S05]  /*4820*/  BSYNC.RECONVERGENT B2 ;  /* 0x0000000000027941 */ /* 0x000fea0003800200 */
.L_x_171:
        /* <DEDUP_REMOVED lines=77> */
.L_x_174:
[----:B------:R-:W-:Y:S05]  /*4d00*/  BSYNC.RECONVERGENT B2 ;  /* 0x0000000000027941 */ /* 0x000fea0003800200 */
.L_x_173:
        /* <DEDUP_REMOVED lines=77> */
.L_x_176:
[----:B------:R-:W-:Y:S05]  /*51e0*/  BSYNC.RECONVERGENT B2 ;  /* 0x0000000000027941 */ /* 0x000fea0003800200 */
.L_x_175:
        /* <DEDUP_REMOVED lines=77> */
.L_x_178:
[----:B------:R-:W-:Y:S05]  /*56c0*/  BSYNC.RECONVERGENT B2 ;  /* 0x0000000000027941 */ /* 0x000fea0003800200 */
.L_x_177:
        /* <DEDUP_REMOVED lines=77> */
.L_x_180:
[----:B------:R-:W-:Y:S05]  /*5ba0*/  BSYNC.RECONVERGENT B2 ;  /* 0x0000000000027941 */ /* 0x000fea0003800200 */
.L_x_179:
        /* <DEDUP_REMOVED lines=77> */
.L_x_182:
[----:B------:R-:W-:Y:S05]  /*6080*/  BSYNC.RECONVERGENT B2 ;  /* 0x0000000000027941 */ /* 0x000fea0003800200 */
.L_x_181:
[----:B------:R-:W-:Y:S05]  /*6090*/  @!P1 EXIT ;  /* 0x000000000000994d */ /* 0x000fea0003800000 */
[----:B------:R-:W5:Y:S01]  /*60a0*/  LDC.64 R24, c[0x0][0x398] ;  /* 0x0000e600ff187b82 */ /* 0x000f620000000a00 */
[C---:B------:R-:W-:Y:S01]  /*60b0*/  R2UR UR6, R42.reuse ;  /* 0x000000002a0672ca */ /* 0x040fe200000e0000 */
[----:B0-----:R-:W0:Y:S01]  /*60c0*/  LDS.128 R4, [R0+UR4+0x780] ;  /* 0x0007800400047984 */ /* 0x001e220008000c00 */
[C---:B------:R-:W-:Y:S02]  /*60d0*/  R2UR UR7, R43.reuse ;  /* 0x000000002b0772ca */ /* 0x040fe400000e0000 */
[C---:B------:R-:W-:Y:S01]  /*60e0*/  R2UR UR8, R42.reuse ;  /* 0x000000002a0872ca */ /* 0x040fe200000e0000 */
[----:B------:R1:W2:Y:S01]  /*60f0*/  LDS.128 R8, [R0+UR4+0x790] ;  /* 0x0007900400087984 */ /* 0x0002a20008000c00 */
[C---:B------:R-:W-:Y:S02]  /*6100*/  R2UR UR9, R43.reuse ;  /* 0x000000002b0972ca */ /* 0x040fe400000e0000 */
[----:B------:R-:W-:Y:S02]  /*6110*/  R2UR UR10, R42 ;  /* 0x000000002a0a72ca */ /* 0x000fe400000e0000 */
[----:B------:R-:W-:-:S05]  /*6120*/  R2UR UR11, R43 ;  /* 0x000000002b0b72ca */ /* 0x000fca00000e0000 */
[----:B-----5:R-:W0:Y:S04]  /*6130*/  LDG.E.CONSTANT R19, desc[UR6][R24.64+0xe0] ;  /* 0x0000e00618137981 */ /* 0x020e28000c1e9900 */
[----:B------:R-:W5:Y:S04]  /*6140*/  LDG.E.CONSTANT R20, desc[UR8][R24.64+0xe4] ;  /* 0x0000e40818147981 */ /* 0x000f68000c1e9900 */
[----:B------:R-:W3:Y:S01]  /*6150*/  LDG.E.CONSTANT R29, desc[UR10][R24.64+0xe8] ;  /* 0x0000e80a181d7981 */ /* 0x000ee2000c1e9900 */
[C---:B------:R-:W-:Y:S02]  /*6160*/  R2UR UR12, R42.reuse ;  /* 0x000000002a0c72ca */ /* 0x040fe400000e0000 */
[----:B------:R-:W-:Y:S01]  /*6170*/  R2UR UR13, R43 ;  /* 0x000000002b0d72ca */ /* 0x000fe200000e0000 */
[----:B------:R-:W4:Y:S01]  /*6180*/  LDG.E.CONSTANT R18, desc[UR6][R24.64+0xec] ;  /* 0x0000ec0618127981 */ /* 0x000f22000c1e9900 */
[----:B------:R-:W-:-:S02]  /*6190*/  R2UR UR14, R42 ;  /* 0x000000002a0e72ca */ /* 0x000fc400000e0000 */
[----:B------:R-:W-:Y:S01]  /*61a0*/  R2UR UR15, R43 ;  /* 0x000000002b0f72ca */ /* 0x000fe200000e0000 */
[----:B------:R-:W2:Y:S04]  /*61b0*/  LDG.E.CONSTANT R17, desc[UR8][R24.64+0xf0] ;  /* 0x0000f00818117981 */ /* 0x000ea8000c1e9900 */
[----:B------:R-:W2:Y:S04]  /*61c0*/  LDG.E.CONSTANT R14, desc[UR10][R24.64+0xf4] ;  /* 0x0000f40a180e7981 */ /* 0x000ea8000c1e9900 */
[----:B------:R-:W2:Y:S04]  /*61d0*/  LDG.E.CONSTANT R15, desc[UR12][R24.64+0xf8] ;  /* 0x0000f80c180f7981 */ /* 0x000ea8000c1e9900 */
[----:B------:R-:W2:Y:S01]  /*61e0*/  LDG.E.CONSTANT R16, desc[UR14][R24.64+0xfc] ;  /* 0x0000fc0e18107981 */ /* 0x000ea2000c1e9900 */
[----:B------:R-:W-:-:S02]  /*61f0*/  IMAD.MOV.U32 R12, RZ, RZ, 0x40000000 ;  /* 0x40000000ff0c7424 */ /* 0x000fc400078e00ff */
[----:B------:R-:W-:Y:S01]  /*6200*/  IMAD.MOV.U32 R13, RZ, RZ, 0x0 ;  /* 0x00000000ff0d7424 */ /* 0x000fe200078e00ff */
[----:B0-----:R-:W-:Y:S02]  /*6210*/  VIADDMNMX R19, R19, R4, RZ, !PT ;  /* 0x0000000413137246 */ /* 0x001fe400078001ff */
[----:B-----5:R-:W-:Y:S02]  /*6220*/  VIADDMNMX R27, R20, R5, RZ, !PT ;  /* 0x00000005141b7246 */ /* 0x020fe400078001ff */
[----:B---3--:R-:W-:Y:S01]  /*6230*/  VIADDMNMX R29, R29, R6, RZ, !PT ;  /* 0x000000061d1d7246 */ /* 0x008fe200078001ff */
[----:B------:R-:W-:-:S04]  /*6240*/  IMAD.WIDE.U32 R22, R19, -0x60000000, R12 ;  /* 0xa000000013167825 */ /* 0x000fc800078e000c */
[----:B------:R-:W-:-:S04]  /*6250*/  IMAD.WIDE.U32 R20, R27, -0x60000000, R12 ;  /* 0xa00000001b147825 */ /* 0x000fc800078e000c */
[----:B------:R-:W-:-:S04]  /*6260*/  IMAD.WIDE.U32 R4, R29, -0x60000000, R12 ;  /* 0xa00000001d047825 */ /* 0x000fc800078e000c */
[----:B------:R-:W-:Y:S02]  /*6270*/  IMAD.U32 R19, R19, 0x4, R23 ;  /* 0x0000000413137824 */ /* 0x000fe400078e0017 */
[----:B------:R-:W-:Y:S02]  /*6280*/  IMAD.U32 R27, R27, 0x4, R21 ;  /* 0x000000041b1b7824 */ /* 0x000fe400078e0015 */
[----:B------:R-:W-:Y:S01]  /*6290*/  IMAD.U32 R29, R29, 0x4, R5 ;  /* 0x000000041d1d7824 */ /* 0x000fe200078e0005 */
[----:B-1----:R-:W-:Y:S02]  /*62a0*/  SHF.R.U64 R0, R22, 0x1f, R19 ;  /* 0x0000001f16007819 */ /* 0x002fe40000001213 */
[----:B------:R-:W-:Y:S02]  /*62b0*/  SHF.R.U64 R20, R20, 0x1f, R27 ;  /* 0x0000001f14147819 */ /* 0x000fe4000000121b */
[----:B------:R-:W-:Y:S02]  /*62c0*/  SHF.R.U64 R6, R4, 0x1f, R29 ;  /* 0x0000001f04067819 */ /* 0x000fe4000000121d */
[----:B------:R-:W-:-:S02]  /*62d0*/  VIMNMX.RELU R0, PT, PT, R0, 0xf, PT ;  /* 0x0000000f00007848 */ /* 0x000fc40003fe1100 */
[----:B------:R-:W-:Y:S02]  /*62e0*/  VIMNMX.RELU R4, PT, PT, R20, 0xf, PT ;  /* 0x0000000f14047848 */ /* 0x000fe40003fe1100 */
[----:B------:R-:W-:Y:S01]  /*62f0*/  VIMNMX.RELU R6, PT, PT, R6, 0xf, PT ;  /* 0x0000000f06067848 */ /* 0x000fe20003fe1100 */
[----:B------:R-:W-:Y:S01]  /*6300*/  IMAD.SHL.U32 R0, R0, 0x10000000, RZ ;  /* 0x1000000000007824 */ /* 0x000fe200078e00ff */
[----:B----4-:R-:W-:Y:S01]  /*6310*/  VIADDMNMX R21, R18, R7, RZ, !PT ;  /* 0x0000000712157246 */ /* 0x010fe200078001ff */
[----:B------:R-:W-:Y:S01]  /*6320*/  IMAD.SHL.U32 R5, R4, 0x1000000, RZ ;  /* 0x0100000004057824 */ /* 0x000fe200078e00ff */
[----:B--2---:R-:W-:Y:S01]  /*6330*/  VIADDMNMX R17, R17, R8, RZ, !PT ;  /* 0x0000000811117246 */ /* 0x004fe200078001ff */
[----:B------:R-:W-:Y:S01]  /*6340*/  IMAD.SHL.U32 R6, R6, 0x100000, RZ ;  /* 0x0010000006067824 */ /* 0x000fe200078e00ff */
[----:B------:R-:W-:Y:S01]  /*6350*/  VIADDMNMX R23, R14, R9, RZ, !PT ;  /* 0x000000090e177246 */ /* 0x000fe200078001ff */
[----:B------:R-:W-:Y:S01]  /*6360*/  IMAD.WIDE.U32 R18, R21, -0x60000000, R12 ;  /* 0xa000000015127825 */ /* 0x000fe200078e000c */
[----:B------:R-:W-:-:S02]  /*6370*/  VIADDMNMX R15, R15, R10, RZ, !PT ;  /* 0x0000000a0f0f7246 */ /* 0x000fc400078001ff */
[----:B------:R-:W-:Y:S01]  /*6380*/  LOP3.LUT R0, R6, R5, R0, 0xfe, !PT ;  /* 0x0000000506007212 */ /* 0x000fe200078efe00 */
[----:B------:R-:W-:-:S04]  /*6390*/  IMAD.WIDE.U32 R6, R17, -0x60000000, R12 ;  /* 0xa000000011067825 */ /* 0x000fc800078e000c */
[----:B------:R-:W-:Y:S02]  /*63a0*/  IMAD.U32 R21, R21, 0x4, R19 ;  /* 0x0000000415157824 */ /* 0x000fe400078e0013 */
[----:B------:R-:W-:Y:S02]  /*63b0*/  IMAD.U32 R17, R17, 0x4, R7 ;  /* 0x0000000411117824 */ /* 0x000fe400078e0007 */
[----:B------:R-:W-:Y:S01]  /*63c0*/  IMAD.WIDE.U32 R8, R23, -0x60000000, R12 ;  /* 0xa000000017087825 */ /* 0x000fe200078e000c */
[----:B------:R-:W-:-:S03]  /*63d0*/  SHF.R.U64 R18, R18, 0x1f, R21 ;  /* 0x0000001f12127819 */ /* 0x000fc60000001215 */
[----:B------:R-:W-:Y:S01]  /*63e0*/  IMAD.WIDE.U32 R4, R15, -0x60000000, R12 ;  /* 0xa00000000f047825 */ /* 0x000fe200078e000c */
[----:B------:R-:W-:Y:S02]  /*63f0*/  SHF.R.U64 R6, R6, 0x1f, R17 ;  /* 0x0000001f06067819 */ /* 0x000fe40000001211 */
[----:B------:R-:W-:Y:S01]  /*6400*/  VIADDMNMX R11, R16, R11, RZ, !PT ;  /* 0x0000000b100b7246 */ /* 0x000fe200078001ff */
[----:B------:R-:W-:Y:S02]  /*6410*/  IMAD.U32 R23, R23, 0x4, R9 ;  /* 0x0000000417177824 */ /* 0x000fe400078e0009 */
[----:B------:R-:W-:Y:S01]  /*6420*/  IMAD.U32 R7, R15, 0x4, R5 ;  /* 0x000000040f077824 */ /* 0x000fe200078e0005 */
[----:B------:R-:W-:Y:S02]  /*6430*/  VIMNMX.RELU R5, PT, PT, R18, 0xf, PT ;  /* 0x0000000f12057848 */ /* 0x000fe40003fe1100 */
[----:B------:R-:W-:Y:S01]  /*6440*/  VIMNMX.RELU R6, PT, PT, R6, 0xf, PT ;  /* 0x0000000f06067848 */ /* 0x000fe20003fe1100 */
[----:B------:R-:W-:Y:S01]  /*6450*/  IMAD.WIDE.U32 R12, R11, -0x60000000, R12 ;  /* 0xa00000000b0c7825 */ /* 0x000fe200078e000c */
[----:B------:R-:W-:-:S02]  /*6460*/  SHF.R.U64 R8, R8, 0x1f, R23 ;  /* 0x0000001f08087819 */ /* 0x000fc40000001217 */
[----:B------:R-:W-:Y:S01]  /*6470*/  SHF.R.U64 R7, R4, 0x1f, R7 ;  /* 0x0000001f04077819 */ /* 0x000fe20000001207 */
[----:B------:R-:W-:Y:S01]  /*6480*/  IMAD.U32 R5, R5, 0x10000, RZ ;  /* 0x0001000005057824 */ /* 0x000fe200078e00ff */
[----:B------:R-:W-:Y:S01]  /*6490*/  VIMNMX.RELU R4, PT, PT, R8, 0xf, PT ;  /* 0x0000000f08047848 */ /* 0x000fe20003fe1100 */
[----:B------:R-:W-:Y:S01]  /*64a0*/  IMAD.SHL.U32 R6, R6, 0x1000, RZ ;  /* 0x0000100006067824 */ /* 0x000fe200078e00ff */
[----:B------:R-:W-:Y:S01]  /*64b0*/  VIMNMX.RELU R7, PT, PT, R7, 0xf, PT ;  /* 0x0000000f07077848 */ /* 0x000fe20003fe1100 */
[----:B------:R-:W-:-:S03]  /*64c0*/  IMAD.U32 R9, R11, 0x4, R13 ;  /* 0x000000040b097824 */ /* 0x000fc600078e000d */
[----:B------:R-:W-:Y:S01]  /*64d0*/  LOP3.LUT R0, R6, R5, R0, 0xfe, !PT ;  /* 0x0000000506007212 */ /* 0x000fe200078efe00 */
[----:B------:R-:W-:Y:S01]  /*64e0*/  IMAD.SHL.U32 R5, R4, 0x100, RZ ;  /* 0x0000010004057824 */ /* 0x000fe200078e00ff */
[----:B------:R-:W-:Y:S01]  /*64f0*/  SHF.R.U64 R9, R12, 0x1f, R9 ;  /* 0x0000001f0c097819 */ /* 0x000fe20000001209 */
[----:B------:R-:W-:-:S03]  /*6500*/  IMAD.SHL.U32 R7, R7, 0x10, RZ ;  /* 0x0000001007077824 */ /* 0x000fc600078e00ff */
[----:B------:R-:W-:Y:S02]  /*6510*/  VIMNMX.RELU R9, PT, PT, R9, 0xf, PT ;  /* 0x0000000f09097848 */ /* 0x000fe40003fe1100 */
[----:B------:R-:W-:-:S04]  /*6520*/  LOP3.LUT R0, R7, R5, R0, 0xfe, !PT ;  /* 0x0000000507007212 */ /* 0x000fc800078efe00 */
[----:B------:R-:W-:-:S05]  /*6530*/  LOP3.LUT R9, R0, R9, RZ, 0xfc, !PT ;  /* 0x0000000900097212 */ /* 0x000fca00078efcff */
[----:B------:R-:W-:Y:S01]  /*6540*/  STG.E desc[UR6][R2.64+0x9c], R9 ;  /* 0x00009c0902007986 */ /* 0x000fe2000c101906 */
[----:B------:R-:W-:Y:S05]  /*6550*/  EXIT ;  /* 0x000000000000794d */ /* 0x000fea0003800000 */
        .weak           $__internal_7_$__cuda_sm_9x_mma_sub_byte_internal_m8n8k32_u4_s4
        .type           $__internal_7_$__cuda_sm_9x_mma_sub_byte_internal_m8n8k32_u4_s4,@function
        .size           $__internal_7_$__cuda_sm_9x_mma_sub_byte_internal_m8n8k32_u4_s4,(.L_x_399 - $__internal_7_$__cuda_sm_9x_mma_sub_byte_internal_m8n8k32_u4_s4)
$__internal_7_$__cuda_sm_9x_mma_sub_byte_internal_m8n8k32_u4_s4:
[C---:B------:R-:W-:Y:S01]  /*6560*/  LOP3.LUT R12, R8.reuse, 0xf00, RZ, 0xc0, !PT ;  /* 0x00000f00080c7812 */ /* 0x040fe200078ec0ff */
[C---:B------:R-:W-:Y:S01]  /*6570*/  IMAD.SHL.U32 R9, R8.reuse, 0x10000000, RZ ;  /* 0x1000000008097824 */ /* 0x040fe200078e00ff */
[C---:B------:R-:W-:Y:S01]  /*6580*/  LOP3.LUT R10, R8.reuse, 0xf000, RZ, 0xc0, !PT ;  /* 0x0000f000080a7812 */ /* 0x040fe200078ec0ff */
[----:B------:R-:W-:Y:S01]  /*6590*/  IMAD.MOV.U32 R13, RZ, RZ, RZ ;  /* 0x000000ffff0d7224 */ /* 0x000fe200078e00ff */
[----:B------:R-:W-:Y:S01]  /*65a0*/  LOP3.LUT R11, R8, 0xf0000, RZ, 0xc0, !PT ;  /* 0x000f0000080b7812 */ /* 0x000fe200078ec0ff */
[----:B------:R-:W-:Y:S01]  /*65b0*/  IMAD.SHL.U32 R12, R12, 0x100000, RZ ;  /* 0x001000000c0c7824 */ /* 0x000fe200078e00ff */
[----:B------:R-:W-:Y:S01]  /*65c0*/  SHF.R.S32.HI R9, RZ, 0x1c, R9 ;  /* 0x0000001cff097819 */ /* 0x000fe20000011409 */
[----:B------:R-:W-:Y:S01]  /*65d0*/  IMAD.U32 R10, R10, 0x10000, RZ ;  /* 0x000100000a0a7824 */ /* 0x000fe200078e00ff */
[----:B------:R-:W-:Y:S01]  /*65e0*/  LOP3.LUT R14, R8, 0xf000000, RZ, 0xc0, !PT ;  /* 0x0f000000080e7812 */ /* 0x000fe200078ec0ff */
[----:B------:R-:W-:Y:S01]  /*65f0*/  IMAD.SHL.U32 R11, R11, 0x1000, RZ ;  /* 0x000010000b0b7824 */ /* 0x000fe200078e00ff */
[----:B------:R-:W-:Y:S01]  /*6600*/  LOP3.LUT R9, R9, 0xff, RZ, 0xc0, !PT ;  /* 0x000000ff09097812 */ /* 0x000fe200078ec0ff */
[----:B------:R-:W-:Y:S05]  /*6610*/  WARPSYNC.ALL ;  /* 0x0000000000007948 */ /* 0x000fea0003800000 */
[----:B------:R-:W-:Y:S01]  /*6620*/  SHF.R.S32.HI R12, RZ, 0x14, R12 ;  /* 0x00000014ff0c7819 */ /* 0x000fe2000001140c */
[----:B------:R-:W-:Y:S01]  /*6630*/  IMAD.SHL.U32 R14, R14, 0x10, RZ ;  /* 0x000000100e0e7824 */ /* 0x000fe200078e00ff */
[----:B------:R-:W-:-:S02]  /*6640*/  SHF.R.S32.HI R10, RZ, 0x14, R10 ;  /* 0x00000014ff0a7819 */ /* 0x000fc4000001140a */
[----:B------:R-:W-:Y:S02]  /*6650*/  LOP3.LUT R12, R9, 0xff00, R12, 0xf8, !PT ;  /* 0x0000ff00090c7812 */ /* 0x000fe400078ef80c */
[----:B------:R-:W-:Y:S02]  /*6660*/  LOP3.LUT R9, R8, 0xf0, RZ, 0xc0, !PT ;  /* 0x000000f008097812 */ /* 0x000fe400078ec0ff */
[----:B------:R-:W-:Y:S02]  /*6670*/  SHF.R.S32.HI R11, RZ, 0xc, R11 ;  /* 0x0000000cff0b7819 */ /* 0x000fe4000001140b */
[----:B------:R-:W-:Y:S01]  /*6680*/  SHF.R.S32.HI R14, RZ, 0x4, R14 ;  /* 0x00000004ff0e7819 */ /* 0x000fe2000001140e */
[----:B------:R-:W-:Y:S01]  /*6690*/  IMAD.SHL.U32 R9, R9, 0x1000000, RZ ;  /* 0x0100000009097824 */ /* 0x000fe200078e00ff */
[----:B------:R-:W-:Y:S02]  /*66a0*/  LOP3.LUT R11, R12, 0xff0000, R11, 0xf8, !PT ;  /* 0x00ff00000c0b7812 */ /* 0x000fe400078ef80b */
[----:B------:R-:W-:-:S02]  /*66b0*/  LOP3.LUT R12, R38, 0xf0f0f0f, RZ, 0xc0, !PT ;  /* 0x0f0f0f0f260c7812 */ /* 0x000fc400078ec0ff */
[----:B------:R-:W-:Y:S02]  /*66c0*/  SHF.R.S32.HI R9, RZ, 0x1c, R9 ;  /* 0x0000001cff097819 */ /* 0x000fe40000011409 */
[----:B------:R-:W-:Y:S02]  /*66d0*/  LOP3.LUT R14, R11, 0xff000000, R14, 0xf8, !PT ;  /* 0xff0000000b0e7812 */ /* 0x000fe400078ef80e */
[----:B------:R-:W-:-:S04]  /*66e0*/  LOP3.LUT R9, R9, 0xff, RZ, 0xc0, !PT ;  /* 0x000000ff09097812 */ /* 0x000fc800078ec0ff */
[----:B------:R-:W-:Y:S01]  /*66f0*/  LOP3.LUT R10, R9, 0xff00, R10, 0xf8, !PT ;  /* 0x0000ff00090a7812 */ /* 0x000fe200078ef80a */
[----:B------:R-:W-:Y:S01]  /*6700*/  IMMA.16816.U8.S8 R12, R12.ROW, R14.COL, RZ ;  /* 0x0000000e0c0c7237 */ /* 0x000fe200004044ff */
[C---:B------:R-:W-:Y:S02]  /*6710*/  LOP3.LUT R9, R8.reuse, 0xf00000, RZ, 0xc0, !PT ;  /* 0x00f0000008097812 */ /* 0x040fe400078ec0ff */
[----:B------:R-:W-:-:S03]  /*6720*/  LOP3.LUT R8, R8, 0xf0000000, RZ, 0xc0, !PT ;  /* 0xf000000008087812 */ /* 0x000fc600078ec0ff */
[----:B------:R-:W-:Y:S01]  /*6730*/  IMAD.SHL.U32 R9, R9, 0x100, RZ ;  /* 0x0000010009097824 */ /* 0x000fe200078e00ff */
[----:B------:R-:W-:-:S04]  /*6740*/  SHF.R.S32.HI R8, RZ, 0x4, R8 ;  /* 0x00000004ff087819 */ /* 0x000fc80000011408 */
[----:B------:R-:W-:-:S04]  /*6750*/  SHF.R.S32.HI R9, RZ, 0xc, R9 ;  /* 0x0000000cff097819 */ /* 0x000fc80000011409 */
[----:B------:R-:W-:-:S04]  /*6760*/  LOP3.LUT R9, R10, 0xff0000, R9, 0xf8, !PT ;  /* 0x00ff00000a097812 */ /* 0x000fc800078ef809 */
[----:B------:R-:W-:Y:S01]  /*6770*/  LOP3.LUT R10, R9, 0xff000000, R8, 0xf8, !PT ;  /* 0xff000000090a7812 */ /* 0x000fe200078ef808 */
[----:B------:R-:W-:Y:S01]  /*6780*/  IMAD.MOV.U32 R9, RZ, RZ, RZ ;  /* 0x000000ffff097224 */ /* 0x000fe200078e00ff */
[----:B------:R-:W-:-:S04]  /*6790*/  LOP3.LUT R8, R38, 0xf0f0f0f0, RZ, 0xc0, !PT ;  /* 0xf0f0f0f026087812 */ /* 0x000fc800078ec0ff */
[----:B------:R-:W-:-:S07]  /*67a0*/  SHF.R.U32.HI R8, RZ, 0x4, R8 ;  /* 0x00000004ff087819 */ /* 0x000fce0000011608 */
[----:B------:R-:W-:-:S15]  /*67b0*/  IMMA.16816.U8.S8 R8, R8.ROW, R10.COL, RZ ;  /* 0x0000000a08087237 */ /* 0x000fde00004044ff */
[----:B------:R-:W-:-:S02]  /*67c0*/  NOP ;  /* 0x0000000000007918 */ /* 0x000fc40000000000 */
[----:B------:R-:W-:Y:S02]  /*67d0*/  IMAD.MOV.U32 R10, RZ, RZ, R4 ;  /* 0x000000ffff0a7224 */ /* 0x000fe400078e0004 */
[----:B------:R-:W-:Y:S01]  /*67e0*/  IMAD.MOV.U32 R11, RZ, RZ, 0x0 ;  /* 0x00000000ff0b7424 */ /* 0x000fe200078e00ff */
[----:B------:R-:W-:Y:S02]  /*67f0*/  IADD3 R12, PT, PT, R33, R12, R8 ;  /* 0x0000000c210c7210 */ /* 0x000fe40007ffe008 */
[----:B------:R-:W-:Y:S01]  /*6800*/  IADD3 R9, PT, PT, R32, R13, R9 ;  /* 0x0000000d20097210 */ /* 0x000fe20007ffe009 */
[----:B------:R-:W-:Y:S06]  /*6810*/  RET.REL.NODEC R10 `(fused_nn_conv2d_add_nn_relu_cast_cast_left_shift_multiply_add_right_shift_cast_c_3441552496575213188__11_kernel0) ;  /* 0xffffff940af87950 */ /* 0x000fec0003c3ffff */
.L_x_183:
        /* <DEDUP_REMOVED lines=14> */
.L_x_399:


//--------------------- .text.fused_nn_pad_3_kernel0 --------------------------
	.section	.text.fused_nn_pad_3_kernel0,"ax",@progbits
	.align	128
        .global         fused_nn_pad_3_kernel0
        .type           fused_nn_pad_3_kernel0,@function
        .size           fused_nn_pad_3_kernel0,(.L_x_432 - fused_nn_pad_3_kernel0)
        .other          fused_nn_pad_3_kernel0,@"STO_CUDA_ENTRY STV_DEFAULT"
fused_nn_pad_3_kernel0:
.text.fused_nn_pad_3_kernel0:
        /* <DEDUP_REMOVED lines=36> */
.L_x_185:
[----:B0-----:R-:W-:Y:S05]  /*0240*/  BSYNC.RECONVERGENT B0 ;  /* 0x0000000000007941 */ /* 0x001fea0003800200 */
.L_x_184:
        /* <DEDUP_REMOVED lines=15> */
.L_x_186:
        /* <DEDUP_REMOVED lines=12> */
.L_x_432:


//--------------------- .text.fused_cast_cast_left_shift_multiply_add_right_shift_cast_clip_cast_kernel0 --------------------------
	.section	.text.fused_cast_cast_left_shift_multiply_add_right_shift_cast_clip_cast_kernel0,"ax",@progbits
	.align	128
        .global         fused_cast_cast_left_shift_multiply_add_right_shift_cast_clip_cast_kernel0
        .type           fused_cast_cast_left_shift_multiply_add_right_shift_cast_clip_cast_kernel0,@function
        .size           fused_cast_cast_left_shift_multiply_add_right_shift_cast_clip_cast_kernel0,(.L_x_433 - fused_cast_cast_left_shift_multiply_add_right_shift_cast_clip_cast_kernel0)
        .other          fused_cast_cast_left_shift_multiply_add_right_shift_cast_clip_cast_kernel0,@"STO_CUDA_ENTRY STV_DEFAULT"
fused_cast_cast_left_shift_multiply_add_right_shift_cast_clip_cast_kernel0:
.text.fused_cast_cast_left_shift_multiply_add_right_shift_cast_clip_cast_kernel0:
[----:B------:R-:W-:Y:S01]  /*0000*/  LDC R1, c[0x0][0x37c] ;  /* 0x0000df00ff017b82 */ /* 0x000fe20000000800 */
[----:B------:R-:W0:Y:S07]  /*0010*/  S2R R6, SR_CTAID.X ;  /* 0x0000000000067919 */ /* 0x000e2e0000002500 */
[----:B------:R-:W1:Y:S01]  /*0020*/  LDC.64 R16, c[0x0][0x388] ;  /* 0x0000e200ff107b82 */ /* 0x000e620000000a00 */
[----:B------:R-:W2:Y:S01]  /*0030*/  LDCU.64 UR4, c[0x0][0x358] ;  /* 0x00006b00ff0477ac */ /* 0x000ea20008000a00 */
[----:B------:R-:W3:Y:S01]  /*0040*/  S2R R4, SR_TID.X ;  /* 0x0000000000047919 */ /* 0x000ee20000002100 */
[----:B0-----:R-:W-:-:S02]  /*0050*/  IMAD.SHL.U32 R0, R6, 0x4, RZ ;  /* 0x0000000406007824 */ /* 0x001fc400078e00ff */
[----:B------:R-:W-:Y:S01]  /*0060*/  IMAD.SHL.U32 R2, R6, 0x2000, RZ ;  /* 0x0000200006027824 */ /* 0x000fe200078e00ff */
[----:B---3--:R-:W-:-:S04]  /*0070*/  SHF.R.U32.HI R3, RZ, 0x8, R4 ;  /* 0x00000008ff037819 */ /* 0x008fc80000011604 */
[----:B------:R-:W-:Y:S01]  /*0080*/  LOP3.LUT R0, R0, R3, RZ, 0xfc, !PT ;  /* 0x0000000300007212 */ /* 0x000fe200078efcff */
[----:B------:R-:W-:-:S05]  /*0090*/  IMAD.SHL.U32 R3, R4, 0x8, RZ ;  /* 0x0000000804037824 */ /* 0x000fca00078e00ff */
[----:B------:R-:W-:Y:S01]  /*00a0*/  LOP3.LUT R3, R2, 0x7fffc7f8, R3, 0xc8, !PT ;  /* 0x7fffc7f802037812 */ /* 0x000fe200078ec803 */
[----:B------:R-:W-:-:S05]  /*00b0*/  IMAD.SHL.U32 R2, R0, 0x800, RZ ;  /* 0x0000080000027824 */ /* 0x000fca00078e00ff */
[----:B------:R-:W-:-:S05]  /*00c0*/  LOP3.LUT R3, R3, 0x3800, R2, 0xf8, !PT ;  /* 0x0000380003037812 */ /* 0x000fca00078ef802 */
        /* <DEDUP_REMOVED lines=11> */
[----:B--2---:R-:W-:Y:S02]  /*0180*/  SHF.R.S32.HI R8, RZ, 0x1f, R15 ;  /* 0x0000001fff087819 */ /* 0x004fe4000001140f */
[----:B---3--:R-:W-:-:S03]  /*0190*/  SHF.R.S32.HI R10, RZ, 0x1f, R19 ;  /* 0x0000001fff0a7819 */ /* 0x008fc60000011413 */
[----:B------:R-:W-:Y:S01]  /*01a0*/  IMAD.SHL.U32 R12, R8, 0x10000000, RZ ;  /* 0x10000000080c7824 */ /* 0x000fe200078e00ff */
[----:B----4-:R-:W-:Y:S01]  /*01b0*/  SHF.R.S32.HI R8, RZ, 0x1f, R21 ;  /* 0x0000001fff087819 */ /* 0x010fe20000011415 */
[----:B------:R-:W-:-:S03]  /*01c0*/  IMAD.SHL.U32 R10, R10, 0x10000000, RZ ;  /* 0x100000000a0a7824 */ /* 0x000fc600078e00ff */
[C---:B------:R-:W-:Y:S01]  /*01d0*/  LEA R23, R15.reuse, R12, 0x2 ;  /* 0x0000000c0f177211 */ /* 0x040fe200078e10ff */
[----:B------:R-:W-:Y:S01]  /*01e0*/  IMAD.WIDE.U32 R14, R15, 0x10000000, R2 ;  /* 0x100000000f0e7825 */ /* 0x000fe200078e0002 */
[----:B-----5:R-:W-:-:S03]  /*01f0*/  SHF.R.S32.HI R12, RZ, 0x1f, R13 ;  /* 0x0000001fff0c7819 */ /* 0x020fc6000001140d */
[----:B------:R-:W-:Y:S02]  /*0200*/  IMAD.SHL.U32 R8, R8, 0x10000000, RZ ;  /* 0x1000000008087824 */ /* 0x000fe400078e00ff */
[C---:B------:R-:W-:Y:S02]  /*0210*/  IMAD R25, R19.reuse, 0x4, R10 ;  /* 0x0000000413197824 */ /* 0x040fe400078e020a */
[----:B------:R-:W-:-:S04]  /*0220*/  IMAD.WIDE.U32 R18, R19, 0x10000000, R2 ;  /* 0x1000000013127825 */ /* 0x000fc800078e0002 */
[----:B0-----:R-:W-:-:S04]  /*0230*/  IMAD.WIDE.U32 R16, R21, 0x10000000, R2 ;  /* 0x1000000015107825 */ /* 0x001fc800078e0002 */
[----:B------:R-:W-:Y:S01]  /*0240*/  IMAD R27, R21, 0x4, R8 ;  /* 0x00000004151b7824 */ /* 0x000fe200078e0208 */
[----:B------:R-:W-:Y:S01]  /*0250*/  IADD3 R21, PT, PT, R15, R23, RZ ;  /* 0x000000170f157210 */ /* 0x000fe20007ffe0ff */
[----:B------:R-:W-:Y:S02]  /*0260*/  IMAD.IADD R19, R19, 0x1, R25 ;  /* 0x0000000113137824 */ /* 0x000fe400078e0219 */
[----:B------:R-:W-:Y:S01]  /*0270*/  IMAD.IADD R15, R17, 0x1, R27 ;  /* 0x00000001110f7824 */ /* 0x000fe200078e021b */
[----:B------:R-:W-:Y:S01]  /*0280*/  SHF.R.U64 R14, R14, 0x1f, R21 ;  /* 0x0000001f0e0e7819 */ /* 0x000fe20000001215 */
[----:B------:R-:W-:Y:S01]  /*0290*/  IMAD.SHL.U32 R17, R6, 0x400, RZ ;  /* 0x0000040006117824 */ /* 0x000fe200078e00ff */
[----:B------:R-:W-:Y:S01]  /*02a0*/  SHF.R.U64 R8, R18, 0x1f, R19 ;  /* 0x0000001f12087819 */ /* 0x000fe20000001213 */
[----:B------:R-:W-:Y:S01]  /*02b0*/  IMAD.SHL.U32 R12, R12, 0x10000000, RZ ;  /* 0x100000000c0c7824 */ /* 0x000fe200078e00ff */
[----:B------:R-:W-:Y:S02]  /*02c0*/  SHF.R.U64 R10, R16, 0x1f, R15 ;  /* 0x0000001f100a7819 */ /* 0x000fe4000000120f */
[----:B------:R-:W-:-:S02]  /*02d0*/  VIMNMX.RELU R8, PT, PT, R8, 0xf, PT ;  /* 0x0000000f08087848 */ /* 0x000fc40003fe1100 */
[----:B------:R-:W-:Y:S02]  /*02e0*/  VIMNMX.RELU R10, PT, PT, R10, 0xf, PT ;  /* 0x0000000f0a0a7848 */ /* 0x000fe40003fe1100 */
[----:B------:R-:W-:Y:S01]  /*02f0*/  VIMNMX.RELU R6, PT, PT, R14, 0xf, PT ;  /* 0x0000000f0e067848 */ /* 0x000fe20003fe1100 */
[----:B------:R-:W-:Y:S01]  /*0300*/  IMAD.SHL.U32 R15, R8, 0x1000000, RZ ;  /* 0x01000000080f7824 */ /* 0x000fe200078e00ff */
[----:B------:R-:W-:Y:S01]  /*0310*/  LOP3.LUT R4, R17, 0x1ffff8ff, R4, 0xc8, !PT ;  /* 0x1ffff8ff11047812 */ /* 0x000fe200078ec804 */
[----:B------:R-:W-:Y:S01]  /*0320*/  IMAD.SHL.U32 R8, R10, 0x100000, RZ ;  /* 0x001000000a087824 */ /* 0x000fe200078e00ff */
[----:B------:R-:W-:Y:S01]  /*0330*/  SHF.L.U32 R6, R6, 0x1c, RZ ;  /* 0x0000001c06067819 */ /* 0x000fe200000006ff */
[C---:B------:R-:W-:Y:S01]  /*0340*/  IMAD R17, R13.reuse, 0x4, R12 ;  /* 0x000000040d117824 */ /* 0x040fe200078e020c */
[----:B------:R-:W-:Y:S01]  /*0350*/  SHF.R.S32.HI R10, RZ, 0x1f, R11 ;  /* 0x0000001fff0a7819 */ /* 0x000fe2000001140b */
[----:B------:R-:W-:Y:S01]  /*0360*/  IMAD.WIDE.U32 R12, R13, 0x10000000, R2 ;  /* 0x100000000d0c7825 */ /* 0x000fe200078e0002 */
[----:B------:R-:W-:-:S02]  /*0370*/  LOP3.LUT R8, R8, R15, R6, 0xfe, !PT ;  /* 0x0000000f08087212 */ /* 0x000fc400078efe06 */
[----:B------:R-:W-:Y:S01]  /*0380*/  SHF.R.S32.HI R6, RZ, 0x1f, R7 ;  /* 0x0000001fff067819 */ /* 0x000fe20000011407 */
[----:B------:R-:W-:Y:S01]  /*0390*/  IMAD.WIDE.U32 R14, R11, 0x10000000, R2 ;  /* 0x100000000b0e7825 */ /* 0x000fe200078e0002 */
[----:B------:R-:W-:-:S03]  /*03a0*/  SHF.L.U32 R10, R10, 0x1c, RZ ;  /* 0x0000001c0a0a7819 */ /* 0x000fc600000006ff */
[----:B------:R-:W-:Y:S02]  /*03b0*/  IMAD.SHL.U32 R6, R6, 0x10000000, RZ ;  /* 0x1000000006067824 */ /* 0x000fe400078e00ff */
[----:B------:R-:W-:Y:S02]  /*03c0*/  IMAD R19, R11, 0x4, R10 ;  /* 0x000000040b137824 */ /* 0x000fe400078e020a */
[C---:B------:R-:W-:Y:S01]  /*03d0*/  IMAD.WIDE.U32 R10, R7.reuse, 0x10000000, R2 ;  /* 0x10000000070a7825 */ /* 0x040fe200078e0002 */
[----:B------:R-:W-:Y:S02]  /*03e0*/  LEA R7, R7, R6, 0x2 ;  /* 0x0000000607077211 */ /* 0x000fe400078e10ff */
[----:B------:R-:W-:Y:S01]  /*03f0*/  SHF.R.S32.HI R6, RZ, 0x1f, R9 ;  /* 0x0000001fff067819 */ /* 0x000fe20000011409 */
[----:B------:R-:W-:Y:S02]  /*0400*/  IMAD.IADD R17, R13, 0x1, R17 ;  /* 0x000000010d117824 */ /* 0x000fe400078e0211 */
[----:B------:R-:W-:Y:S01]  /*0410*/  IMAD.IADD R13, R15, 0x1, R19 ;  /* 0x000000010f0d7824 */ /* 0x000fe200078e0213 */
[----:B------:R-:W-:Y:S01]  /*0420*/  SHF.L.U32 R6, R6, 0x1c, RZ ;  /* 0x0000001c06067819 */ /* 0x000fe200000006ff */
[----:B------:R-:W-:Y:S01]  /*0430*/  IMAD.IADD R7, R11, 0x1, R7 ;  /* 0x000000010b077824 */ /* 0x000fe200078e0207 */
[----:B------:R-:W-:-:S02]  /*0440*/  SHF.R.U64 R15, R12, 0x1f, R17 ;  /* 0x0000001f0c0f7819 */ /* 0x000fc40000001211 */
[----:B------:R-:W-:Y:S01]  /*0450*/  SHF.R.U64 R12, R14, 0x1f, R13 ;  /* 0x0000001f0e0c7819 */ /* 0x000fe2000000120d */
[C---:B------:R-:W-:Y:S01]  /*0460*/  IMAD R17, R9.reuse, 0x4, R6 ;  /* 0x0000000409117824 */ /* 0x040fe200078e0206 */
[----:B------:R-:W-:Y:S01]  /*0470*/  SHF.R.U64 R14, R10, 0x1f, R7 ;  /* 0x0000001f0a0e7819 */ /* 0x000fe20000001207 */
[----:B------:R-:W-:Y:S01]  /*0480*/  IMAD.WIDE.U32 R10, R9, 0x10000000, R2 ;  /* 0x10000000090a7825 */ /* 0x000fe200078e0002 */
[----:B------:R-:W-:Y:S01]  /*0490*/  SHF.R.S32.HI R13, RZ, 0x1f, R5 ;  /* 0x0000001fff0d7819 */ /* 0x000fe20000011405 */
[----:B------:R-:W0:Y:S01]  /*04a0*/  LDC.64 R6, c[0x0][0x380] ;  /* 0x0000e000ff067b82 */ /* 0x000e220000000a00 */
[----:B------:R-:W-:Y:S01]  /*04b0*/  VIMNMX.RELU R12, PT, PT, R12, 0xf, PT ;  /* 0x0000000f0c0c7848 */ /* 0x000fe20003fe1100 */
[----:B------:R-:W-:Y:S01]  /*04c0*/  IMAD.IADD R11, R11, 0x1, R17 ;  /* 0x000000010b0b7824 */ /* 0x000fe200078e0211 */
[----:B------:R-:W-:Y:S01]  /*04d0*/  VIMNMX.RELU R9, PT, PT, R15, 0xf, PT ;  /* 0x0000000f0f097848 */ /* 0x000fe20003fe1100 */
[----:B------:R-:W-:Y:S02]  /*04e0*/  IMAD.SHL.U32 R16, R13, 0x10000000, RZ ;  /* 0x100000000d107824 */ /* 0x000fe400078e00ff */
[----:B------:R-:W-:Y:S01]  /*04f0*/  IMAD.SHL.U32 R12, R12, 0x1000, RZ ;  /* 0x000010000c0c7824 */ /* 0x000fe200078e00ff */
[----:B------:R-:W-:Y:S01]  /*0500*/  SHF.L.U32 R9, R9, 0x10, RZ ;  /* 0x0000001009097819 */ /* 0x000fe200000006ff */
[----:B------:R-:W-:Y:S01]  /*0510*/  IMAD.WIDE.U32 R2, R5, 0x10000000, R2 ;  /* 0x1000000005027825 */ /* 0x000fe200078e0002 */
[----:B------:R-:W-:-:S02]  /*0520*/  SHF.R.U64 R10, R10, 0x1f, R11 ;  /* 0x0000001f0a0a7819 */ /* 0x000fc4000000120b */
[----:B------:R-:W-:Y:S01]  /*0530*/  LOP3.LUT R8, R12, R8, R9, 0xfe, !PT ;  /* 0x000000080c087212 */ /* 0x000fe200078efe09 */
[----:B------:R-:W-:Y:S01]  /*0540*/  IMAD R11, R5, 0x4, R16 ;  /* 0x00000004050b7824 */ /* 0x000fe200078e0210 */
[----:B------:R-:W-:Y:S02]  /*0550*/  VIMNMX.RELU R5, PT, PT, R14, 0xf, PT ;  /* 0x0000000f0e057848 */ /* 0x000fe40003fe1100 */
[----:B------:R-:W-:Y:S01]  /*0560*/  VIMNMX.RELU R9, PT, PT, R10, 0xf, PT ;  /* 0x0000000f0a097848 */ /* 0x000fe20003fe1100 */
[----:B------:R-:W-:Y:S01]  /*0570*/  IMAD.IADD R11, R3, 0x1, R11 ;  /* 0x00000001030b7824 */ /* 0x000fe200078e020b */
[----:B------:R-:W-:Y:S01]  /*0580*/  SHF.L.U32 R3, R0, 0x8, RZ ;  /* 0x0000000800037819 */ /* 0x000fe200000006ff */
[----:B------:R-:W-:Y:S02]  /*0590*/  IMAD.SHL.U32 R5, R5, 0x100, RZ ;  /* 0x0000010005057824 */ /* 0x000fe400078e00ff */
[----:B------:R-:W-:Y:S01]  /*05a0*/  IMAD.SHL.U32 R9, R9, 0x10, RZ ;  /* 0x0000001009097824 */ /* 0x000fe200078e00ff */
[----:B------:R-:W-:-:S02]  /*05b0*/  SHF.R.U64 R0, R2, 0x1f, R11 ;  /* 0x0000001f02007819 */ /* 0x000fc4000000120b */
[----:B------:R-:W-:Y:S02]  /*05c0*/  LOP3.LUT R3, R4, 0x700, R3, 0xf8, !PT ;  /* 0x0000070004037812 */ /* 0x000fe400078ef803 */
[----:B------:R-:W-:Y:S02]  /*05d0*/  LOP3.LUT R5, R9, R8, R5, 0xfe, !PT ;  /* 0x0000000809057212 */ /* 0x000fe400078efe05 */
[----:B------:R-:W-:Y:S01]  /*05e0*/  VIMNMX.RELU R0, PT, PT, R0, 0xf, PT ;  /* 0x0000000f00007848 */ /* 0x000fe20003fe1100 */
[----:B0-----:R-:W-:-:S03]  /*05f0*/  IMAD.WIDE.U32 R6, R3, 0x4, R6 ;  /* 0x0000000403067825 */ /* 0x001fc600078e0006 */
[----:B------:R-:W-:-:S05]  /*0600*/  LOP3.LUT R5, R5, R0, RZ, 0xfc, !PT ;  /* 0x0000000005057212 */ /* 0x000fca00078efcff */
[----:B------:R-:W-:Y:S01]  /*0610*/  STG.E desc[UR4][R6.64], R5 ;  /* 0x0000000506007986 */ /* 0x000fe2000c101904 */
[----:B------:R-:W-:Y:S05]  /*0620*/  EXIT ;  /* 0x000000000000794d */ /* 0x000fea0003800000 */
.L_x_187:
        /* <DEDUP_REMOVED lines=13> */
.L_x_433:


//--------------------- .text.fused_nn_conv2d_add_cast_cast_cast_multiply_add_right_shift_cast_add_clip_cast_n_16373524651668054328__kernel0 --------------------------
	.section	.text.fused_nn_conv2d_add_cast_cast_cast_multiply_add_right_shift_cast_add_clip_cast_n_16373524651668054328__kernel0,"ax",@progbits
	.align	128
        .global         fused_nn_conv2d_add_cast_cast_cast_multiply_add_right_shift_cast_add_clip_cast_n_16373524651668054328__kernel0
        .type           fused_nn_conv2d_add_cast_cast_cast_multiply_add_right_shift_cast_add_clip_cast_n_16373524651668054328__kernel0,@function
        .size           fused_nn_conv2d_add_cast_cast_cast_multiply_add_right_shift_cast_add_clip_cast_n_16373524651668054328__kernel0,(.L_x_434 - fused_nn_conv2d_add_cast_cast_cast_multiply_add_right_shift_cast_add_clip_cast_n_16373524651668054328__kernel0)
        .other          fused_nn_conv2d_add_cast_cast_cast_multiply_add_right_shift_cast_add_clip_cast_n_16373524651668054328__kernel0,@"STO_CUDA_ENTRY STV_DEFAULT"
fused_nn_conv2d_add_cast_cast_cast_multiply_add_right_shift_cast_add_clip_cast_n_16373524651668054328__kernel0:
.text.fused_nn_conv2d_add_cast_cast_cast_multiply_add_right_shift_cast_add_clip_cast_n_16373524651668054328__kernel0:
        /* <DEDUP_REMOVED lines=37> */
.L_x_188:
        /* <DEDUP_REMOVED lines=11> */
.L_x_434:


//--------------------- .text.fused_nn_conv2d_add_cast_add_clip_cast_nn_relu_3_kernel0 --------------------------
	.section	.text.fused_nn_conv2d_add_cast_add_clip_cast_nn_relu_3_kernel0,"ax",@progbits
	.align	128
        .global         fused_nn_conv2d_add_cast_add_clip_cast_nn_relu_3_kernel0
        .type           fused_nn_conv2d_add_cast_add_clip_cast_nn_relu_3_kernel0,@function
        .size           fused_nn_conv2d_add_cast_add_clip_cast_nn_relu_3_kernel0,(.L_x_400 - fused_nn_conv2d_add_cast_add_clip_cast_nn_relu_3_kernel0)
        .other          fused_nn_conv2d_add_cast_add_clip_cast_nn_relu_3_kernel0,@"STO_CUDA_ENTRY STV_DEFAULT"
fused_nn_conv2d_add_cast_add_clip_cast_nn_relu_3_kernel0:
.text.fused_nn_conv2d_add_cast_add_clip_cast_nn_relu_3_kernel0:
        /* <DEDUP_REMOVED lines=46> */
[----:B-123--:R-:W-:Y:S05]  /*02e0*/  CALL.REL.NOINC `($__internal_8_$__cuda_sm_9x_mma_sub_byte_internal_m8n8k32_u4_s4) ;  /* 0x0000000400507944 */ /* 0x00efea0003c00000 */
[----:B------:R-:W-:Y:S01]  /*02f0*/  IMAD.MOV.U32 R15, RZ, RZ, R4 ;  /* 0x000000ffff0f7224 */ /* 0x000fe200078e0004 */
[----:B------:R-:W-:Y:S01]  /*0300*/  MOV R14, 0x360 ;  /* 0x00000360000e7802 */ /* 0x000fe20000000f00 */
[----:B------:R-:W-:Y:S02]  /*0310*/  IMAD.MOV.U32 R16, RZ, RZ, R5 ;  /* 0x000000ffff107224 */ /* 0x000fe400078e0005 */
[----:B------:R-:W-:Y:S02]  /*0320*/  IMAD.MOV.U32 R6, RZ, RZ, R18 ;  /* 0x000000ffff067224 */ /* 0x000fe400078e0012 */
[----:B------:R-:W-:Y:S02]  /*0330*/  IMAD.MOV.U32 R21, RZ, RZ, RZ ;  /* 0x000000ffff157224 */ /* 0x000fe400078e00ff */
[----:B------:R-:W-:-:S07]  /*0340*/  IMAD.MOV.U32 R22, RZ, RZ, RZ ;  /* 0x000000ffff167224 */ /* 0x000fce00078e00ff */
[----:B------:R-:W-:Y:S05]  /*0350*/  CALL.REL.NOINC `($__internal_8_$__cuda_sm_9x_mma_sub_byte_internal_m8n8k32_u4_s4) ;  /* 0x0000000400347944 */ /* 0x000fea0003c00000 */
        /* <DEDUP_REMOVED lines=20> */
[----:B-123--:R-:W-:Y:S05]  /*04a0*/  CALL.REL.NOINC `($__internal_8_$__cuda_sm_9x_mma_sub_byte_internal_m8n8k32_u4_s4) ;  /* 0x0000000000e07944 */ /* 0x00efea0003c00000 */
[----:B------:R-:W-:Y:S01]  /*04b0*/  IMAD.MOV.U32 R2, RZ, RZ, R4 ;  /* 0x000000ffff027224 */ /* 0x000fe200078e0004 */
[----:B------:R-:W-:Y:S01]  /*04c0*/  MOV R14, 0x520 ;  /* 0x00000520000e7802 */ /* 0x000fe20000000f00 */
[----:B------:R-:W-:Y:S02]  /*04d0*/  IMAD.MOV.U32 R3, RZ, RZ, R5 ;  /* 0x000000ffff037224 */ /* 0x000fe400078e0005 */
[----:B------:R-:W-:Y:S02]  /*04e0*/  IMAD.MOV.U32 R6, RZ, RZ, R18 ;  /* 0x000000ffff067224 */ /* 0x000fe400078e0012 */
[----:B------:R-:W-:Y:S02]  /*04f0*/  IMAD.MOV.U32 R21, RZ, RZ, R19 ;  /* 0x000000ffff157224 */ /* 0x000fe400078e0013 */
[----:B------:R-:W-:-:S07]  /*0500*/  IMAD.MOV.U32 R22, RZ, RZ, R20 ;  /* 0x000000ffff167224 */ /* 0x000fce00078e0014 */
[----:B------:R-:W-:Y:S05]  /*0510*/  CALL.REL.NOINC `($__internal_8_$__cuda_sm_9x_mma_sub_byte_internal_m8n8k32_u4_s4) ;  /* 0x0000000000c47944 */ /* 0x000fea0003c00000 */
        /* <DEDUP_REMOVED lines=11> */
[----:B------:R0:W3:Y:S04]  /*05d0*/  LDG.E.CONSTANT R9, desc[UR8][R6.64+0x20] ;  /* 0x0000200806097981 */ /* 0x0000e8000c1e9900 */
[----:B------:R-:W2:Y:S04]  /*05e0*/  LDG.E.CONSTANT R14, desc[UR8][R10.64] ;  /* 0x000000080a0e7981 */ /* 0x000ea8000c1e9900 */
[----:B------:R-:W4:Y:S01]  /*05f0*/  LDG.E.CONSTANT R16, desc[UR8][R10.64+0x1000] ;  /* 0x001000080a107981 */ /* 0x000f22000c1e9900 */
[----:B------:R-:W1:Y:S03]  /*0600*/  S2UR UR5, SR_CgaCtaId ;  /* 0x00000000000579c3 */ /* 0x000e660000008800 */
[----:B------:R-:W3:Y:S04]  /*0610*/  LDG.E.CONSTANT R17, desc[UR8][R10.64+0x20] ;  /* 0x000020080a117981 */ /* 0x000ee8000c1e9900 */
[----:B------:R5:W3:Y:S01]  /*0620*/  LDG.E.CONSTANT R18, desc[UR8][R10.64+0x1020] ;  /* 0x001020080a127981 */ /* 0x000ae2000c1e9900 */
[----:B------:R-:W-:Y:S01]  /*0630*/  UIADD3 UR4, UPT, UPT, UR7, 0x200, URZ ;  /* 0x0000020007047890 */ /* 0x000fe2000fffe0ff */
[----:B0-----:R-:W0:Y:S01]  /*0640*/  LDC.64 R6, c[0x0][0x390] ;  /* 0x0000e400ff067b82 */ /* 0x001e220000000a00 */
[----:B------:R-:W5:Y:S02]  /*0650*/  S2R R15, SR_LANEID ;  /* 0x00000000000f7919 */ /* 0x000f640000000000 */
[----:B-1----:R-:W-:-:S04]  /*0660*/  ULEA UR4, UR5, UR4, 0x18 ;  /* 0x0000000405047291 */ /* 0x002fc8000f8ec0ff */
[----:B------:R-:W-:Y:S01]  /*0670*/  UIADD3 UR5, UPT, UPT, UR4, 0x100, URZ ;  /* 0x0000010004057890 */ /* 0x000fe2000fffe0ff */
[----:B-----5:R-:W-:Y:S02]  /*0680*/  SHF.R.U32.HI R12, RZ, 0x2, R15 ;  /* 0x00000002ff0c7819 */ /* 0x020fe4000001160f */
[----:B------:R-:W-:-:S05]  /*0690*/  LOP3.LUT R15, R15, 0x3, RZ, 0xc0, !PT ;  /* 0x000000030f0f7812 */ /* 0x000fca00078ec0ff */
[----:B------:R-:W-:-:S05]  /*06a0*/  IMAD R12, R12, 0x4, R15 ;  /* 0x000000040c0c7824 */ /* 0x000fca00078e020f */
[C---:B------:R-:W-:Y:S02]  /*06b0*/  LEA R20, R12.reuse, UR4, 0x3 ;  /* 0x000000040c147c11 */ /* 0x040fe4000f8e18ff */
[----:B------:R-:W-:-:S03]  /*06c0*/  LEA R19, R12, UR5, 0x3 ;  /* 0x000000050c137c11 */ /* 0x000fc6000f8e18ff */
[----:B------:R-:W-:Y:S04]  /*06d0*/  STS.64 [R20], R2 ;  /* 0x0000000214007388 */ /* 0x000fe80000000a00 */
[----:B------:R-:W-:Y:S01]  /*06e0*/  STS.64 [R19], R4 ;  /* 0x0000000413007388 */ /* 0x000fe20000000a00 */
[----:B------:R-:W-:Y:S01]  /*06f0*/  LEA R13, R13, UR4, 0x2 ;  /* 0x000000040d0d7c11 */ /* 0x000fe2000f8e10ff */
[----:B------:R-:W-:Y:S06]  /*0700*/  BAR.SYNC.DEFER_BLOCKING 0x0 ;  /* 0x0000000000007b1d */ /* 0x000fec0000010000 */
[----:B------:R-:W2:Y:S04]  /*0710*/  LDS R11, [R13] ;  /* 0x000000000d0b7984 */ /* 0x000ea80000000800 */
[----:B------:R-:W4:Y:S04]  /*0720*/  LDS R15, [R13+0x80] ;  /* 0x000080000d0f7984 */ /* 0x000f280000000800 */
[----:B------:R-:W3:Y:S04]  /*0730*/  LDS R10, [R13+0x100] ;  /* 0x000100000d0a7984 */ /* 0x000ee80000000800 */
[----:B------:R-:W1:Y:S01]  /*0740*/  LDS R12, [R13+0x180] ;  /* 0x000180000d0c7984 */ /* 0x000e620000000800 */
[----:B0-----:R-:W-:Y:S01]  /*0750*/  IMAD.WIDE.U32 R6, R0, 0x4, R6 ;  /* 0x0000000400067825 */ /* 0x001fe200078e0006 */
[----:B--2---:R-:W-:-:S02]  /*0760*/  IADD3 R11, PT, PT, R14, R8, R11 ;  /* 0x000000080e0b7210 */ /* 0x004fc40007ffe00b */
[----:B----4-:R-:W-:Y:S02]  /*0770*/  IADD3 R15, PT, PT, R16, R8, R15 ;  /* 0x00000008100f7210 */ /* 0x010fe40007ffe00f */
[-C--:B---3--:R-:W-:Y:S02]  /*0780*/  IADD3 R10, PT, PT, R17, R9.reuse, R10 ;  /* 0x00000009110a7210 */ /* 0x088fe40007ffe00a */
[----:B-1----:R-:W-:Y:S02]  /*0790*/  IADD3 R12, PT, PT, R18, R9, R12 ;  /* 0x00000009120c7210 */ /* 0x002fe40007ffe00c */
[----:B------:R-:W-:Y:S02]  /*07a0*/  VIMNMX R11, PT, PT, RZ, R11, !PT ;  /* 0x0000000bff0b7248 */ /* 0x000fe40007fe0100 */
[----:B------:R-:W-:Y:S02]  /*07b0*/  VIMNMX R15, PT, PT, RZ, R15, !PT ;  /* 0x0000000fff0f7248 */ /* 0x000fe40007fe0100 */
[----:B------:R-:W-:-:S02]  /*07c0*/  VIMNMX R3, PT, PT, RZ, R10, !PT ;  /* 0x0000000aff037248 */ /* 0x000fc40007fe0100 */
[----:B------:R-:W-:Y:S01]  /*07d0*/  VIMNMX R5, PT, PT, RZ, R12, !PT ;  /* 0x0000000cff057248 */ /* 0x000fe20007fe0100 */
[----:B------:R-:W-:Y:S04]  /*07e0*/  STG.E desc[UR8][R6.64], R11 ;  /* 0x0000000b06007986 */ /* 0x000fe8000c101908 */
[----:B------:R-:W-:Y:S04]  /*07f0*/  STG.E desc[UR8][R6.64+0x1000], R15 ;  /* 0x0010000f06007986 */ /* 0x000fe8000c101908 */
[----:B------:R-:W-:Y:S04]  /*0800*/  STG.E desc[UR8][R6.64+0x20], R3 ;  /* 0x0000200306007986 */ /* 0x000fe8000c101908 */
[----:B------:R-:W-:Y:S01]  /*0810*/  STG.E desc[UR8][R6.64+0x1020], R5 ;  /* 0x0010200506007986 */ /* 0x000fe2000c101908 */
[----:B------:R-:W-:Y:S05]  /*0820*/  EXIT ;  /* 0x000000000000794d */ /* 0x000fea0003800000 */
        .weak           $__internal_8_$__cuda_sm_9x_mma_sub_byte_internal_m8n8k32_u4_s4
        .type           $__internal_8_$__cuda_sm_9x_mma_sub_byte_internal_m8n8k32_u4_s4,@function
        .size           $__internal_8_$__cuda_sm_9x_mma_sub_byte_internal_m8n8k32_u4_s4,(.L_x_400 - $__internal_8_$__cuda_sm_9x_mma_sub_byte_internal_m8n8k32_u4_s4)
$__internal_8_$__cuda_sm_9x_mma_sub_byte_internal_m8n8k32_u4_s4:
        /* <DEDUP_REMOVED lines=41> */
[----:B------:R-:W-:Y:S06]  /*0ac0*/  RET.REL.NODEC R6 `(fused_nn_conv2d_add_cast_add_clip_cast_nn_relu_3_kernel0) ;  /* 0xfffffff4064c7950 */ /* 0x000fec0003c3ffff */
.L_x_189:
        /* <DEDUP_REMOVED lines=11> */
.L_x_400:


//--------------------- .text.fused_nn_conv2d_add_cast_cast_cast_multiply_add_right_shift_cast_add_clip_cast_n_16373524651668054328__2_kernel0 --------------------------
	.section	.text.fused_nn_conv2d_add_cast_cast_cast_multiply_add_right_shift_cast_add_clip_cast_n_16373524651668054328__2_kernel0,"ax",@progbits
	.align	128
        .global         fused_nn_conv2d_add_cast_cast_cast_multiply_add_right_shift_cast_add_clip_cast_n_16373524651668054328__2_kernel0
        .type           fused_nn_conv2d_add_cast_cast_cast_multiply_add_right_shift_cast_add_clip_cast_n_16373524651668054328__2_kernel0,@function
        .size           fused_nn_conv2d_add_cast_cast_cast_multiply_add_right_shift_cast_add_clip_cast_n_16373524651668054328__2_kernel0,(.L_x_401 - fused_nn_conv2d_add_cast_cast_cast_multiply_add_right_shift_cast_add_clip_cast_n_16373524651668054328__2_kernel0)
        .other          fused_nn_conv2d_add_cast_cast_cast_multiply_add_right_shift_cast_add_clip_cast_n_16373524651668054328__2_kernel0,@"STO_CUDA_ENTRY STV_DEFAULT"
fused_nn_conv2d_add_cast_cast_cast_multiply_add_right_shift_cast_add_clip_cast_n_16373524651668054328__2_kernel0:
.text.fused_nn_conv2d_add_cast_cast_cast_multiply_add_right_shift_cast_add_clip_cast_n_16373524651668054328__2_kernel0:
        /* <DEDUP_REMOVED lines=11> */
[----:B------:R-:W-:Y:S02]  /*00b0*/  IMAD.IADD R4, R4, 0x1, R7 ;  /* 0x0000000104047824 */ /* 0x000fe400078e0207 */
[----:B-----5:R-:W-:-:S03]  /*00c0*/  IMAD R7, R2, 0x200, R5 ;  /* 0x0000020002077824 */ /* 0x020fc600078e0205 */
[----:B-1----:R-:W-:Y:S01]  /*00d0*/  LEA R36, P0, R4, UR4, 0x2 ;  /* 0x0000000404247c11 */ /* 0x002fe2000f8010ff */
[----:B--2---:R-:W-:-:S04]  /*00e0*/  IMAD.WIDE.U32 R34, R7, 0x4, R34 ;  /* 0x0000000407227825 */ /* 0x004fc800078e0022 */
[----:B------:R-:W-:Y:S01]  /*00f0*/  IMAD.X R37, RZ, RZ, UR5, P0 ;  /* 0x00000005ff257e24 */ /* 0x000fe200080e06ff */
        /* <DEDUP_REMOVED lines=13> */
[----:B0-----:R-:W-:Y:S02]  /*01d0*/  ULEA UR6, UR5, UR4, 0x18 ;  /* 0x0000000405067291 */ /* 0x001fe4000f8ec0ff */
[----:B------:R-:W-:Y:S02]  /*01e0*/  UIADD3 UR4, UPT, UPT, UR4, 0x100, URZ ;  /* 0x0000010004047890 */ /* 0x000fe4000fffe0ff */
[----:B------:R-:W-:Y:S02]  /*01f0*/  UIADD3 UR7, UPT, UPT, UR6, 0x80, URZ ;  /* 0x0000008006077890 */ /* 0x000fe4000fffe0ff */
[----:B------:R-:W-:Y:S01]  /*0200*/  ULEA UR4, UR5, UR4, 0x18 ;  /* 0x0000000405047291 */ /* 0x000fe2000f8ec0ff */
[----:B-1----:R-:W-:-:S04]  /*0210*/  LOP3.LUT R4, R4, 0x7, RZ, 0xc0, !PT ;  /* 0x0000000704047812 */ /* 0x002fc800078ec0ff */
[C---:B------:R-:W-:Y:S02]  /*0220*/  LEA R7, R4.reuse, UR6, 0x4 ;  /* 0x0000000604077c11 */ /* 0x040fe4000f8e20ff */
[----:B------:R-:W-:Y:S01]  /*0230*/  LEA R20, R4, UR7, 0x4 ;  /* 0x0000000704147c11 */ /* 0x000fe2000f8e20ff */
[----:B------:R-:W-:Y:S02]  /*0240*/  UIADD3 UR5, UPT, UPT, UR4, 0x80, URZ ;  /* 0x0000008004057890 */ /* 0x000fe4000fffe0ff */
[----:B------:R-:W-:Y:S02]  /*0250*/  UIADD3 UR8, UPT, UPT, UR4, 0x100, URZ ;  /* 0x0000010004087890 */ /* 0x000fe4000fffe0ff */
[----:B------:R-:W-:Y:S02]  /*0260*/  UIADD3 UR10, UPT, UPT, UR4, 0x200, URZ ;  /* 0x00000200040a7890 */ /* 0x000fe4000fffe0ff */
[----:B------:R-:W-:Y:S02]  /*0270*/  UIADD3 UR11, UPT, UPT, UR4, 0x280, URZ ;  /* 0x00000280040b7890 */ /* 0x000fe4000fffe0ff */
[----:B------:R-:W-:-:S02]  /*0280*/  UIADD3 UR12, UPT, UPT, UR4, 0x300, URZ ;  /* 0x00000300040c7890 */ /* 0x000fc4000fffe0ff */
[----:B------:R-:W-:Y:S02]  /*0290*/  UIADD3 UR13, UPT, UPT, UR4, 0x380, URZ ;  /* 0x00000380040d7890 */ /* 0x000fe4000fffe0ff */
[----:B------:R-:W-:Y:S02]  /*02a0*/  UIADD3 UR9, UPT, UPT, UR4, 0x180, URZ ;  /* 0x0000018004097890 */ /* 0x000fe4000fffe0ff */
[C---:B------:R-:W-:Y:S02]  /*02b0*/  LEA R10, R4.reuse, UR4, 0x4 ;  /* 0x00000004040a7c11 */ /* 0x040fe4000f8e20ff */
[C---:B------:R-:W-:Y:S02]  /*02c0*/  LEA R28, R4.reuse, UR5, 0x4 ;  /* 0x00000005041c7c11 */ /* 0x040fe4000f8e20ff */
[C---:B------:R-:W-:Y:S02]  /*02d0*/  LEA R6, R4.reuse, UR12, 0x4 ;  /* 0x0000000c04067c11 */ /* 0x040fe4000f8e20ff */
[----:B------:R-:W-:-:S02]  /*02e0*/  LEA R18, R4, UR13, 0x4 ;  /* 0x0000000d04127c11 */ /* 0x000fc4000f8e20ff */
[C---:B------:R-:W-:Y:S01]  /*02f0*/  LEA R8, R4.reuse, UR9, 0x4 ;  /* 0x0000000904087c11 */ /* 0x040fe2000f8e20ff */
[----:B---3--:R-:W-:Y:S04]  /*0300*/  STS [R0+UR6], R9 ;  /* 0x0000000900007988 */ /* 0x008fe80008000806 */
[----:B----4-:R-:W-:Y:S01]  /*0310*/  STS [R0+UR6+0x80], R11 ;  /* 0x0000800b00007988 */ /* 0x010fe20008000806 */
[----:B------:R-:W-:Y:S06]  /*0320*/  BAR.SYNC.DEFER_BLOCKING 0x0 ;  /* 0x0000000000007b1d */ /* 0x000fec0000010000 */
[----:B------:R-:W0:Y:S04]  /*0330*/  LDSM.16.M88 R7, [R7] ;  /* 0x000000000707783b */ /* 0x000e280000000000 */
[----:B------:R-:W1:Y:S04]  /*0340*/  LDSM.16.M88 R20, [R20] ;  /* 0x000000001414783b */ /* 0x000e680000000000 */
[----:B--2---:R-:W-:Y:S04]  /*0350*/  STS [R0+UR4], R13 ;  /* 0x0000000d00007988 */ /* 0x004fe80008000804 */
[----:B-----5:R-:W-:Y:S04]  /*0360*/  STS [R0+UR4+0x80], R15 ;  /* 0x0000800f00007988 */ /* 0x020fe80008000804 */
[----:B------:R-:W-:Y:S04]  /*0370*/  STS [R0+UR4+0x100], R17 ;  /* 0x0001001100007988 */ /* 0x000fe80008000804 */
[----:B------:R2:W-:Y:S04]  /*0380*/  STS [R0+UR4+0x180], R19 ;  /* 0x0001801300007988 */ /* 0x0005e80008000804 */
[----:B------:R3:W-:Y:S04]  /*0390*/  STS [R0+UR4+0x200], R21 ;  /* 0x0002001500007988 */ /* 0x0007e80008000804 */
[----:B------:R4:W-:Y:S04]  /*03a0*/  STS [R0+UR4+0x280], R23 ;  /* 0x0002801700007988 */ /* 0x0009e80008000804 */
[----:B------:R5:W-:Y:S04]  /*03b0*/  STS [R0+UR4+0x300], R25 ;  /* 0x0003001900007988 */ /* 0x000be80008000804 */
[----:B------:R0:W-:Y:S01]  /*03c0*/  STS [R0+UR4+0x380], R27 ;  /* 0x0003801b00007988 */ /* 0x0001e20008000804 */
[----:B------:R-:W-:Y:S01]  /*03d0*/  BAR.SYNC.DEFER_BLOCKING 0x0 ;  /* 0x0000000000007b1d */ /* 0x000fe20000010000 */
[----:B--2---:R-:W-:-:S02]  /*03e0*/  LEA R19, R4, UR8, 0x4 ;  /* 0x0000000804137c11 */ /* 0x004fc4000f8e20ff */
[C---:B---3--:R-:W-:Y:S02]  /*03f0*/  LEA R21, R4.reuse, UR10, 0x4 ;  /* 0x0000000a04157c11 */ /* 0x048fe4000f8e20ff */
[----:B----4-:R-:W-:Y:S01]  /*0400*/  LEA R23, R4, UR11, 0x4 ;  /* 0x0000000b04177c11 */ /* 0x010fe2000f8e20ff */
[----:B------:R-:W2:Y:S04]  /*0410*/  LDSM.16.M88 R10, [R10] ;  /* 0x000000000a0a783b */ /* 0x000ea80000000000 */
[----:B------:R-:W3:Y:S04]  /*0420*/  LDSM.16.M88 R28, [R28] ;  /* 0x000000001c1c783b */ /* 0x000ee80000000000 */
[----:B------:R-:W4:Y:S04]  /*0430*/  LDSM.16.M88 R19, [R19] ;  /* 0x000000001313783b */ /* 0x000f280000000000 */
[----:B------:R0:W1:Y:S04]  /*0440*/  LDSM.16.M88 R27, [R8] ;  /* 0x00000000081b783b */ /* 0x0000680000000000 */
[----:B------:R-:W1:Y:S04]  /*0450*/  LDSM.16.M88 R21, [R21] ;  /* 0x000000001515783b */ /* 0x000e680000000000 */
[----:B------:R-:W1:Y:S04]  /*0460*/  LDSM.16.M88 R23, [R23] ;  /* 0x000000001717783b */ /* 0x000e680000000000 */
[----:B------:R-:W1:Y:S04]  /*0470*/  LDSM.16.M88 R6, [R6] ;  /* 0x000000000606783b */ /* 0x000e680000000000 */
[----:B------:R-:W1:Y:S01]  /*0480*/  LDSM.16.M88 R18, [R18] ;  /* 0x000000001212783b */ /* 0x000e620000000000 */
[----:B-----5:R-:W-:Y:S01]  /*0490*/  CS2R R24, SRZ ;  /* 0x0000000000187805 */ /* 0x020fe2000001ff00 */
[----:B0-----:R-:W-:Y:S01]  /*04a0*/  IMAD.MOV.U32 R12, RZ, RZ, R7 ;  /* 0x000000ffff0c7224 */ /* 0x001fe200078e0007 */
[----:B------:R-:W-:-:S07]  /*04b0*/  MOV R4, 0x4d0 ;  /* 0x000004d000047802 */ /* 0x000fce0000000f00 */
[----:B-1234-:R-:W-:Y:S05]  /*04c0*/  CALL.REL.NOINC `($__internal_9_$__cuda_sm_9x_mma_sub_byte_internal_m8n8k32_u4_s4) ;  /* 0x0000000c00e47944 */ /* 0x01efea0003c00000 */
[----:B------:R-:W-:Y:S01]  /*04d0*/  IMAD.MOV.U32 R17, RZ, RZ, R8 ;  /* 0x000000ffff117224 */ /* 0x000fe200078e0008 */
[----:B------:R-:W-:Y:S01]  /*04e0*/  CS2R R24, SRZ ;  /* 0x0000000000187805 */ /* 0x000fe2000001ff00 */
[----:B------:R-:W-:Y:S02]  /*04f0*/  IMAD.MOV.U32 R16, RZ, RZ, R9 ;  /* 0x000000ffff107224 */ /* 0x000fe400078e0009 */
[----:B------:R-:W-:Y:S02]  /*0500*/  IMAD.MOV.U32 R10, RZ, RZ, R19 ;  /* 0x000000ffff0a7224 */ /* 0x000fe400078e0013 */
[----:B------:R-:W-:Y:S01]  /*0510*/  IMAD.MOV.U32 R12, RZ, RZ, R7 ;  /* 0x000000ffff0c7224 */ /* 0x000fe200078e0007 */
[----:B------:R-:W-:-:S07]  /*0520*/  MOV R4, 0x540 ;  /* 0x0000054000047802 */ /* 0x000fce0000000f00 */
[----:B------:R-:W-:Y:S05]  /*0530*/  CALL.REL.NOINC `($__internal_9_$__cuda_sm_9x_mma_sub_byte_internal_m8n8k32_u4_s4) ;  /* 0x0000000c00c87944 */ /* 0x000fea0003c00000 */
[----:B------:R-:W-:Y:S01]  /*0540*/  IMAD.MOV.U32 R26, RZ, RZ, R8 ;  /* 0x000000ffff1a7224 */ /* 0x000fe200078e0008 */
[----:B------:R-:W-:Y:S01]  /*0550*/  MOV R12, R7 ;  /* 0x00000007000c7202 */ /* 0x000fe20000000f00 */
[----:B------:R-:W-:Y:S01]  /*0560*/  IMAD.MOV.U32 R19, RZ, RZ, R9 ;  /* 0x000000ffff137224 */ /* 0x000fe200078e0009 */
[----:B------:R-:W-:Y:S01]  /*0570*/  CS2R R24, SRZ ;  /* 0x0000000000187805 */ /* 0x000fe2000001ff00 */
[----:B------:R-:W-:Y:S01]  /*0580*/  IMAD.MOV.U32 R10, RZ, RZ, R21 ;  /* 0x000000ffff0a7224 */ /* 0x000fe200078e0015 */
[----:B------:R-:W-:-:S07]  /*0590*/  MOV R4, 0x5b0 ;  /* 0x000005b000047802 */ /* 0x000fce0000000f00 */
[----:B------:R-:W-:Y:S05]  /*05a0*/  CALL.REL.NOINC `($__internal_9_$__cuda_sm_9x_mma_sub_byte_internal_m8n8k32_u4_s4) ;  /* 0x0000000c00ac7944 */ /* 0x000fea0003c00000 */
[----:B------:R-:W-:Y:S01]  /*05b0*/  IMAD.MOV.U32 R22, RZ, RZ, R8 ;  /* 0x000000ffff167224 */ /* 0x000fe200078e0008 */
[----:B------:R-:W-:Y:S01]  /*05c0*/  CS2R R24, SRZ ;  /* 0x0000000000187805 */ /* 0x000fe2000001ff00 */
[----:B------:R-:W-:Y:S02]  /*05d0*/  IMAD.MOV.U32 R21, RZ, RZ, R9 ;  /* 0x000000ffff157224 */ /* 0x000fe400078e0009 */
[----:B------:R-:W-:Y:S02]  /*05e0*/  IMAD.MOV.U32 R12, RZ, RZ, R7 ;  /* 0x000000ffff0c7224 */ /* 0x000fe400078e0007 */
[----:B------:R-:W-:Y:S01]  /*05f0*/  IMAD.MOV.U32 R10, RZ, RZ, R6 ;  /* 0x000000ffff0a7224 */ /* 0x000fe200078e0006 */
[----:B------:R-:W-:-:S07]  /*0600*/  MOV R4, 0x620 ;  /* 0x0000062000047802 */ /* 0x000fce0000000f00 */
[----:B------:R-:W-:Y:S05]  /*0610*/  CALL.REL.NOINC `($__internal_9_$__cuda_sm_9x_mma_sub_byte_internal_m8n8k32_u4_s4) ;  /* 0x0000000c00907944 */ /* 0x000fea0003c00000 */
[----:B------:R-:W-:Y:S02]  /*0620*/  IMAD.MOV.U32 R7, RZ, RZ, R8 ;  /* 0x000000ffff077224 */ /* 0x000fe400078e0008 */
[----:B------:R-:W-:Y:S02]  /*0630*/  IMAD.MOV.U32 R6, RZ, RZ, R9 ;  /* 0x000000ffff067224 */ /* 0x000fe400078e0009 */
[----:B------:R-:W-:Y:S02]  /*0640*/  IMAD.MOV.U32 R10, RZ, RZ, R28 ;  /* 0x000000ffff0a7224 */ /* 0x000fe400078e001c */
[----:B------:R-:W-:Y:S02]  /*0650*/  IMAD.MOV.U32 R25, RZ, RZ, R17 ;  /* 0x000000ffff197224 */ /* 0x000fe400078e0011 */
[----:B------:R-:W-:Y:S02]  /*0660*/  IMAD.MOV.U32 R24, RZ, RZ, R16 ;  /* 0x000000ffff187224 */ /* 0x000fe400078e0010 */
[----:B------:R-:W-:Y:S01]  /*0670*/  IMAD.MOV.U32 R12, RZ, RZ, R20 ;  /* 0x000000ffff0c7224 */ /* 0x000fe200078e0014 */
[----:B------:R-:W-:-:S07]  /*0680*/  MOV R4, 0x6a0 ;  /* 0x000006a000047802 */ /* 0x000fce0000000f00 */
[----:B------:R-:W-:Y:S05]  /*0690*/  CALL.REL.NOINC `($__internal_9_$__cuda_sm_9x_mma_sub_byte_internal_m8n8k32_u4_s4) ;  /* 0x0000000c00707944 */ /* 0x000fea0003c00000 */
[----:B------:R-:W-:Y:S01]  /*06a0*/  IMAD.MOV.U32 R17, RZ, RZ, R8 ;  /* 0x000000ffff117224 */ /* 0x000fe200078e0008 */
[----:B------:R-:W-:Y:S01]  /*06b0*/  MOV R16, R9 ;  /* 0x0000000900107202 */ /* 0x000fe20000000f00 */
[----:B------:R-:W-:Y:S02]  /*06c0*/  IMAD.MOV.U32 R10, RZ, RZ, R27 ;  /* 0x000000ffff0a7224 */ /* 0x000fe400078e001b */
        /* <DEDUP_REMOVED lines=42> */
[----:B------:R-:W-:Y:S01]  /*0970*/  LEA R14, R4, UR9, 0x4 ;  /* 0x00000009040e7c11 */ /* 0x000fe2000f8e20ff */
[----:B--2---:R0:W-:Y:S04]  /*0980*/  STS [R0+UR6], R29 ;  /* 0x0000001d00007988 */ /* 0x0041e80008000806 */
[----:B---3--:R-:W-:Y:S01]  /*0990*/  STS [R0+UR6+0x80], R33 ;  /* 0x0000802100007988 */ /* 0x008fe20008000806 */
[----:B------:R-:W-:Y:S01]  /*09a0*/  BAR.SYNC.DEFER_BLOCKING 0x0 ;  /* 0x0000000000007b1d */ /* 0x000fe20000010000 */
[----:B0-----:R-:W-:-:S05]  /*09b0*/  IMAD.MOV.U32 R29, RZ, RZ, R8 ;  /* 0x000000ffff1d7224 */ /* 0x001fca00078e0008 */
[----:B------:R-:W0:Y:S04]  /*09c0*/  LDSM.16.M88 R30, [R30] ;  /* 0x000000001e1e783b */ /* 0x000e280000000000 */
[----:B------:R-:W1:Y:S04]  /*09d0*/  LDSM.16.M88 R6, [R6] ;  /* 0x000000000606783b */ /* 0x000e680000000000 */
[----:B----4-:R2:W-:Y:S04]  /*09e0*/  STS [R0+UR4], R7 ;  /* 0x0000000700007988 */ /* 0x0105e80008000804 */
[----:B-----5:R-:W-:Y:S04]  /*09f0*/  STS [R0+UR4+0x80], R27 ;  /* 0x0000801b00007988 */ /* 0x020fe80008000804 */
[----:B------:R3:W-:Y:S01]  /*0a00*/  STS [R0+UR4+0x100], R25 ;  /* 0x0001001900007988 */ /* 0x0007e20008000804 */
[----:B--2---:R-:W-:-:S03]  /*0a10*/  LEA R7, R4, UR13, 0x4 ;  /* 0x0000000d04077c11 */ /* 0x004fc6000f8e20ff */
[----:B------:R2:W-:Y:S04]  /*0a20*/  STS [R0+UR4+0x180], R23 ;  /* 0x0001801700007988 */ /* 0x0005e80008000804 */
[----:B------:R-:W-:Y:S01]  /*0a30*/  STS [R0+UR4+0x200], R15 ;  /* 0x0002000f00007988 */ /* 0x000fe20008000804 */
[----:B---3--:R-:W-:-:S03]  /*0a40*/  IMAD.MOV.U32 R25, RZ, RZ, R17 ;  /* 0x000000ffff197224 */ /* 0x008fc600078e0011 */
[----:B------:R-:W-:Y:S01]  /*0a50*/  STS [R0+UR4+0x280], R13 ;  /* 0x0002800d00007988 */ /* 0x000fe20008000804 */
[----:B--2---:R-:W-:-:S03]  /*0a60*/  IMAD.MOV.U32 R23, RZ, RZ, R9 ;  /* 0x000000ffff177224 */ /* 0x004fc600078e0009 */
[----:B------:R-:W-:Y:S04]  /*0a70*/  STS [R0+UR4+0x300], R11 ;  /* 0x0003000b00007988 */ /* 0x000fe80008000804 */
[----:B------:R0:W-:Y:S01]  /*0a80*/  STS [R0+UR4+0x380], R12 ;  /* 0x0003800c00007988 */ /* 0x0001e20008000804 */
[----:B------:R-:W-:Y:S01]  /*0a90*/  BAR.SYNC.DEFER_BLOCKING 0x0 ;  /* 0x0000000000007b1d */ /* 0x000fe20000010000 */
[----:B0-----:R-:W-:-:S05]  /*0aa0*/  IMAD.MOV.U32 R12, RZ, RZ, R30 ;  /* 0x000000ffff0c7224 */ /* 0x001fca00078e001e */
[----:B------:R-:W0:Y:S04]  /*0ab0*/  LDSM.16.M88 R10, [R10] ;  /* 0x000000000a0a783b */ /* 0x000e280000000000 */
[----:B------:R-:W2:Y:S04]  /*0ac0*/  LDSM.16.M88 R28, [R28] ;  /* 0x000000001c1c783b */ /* 0x000ea80000000000 */
[----:B------:R-:W3:Y:S04]  /*0ad0*/  LDSM.16.M88 R18, [R18] ;  /* 0x000000001212783b */ /* 0x000ee80000000000 */
[----:B------:R4:W0:Y:S04]  /*0ae0*/  LDSM.16.M88 R27, [R14] ;  /* 0x000000000e1b783b */ /* 0x0008280000000000 */
[----:B------:R-:W0:Y:S04]  /*0af0*/  LDSM.16.M88 R20, [R20] ;  /* 0x000000001414783b */ /* 0x000e280000000000 */
[----:B------:R-:W0:Y:S04]  /*0b00*/  LDSM.16.M88 R26, [R26] ;  /* 0x000000001a1a783b */ /* 0x000e280000000000 */
[----:B------:R-:W0:Y:S04]  /*0b10*/  LDSM.16.M88 R22, [R22] ;  /* 0x000000001616783b */ /* 0x000e280000000000 */
[----:B------:R-:W0:Y:S01]  /*0b20*/  LDSM.16.M88 R7, [R7] ;  /* 0x000000000707783b */ /* 0x000e220000000000 */
[----:B-1--4-:R-:W-:-:S07]  /*0b30*/  MOV R4, 0xb50 ;  /* 0x00000b5000047802 */ /* 0x012fce0000000f00 */
[----:B0-23--:R-:W-:Y:S05]  /*0b40*/  CALL.REL.NOINC `($__internal_9_$__cuda_sm_9x_mma_sub_byte_internal_m8n8k32_u4_s4) ;  /* 0x0000000800447944 */ /* 0x00dfea0003c00000 */
        /* <DEDUP_REMOVED lines=56> */
[----:B------:R-:W0:Y:S01]  /*0ed0*/  LDC.64 R22, c[0x0][0x3a0] ;  /* 0x0000e800ff167b82 */ /* 0x000e220000000a00 */
[C---:B------:R-:W-:Y:S01]  /*0ee0*/  LOP3.LUT R7, R5.reuse, 0x7, RZ, 0xc0, !PT ;  /* 0x0000000705077812 */ /* 0x040fe200078ec0ff */
[----:B------:R-:W-:-:S04]  /*0ef0*/  IMAD.SHL.U32 R5, R5, 0x40, RZ ;  /* 0x0000004005057824 */ /* 0x000fc800078e00ff */
[----:B------:R-:W-:Y:S01]  /*0f00*/  IMAD R7, R2, 0x20, R7 ;  /* 0x0000002002077824 */ /* 0x000fe200078e0207 */
[----:B------:R-:W-:-:S03]  /*0f10*/  LOP3.LUT R5, R5, 0xfe00, RZ, 0xc0, !PT ;  /* 0x0000fe0005057812 */ /* 0x000fc600078ec0ff */
[----:B------:R-:W-:Y:S02]  /*0f20*/  IMAD R12, R3, 0x1000, R7 ;  /* 0x00001000030c7824 */ /* 0x000fe400078e0207 */
[----:B------:R-:W1:Y:S02]  /*0f30*/  LDC.64 R2, c[0x0][0x398] ;  /* 0x0000e600ff027b82 */ /* 0x000e640000000a00 */
[----:B------:R-:W-:-:S04]  /*0f40*/  IMAD.IADD R12, R5, 0x1, R12 ;  /* 0x00000001050c7824 */ /* 0x000fc800078e020c */
[----:B0-----:R-:W-:-:S05]  /*0f50*/  IMAD.WIDE.U32 R22, R12, 0x4, R22 ;  /* 0x000000040c167825 */ /* 0x001fca00078e0016 */
[----:B------:R-:W2:Y:S04]  /*0f60*/  LDG.E.CONSTANT R25, desc[UR14][R22.64] ;  /* 0x0000000e16197981 */ /* 0x000ea8000c1e9900 */
[----:B------:R-:W3:Y:S04]  /*0f70*/  LDG.E.CONSTANT R29, desc[UR14][R22.64+0x2000] ;  /* 0x0020000e161d7981 */ /* 0x000ee8000c1e9900 */
[----:B------:R-:W4:Y:S01]  /*0f80*/  LDG.E.CONSTANT R27, desc[UR14][R22.64+0x20] ;  /* 0x0000200e161b7981 */ /* 0x000f22000c1e9900 */
[----:B-1----:R-:W-:-:S03]  /*0f90*/  IMAD.WIDE.U32 R2, R7, 0x4, R2 ;  /* 0x0000000407027825 */ /* 0x002fc600078e0002 */
        /* <DEDUP_REMOVED lines=8> */
[----:B------:R0:W5:Y:S01]  /*1020*/  LDG.E.CONSTANT R14, desc[UR14][R2.64+0x60] ;  /* 0x0000600e020e7981 */ /* 0x000162000c1e9900 */
[----:B------:R-:W1:Y:S02]  /*1030*/  S2R R31, SR_LANEID ;  /* 0x00000000001f7919 */ /* 0x000e640000000000 */
[----:B-1----:R-:W-:-:S02]  /*1040*/  SHF.R.U32.HI R24, RZ, 0x2, R31 ;  /* 0x00000002ff187819 */ /* 0x002fc4000001161f */
[----:B------:R-:W-:-:S05]  /*1050*/  LOP3.LUT R31, R31, 0x3, RZ, 0xc0, !PT ;  /* 0x000000031f1f7812 */ /* 0x000fca00078ec0ff */
[----:B------:R-:W-:Y:S01]  /*1060*/  IMAD R24, R24, 0x4, R31 ;  /* 0x0000000418187824 */ /* 0x000fe200078e021f */
[----:B------:R-:W-:Y:S04]  /*1070*/  BAR.SYNC.DEFER_BLOCKING 0x0 ;  /* 0x0000000000007b1d */ /* 0x000fe80000010000 */
[C---:B------:R-:W-:Y:S02]  /*1080*/  LEA R34, R24.reuse, UR4, 0x3 ;  /* 0x0000000418227c11 */ /* 0x040fe4000f8e18ff */
[C---:B------:R-:W-:Y:S02]  /*1090*/  LEA R33, R24.reuse, UR8, 0x3 ;  /* 0x0000000818217c11 */ /* 0x040fe4000f8e18ff */
[C---:B------:R-:W-:Y:S02]  /*10a0*/  LEA R32, R24.reuse, UR10, 0x3 ;  /* 0x0000000a18207c11 */ /* 0x040fe4000f8e18ff */
[----:B------:R-:W-:Y:S01]  /*10b0*/  LEA R30, R24, UR12, 0x3 ;  /* 0x0000000c181e7c11 */ /* 0x000fe2000f8e18ff */
[----:B------:R-:W-:Y:S04]  /*10c0*/  STS.64 [R34], R16 ;  /* 0x0000001022007388 */ /* 0x000fe80000000a00 */
[----:B------:R-:W-:Y:S04]  /*10d0*/  STS.64 [R33], R18 ;  /* 0x0000001221007388 */ /* 0x000fe80000000a00 */
[----:B------:R-:W-:Y:S04]  /*10e0*/  STS.64 [R32], R20 ;  /* 0x0000001420007388 */ /* 0x000fe80000000a00 */
[----:B------:R1:W-:Y:S01]  /*10f0*/  STS.64 [R30], R8 ;  /* 0x000000081e007388 */ /* 0x0003e20000000a00 */
[----:B------:R-:W-:Y:S01]  /*1100*/  BAR.SYNC.DEFER_BLOCKING 0x0 ;  /* 0x0000000000007b1d */ /* 0x000fe20000010000 */
[----:B0-----:R-:W-:-:S02]  /*1110*/  IMAD.MOV.U32 R2, RZ, RZ, 0x40000000 ;  /* 0x40000000ff027424 */ /* 0x001fc400078e00ff */
[----:B------:R-:W-:-:S05]  /*1120*/  IMAD.MOV.U32 R3, RZ, RZ, 0x0 ;  /* 0x00000000ff037424 */ /* 0x000fca00078e00ff */
[----:B-1----:R-:W0:Y:S01]  /*1130*/  LDC.64 R8, c[0x0][0x390] ;  /* 0x0000e400ff087b82 */ /* 0x002e220000000a00 */
[----:B------:R-:W5:Y:S04]  /*1140*/  LDS R28, [R0+UR4] ;  /* 0x00000004001c7984 */ /* 0x000f680008000800 */
[----:B------:R-:W1:Y:S04]  /*1150*/  LDS R26, [R0+UR4+0x80] ;  /* 0x00008004001a7984 */ /* 0x000e680008000800 */
[----:B------:R-:W1:Y:S04]  /*1160*/  LDS R31, [R0+UR4+0x100] ;  /* 0x00010004001f7984 */ /* 0x000e680008000800 */
[----:B------:R-:W1:Y:S04]  /*1170*/  LDS R19, [R0+UR4+0x180] ;  /* 0x0001800400137984 */ /* 0x000e680008000800 */
[----:B------:R-:W-:Y:S01]  /*1180*/  LDS R21, [R0+UR4+0x280] ;  /* 0x0002800400157984 */ /* 0x000fe20008000800 */
[----:B0-----:R-:W-:-:S04]  /*1190*/  IMAD.WIDE.U32 R8, R12, 0x4, R8 ;  /* 0x000000040c087825 */ /* 0x001fc800078e0008 */
[----:B--2---:R-:W-:-:S04]  /*11a0*/  IMAD.WIDE R24, R25, 0x706eb3e4, R2 ;  /* 0x706eb3e419187825 */ /* 0x004fc800078e0202 */
[----:B---3--:R-:W-:Y:S01]  /*11b0*/  IMAD.WIDE R22, R29, 0x706eb3e4, R2 ;  /* 0x706eb3e41d167825 */ /* 0x008fe200078e0202 */
[----:B------:R-:W-:Y:S02]  /*11c0*/  SHF.R.U64 R24, R24, 0x1f, R25 ;  /* 0x0000001f18187819 */ /* 0x000fe40000001219 */
[----:B------:R-:W-:Y:S01]  /*11d0*/  LDS R25, [R0+UR4+0x300] ;  /* 0x0003000400197984 */ /* 0x000fe20008000800 */
[----:B----4-:R-:W-:Y:S01]  /*11e0*/  IMAD.WIDE R16, R27, 0x706eb3e4, R2 ;  /* 0x706eb3e41b107825 */ /* 0x010fe200078e0202 */
[----:B------:R-:W-:Y:S02]  /*11f0*/  SHF.R.U64 R22, R22, 0x1f, R23 ;  /* 0x0000001f16167819 */ /* 0x000fe40000001217 */
[----:B------:R-:W0:Y:S04]  /*1200*/  LDS R27, [R0+UR4+0x200] ;  /* 0x00020004001b7984 */ /* 0x000e280008000800 */
[----:B------:R2:W3:Y:S01]  /*1210*/  LDS R23, [R0+UR4+0x380] ;  /* 0x0003800400177984 */ /* 0x0004e20008000800 */
[----:B------:R-:W-:-:S02]  /*1220*/  SHF.R.U64 R16, R16, 0x1f, R17 ;  /* 0x0000001f10107819 */ /* 0x000fc40000001211 */
[-C--:B-----5:R-:W-:Y:S02]  /*1230*/  IADD3 R24, PT, PT, R24, R5.reuse, R28 ;  /* 0x0000000518187210 */ /* 0x0a0fe40007ffe01c */
[----:B-1----:R-:W-:Y:S02]  /*1240*/  IADD3 R26, PT, PT, R22, R5, R26 ;  /* 0x00000005161a7210 */ /* 0x002fe40007ffe01a */
[----:B------:R-:W-:Y:S01]  /*1250*/  IADD3 R5, PT, PT, R16, R10, R31 ;  /* 0x0000000a10057210 */ /* 0x000fe20007ffe01f */
[----:B------:R-:W-:-:S03]  /*1260*/  IMAD.WIDE R16, R15, 0x706eb3e4, R2 ;  /* 0x706eb3e40f107825 */ /* 0x000fc600078e0202 */
[----:B------:R-:W-:Y:S02]  /*1270*/  VIMNMX R35, PT, PT, RZ, R5, !PT ;  /* 0x00000005ff237248 */ /* 0x000fe40007fe0100 */
[----:B--2---:R-:W-:Y:S01]  /*1280*/  SHF.R.U64 R0, R16, 0x1f, R17 ;  /* 0x0000001f10007819 */ /* 0x004fe20000001211 */
[----:B------:R-:W-:-:S04]  /*1290*/  IMAD.WIDE R16, R11, 0x706eb3e4, R2 ;  /* 0x706eb3e40b107825 */ /* 0x000fc800078e0202 */
[----:B------:R-:W-:-:S04]  /*12a0*/  IMAD.WIDE R4, R4, 0x706eb3e4, R2 ;  /* 0x706eb3e404047825 */ /* 0x000fc800078e0202 */
[----:B------:R-:W-:-:S04]  /*12b0*/  IMAD.WIDE R28, R7, 0x706eb3e4, R2 ;  /* 0x706eb3e4071c7825 */ /* 0x000fc800078e0202 */
[----:B------:R-:W-:Y:S01]  /*12c0*/  IMAD.WIDE R2, R13, 0x706eb3e4, R2 ;  /* 0x706eb3e40d027825 */ /* 0x000fe200078e0202 */
[----:B------:R-:W-:Y:S02]  /*12d0*/  SHF.R.U64 R16, R16, 0x1f, R17 ;  /* 0x0000001f10107819 */ /* 0x000fe40000001211 */
[----:B------:R-:W-:Y:S02]  /*12e0*/  SHF.R.U64 R4, R4, 0x1f, R5 ;  /* 0x0000001f04047819 */ /* 0x000fe40000001205 */
[----:B------:R-:W-:Y:S02]  /*12f0*/  SHF.R.U64 R28, R28, 0x1f, R29 ;  /* 0x0000001f1c1c7819 */ /* 0x000fe4000000121d */
[----:B------:R-:W-:Y:S02]  /*1300*/  SHF.R.U64 R2, R2, 0x1f, R3 ;  /* 0x0000001f02027819 */ /* 0x000fe40000001203 */
[----:B------:R-:W-:Y:S02]  /*1310*/  IADD3 R19, PT, PT, R0, R10, R19 ;  /* 0x0000000a00137210 */ /* 0x000fe40007ffe013 */
[----:B0-----:R-:W-:-:S02]  /*1320*/  IADD3 R27, PT, PT, R16, R6, R27 ;  /* 0x00000006101b7210 */ /* 0x001fc40007ffe01b */
[----:B------:R-:W-:Y:S02]  /*1330*/  IADD3 R21, PT, PT, R4, R6, R21 ;  /* 0x0000000604157210 */ /* 0x000fe40007ffe015 */
[-C--:B------:R-:W-:Y:S02]  /*1340*/  IADD3 R25, PT, PT, R28, R14.reuse, R25 ;  /* 0x0000000e1c197210 */ /* 0x080fe40007ffe019 */
[----:B---3--:R-:W-:Y:S02]  /*1350*/  IADD3 R23, PT, PT, R2, R14, R23 ;  /* 0x0000000e02177210 */ /* 0x008fe40007ffe017 */
[----:B------:R-:W-:Y:S02]  /*1360*/  VIMNMX R31, PT, PT, RZ, R24, !PT ;  /* 0x00000018ff1f7248 */ /* 0x000fe40007fe0100 */
[----:B------:R-:W-:Y:S02]  /*1370*/  VIMNMX R33, PT, PT, RZ, R26, !PT ;  /* 0x0000001aff217248 */ /* 0x000fe40007fe0100 */
[----:B------:R-:W-:-:S02]  /*1380*/  VIMNMX R19, PT, PT, RZ, R19, !PT ;  /* 0x00000013ff137248 */ /* 0x000fc40007fe0100 */
[----:B------:R-:W-:Y:S02]  /*1390*/  VIMNMX R27, PT, PT, RZ, R27, !PT ;  /* 0x0000001bff1b7248 */ /* 0x000fe40007fe0100 */
[----:B------:R-:W-:Y:S02]  /*13a0*/  VIMNMX R21, PT, PT, RZ, R21, !PT ;  /* 0x00000015ff157248 */ /* 0x000fe40007fe0100 */
[----:B------:R-:W-:Y:S02]  /*13b0*/  VIMNMX R25, PT, PT, RZ, R25, !PT ;  /* 0x00000019ff197248 */ /* 0x000fe40007fe0100 */
[----:B------:R-:W-:Y:S01]  /*13c0*/  VIMNMX R23, PT, PT, RZ, R23, !PT ;  /* 0x00000017ff177248 */ /* 0x000fe20007fe0100 */
[----:B------:R-:W-:Y:S04]  /*13d0*/  STG.E desc[UR14][R8.64], R31 ;  /* 0x0000001f08007986 */ /* 0x000fe8000c10190e */
[----:B------:R-:W-:Y:S04]  /*13e0*/  STG.E desc[UR14][R8.64+0x2000], R33 ;  /* 0x0020002108007986 */ /* 0x000fe8000c10190e */
[----:B------:R-:W-:Y:S04]  /*13f0*/  STG.E desc[UR14][R8.64+0x20], R35 ;  /* 0x0000202308007986 */ /* 0x000fe8000c10190e */
[----:B------:R-:W-:Y:S04]  /*1400*/  STG.E desc[UR14][R8.64+0x2020], R19 ;  /* 0x0020201308007986 */ /* 0x000fe8000c10190e */
[----:B------:R-:W-:Y:S04]  /*1410*/  STG.E desc[UR14][R8.64+0x40], R27 ;  /* 0x0000401b08007986 */ /* 0x000fe8000c10190e */
[----:B------:R-:W-:Y:S04]  /*1420*/  STG.E desc[UR14][R8.64+0x2040], R21 ;  /* 0x0020401508007986 */ /* 0x000fe8000c10190e */
[----:B------:R-:W-:Y:S04]  /*1430*/  STG.E desc[UR14][R8.64+0x60], R25 ;  /* 0x0000601908007986 */ /* 0x000fe8000c10190e */
[----:B------:R-:W-:Y:S01]  /*1440*/  STG.E desc[UR14][R8.64+0x2060], R23 ;  /* 0x0020601708007986 */ /* 0x000fe2000c10190e */
[----:B------:R-:W-:Y:S05]  /*1450*/  EXIT ;  /* 0x000000000000794d */ /* 0x000fea0003800000 */
        .weak           $__internal_9_$__cuda_sm_9x_mma_sub_byte_internal_m8n8k32_u4_s4
        .type           $__internal_9_$__cuda_sm_9x_mma_sub_byte_internal_m8n8k32_u4_s4,@function
        .size           $__internal_9_$__cuda_sm_9x_mma_sub_byte_internal_m8n8k32_u4_s4,(.L_x_401 - $__internal_9_$__cuda_sm_9x_mma_sub_byte_internal_m8n8k32_u4_s4)
$__internal_9_$__cuda_sm_9x_mma_sub_byte_internal_m8n8k32_u4_s4:
[C---:B------:R-:W-:Y:S01]  /*1460*/  IMAD.SHL.U32 R8, R10.reuse, 0x10000000, RZ ;  /* 0x100000000a087824 */ /* 0x040fe200078e00ff */
[C---:B------:R-:W-:Y:S01]  /*1470*/  LOP3.LUT R11, R10.reuse, 0xf00, RZ, 0xc0, !PT ;  /* 0x00000f000a0b7812 */ /* 0x040fe200078ec0ff */
[----:B------:R-:W-:Y:S01]  /*1480*/  IMAD.MOV.U32 R13, RZ, RZ, RZ ;  /* 0x000000ffff0d7224 */ /* 0x000fe200078e00ff */
[----:B------:R-:W-:Y:S02]  /*1490*/  LOP3.LUT R9, R10, 0xf000, RZ, 0xc0, !PT ;  /* 0x0000f0000a097812 */ /* 0x000fe400078ec0ff */
[----:B------:R-:W-:Y:S02]  /*14a0*/  SHF.R.S32.HI R8, RZ, 0x1c, R8 ;  /* 0x0000001cff087819 */ /* 0x000fe40000011408 */
[----:B------:R-:W-:Y:S01]  /*14b0*/  SHF.L.U32 R11, R11, 0x14, RZ ;  /* 0x000000140b0b7819 */ /* 0x000fe200000006ff */
[----:B------:R-:W-:Y:S01]  /*14c0*/  IMAD.U32 R9, R9, 0x10000, RZ ;  /* 0x0001000009097824 */ /* 0x000fe200078e00ff */
[----:B------:R-:W-:Y:S02]  /*14d0*/  LOP3.LUT R8, R8, 0xff, RZ, 0xc0, !PT ;  /* 0x000000ff08087812 */ /* 0x000fe400078ec0ff */
[----:B------:R-:W-:-:S02]  /*14e0*/  SHF.R.S32.HI R11, RZ, 0x14, R11 ;  /* 0x00000014ff0b7819 */ /* 0x000fc4000001140b */
[----:B------:R-:W-:Y:S02]  /*14f0*/  SHF.R.S32.HI R9, RZ, 0x14, R9 ;  /* 0x00000014ff097819 */ /* 0x000fe40000011409 */
[----:B------:R-:W-:Y:S02]  /*1500*/  LOP3.LUT R11, R8, 0xff00, R11, 0xf8, !PT ;  /* 0x0000ff00080b7812 */ /* 0x000fe400078ef80b */
[C---:B------:R-:W-:Y:S02]  /*1510*/  LOP3.LUT R8, R10.reuse, 0xf0, RZ, 0xc0, !PT ;  /* 0x000000f00a087812 */ /* 0x040fe400078ec0ff */
[----:B------:R-:W-:-:S03]  /*1520*/  LOP3.LUT R14, R10, 0xf0000, RZ, 0xc0, !PT ;  /* 0x000f00000a0e7812 */ /* 0x000fc600078ec0ff */
[----:B------:R-:W-:Y:S02]  /*1530*/  IMAD.SHL.U32 R8, R8, 0x1000000, RZ ;  /* 0x0100000008087824 */ /* 0x000fe400078e00ff */
[----:B------:R-:W-:-:S03]  /*1540*/  IMAD.SHL.U32 R14, R14, 0x1000, RZ ;  /* 0x000010000e0e7824 */ /* 0x000fc600078e00ff */
[----:B------:R-:W-:Y:S02]  /*1550*/  SHF.R.S32.HI R8, RZ, 0x1c, R8 ;  /* 0x0000001cff087819 */ /* 0x000fe40000011408 */
[----:B------:R-:W-:Y:S02]  /*1560*/  SHF.R.S32.HI R14, RZ, 0xc, R14 ;  /* 0x0000000cff0e7819 */ /* 0x000fe4000001140e */
[----:B------:R-:W-:Y:S02]  /*1570*/  LOP3.LUT R8, R8, 0xff, RZ, 0xc0, !PT ;  /* 0x000000ff08087812 */ /* 0x000fe400078ec0ff */
[----:B------:R-:W-:Y:S02]  /*1580*/  LOP3.LUT R14, R11, 0xff0000, R14, 0xf8, !PT ;  /* 0x00ff00000b0e7812 */ /* 0x000fe400078ef80e */
[----:B------:R-:W-:Y:S02]  /*1590*/  LOP3.LUT R9, R8, 0xff00, R9, 0xf8, !PT ;  /* 0x0000ff0008097812 */ /* 0x000fe400078ef809 */
[----:B------:R-:W-:-:S02]  /*15a0*/  LOP3.LUT R8, R10, 0xf00000, RZ, 0xc0, !PT ;  /* 0x00f000000a087812 */ /* 0x000fc400078ec0ff */
[----:B------:R-:W-:-:S03]  /*15b0*/  LOP3.LUT R11, R10, 0xf000000, RZ, 0xc0, !PT ;  /* 0x0f0000000a0b7812 */ /* 0x000fc600078ec0ff */
[----:B------:R-:W-:Y:S02]  /*15c0*/  IMAD.SHL.U32 R8, R8, 0x100, RZ ;  /* 0x0000010008087824 */ /* 0x000fe400078e00ff */
[----:B------:R-:W-:-:S03]  /*15d0*/  IMAD.SHL.U32 R11, R11, 0x10, RZ ;  /* 0x000000100b0b7824 */ /* 0x000fc600078e00ff */
[----:B------:R-:W-:Y:S02]  /*15e0*/  SHF.R.S32.HI R8, RZ, 0xc, R8 ;  /* 0x0000000cff087819 */ /* 0x000fe40000011408 */
[----:B------:R-:W-:Y:S02]  /*15f0*/  SHF.R.S32.HI R11, RZ, 0x4, R11 ;  /* 0x00000004ff0b7819 */ /* 0x000fe4000001140b */
[----:B------:R-:W-:Y:S02]  /*1600*/  LOP3.LUT R8, R9, 0xff0000, R8, 0xf8, !PT ;  /* 0x00ff000009087812 */ /* 0x000fe400078ef808 */
[----:B------:R-:W-:Y:S02]  /*1610*/  LOP3.LUT R9, R10, 0xf0000000, RZ, 0xc0, !PT ;  /* 0xf00000000a097812 */ /* 0x000fe400078ec0ff */
[----:B------:R-:W-:Y:S02]  /*1620*/  LOP3.LUT R14, R14, 0xff000000, R11, 0xf8, !PT ;  /* 0xff0000000e0e7812 */ /* 0x000fe400078ef80b */
[----:B------:R-:W-:-:S04]  /*1630*/  SHF.R.S32.HI R9, RZ, 0x4, R9 ;  /* 0x00000004ff097819 */ /* 0x000fc80000011409 */
[----:B------:R-:W-:Y:S01]  /*1640*/  LOP3.LUT R10, R8, 0xff000000, R9, 0xf8, !PT ;  /* 0xff000000080a7812 */ /* 0x000fe200078ef809 */
[----:B------:R-:W-:Y:S01]  /*1650*/  IMAD.MOV.U32 R9, RZ, RZ, RZ ;  /* 0x000000ffff097224 */ /* 0x000fe200078e00ff */
[C---:B------:R-:W-:Y:S02]  /*1660*/  LOP3.LUT R8, R12.reuse, 0xf0f0f0f0, RZ, 0xc0, !PT ;  /* 0xf0f0f0f00c087812 */ /* 0x040fe400078ec0ff */
        /* <DEDUP_REMOVED lines=9> */
[----:B------:R-:W-:Y:S06]  /*1700*/  RET.REL.NODEC R10 `(fused_nn_conv2d_add_cast_cast_cast_multiply_add_right_shift_cast_add_clip_cast_n_16373524651668054328__2_kernel0) ;  /* 0xffffffe80a3c7950 */ /* 0x000fec0003c3ffff */
.L_x_190:
        /* <DEDUP_REMOVED lines=15> */
.L_x_401:


//--------------------- .text.fused_nn_pad_4_kernel0 --------------------------
	.section	.text.fused_nn_pad_4_kernel0,"ax",@progbits
	.align	128
        .global         fused_nn_pad_4_kernel0
        .type           fused_nn_pad_4_kernel0,@function
        .size           fused_nn_pad_4_kernel0,(.L_x_437 - fused_nn_pad_4_kernel0)
        .other          fused_nn_pad_4_kernel0,@"STO_CUDA_ENTRY STV_DEFAULT"
fused_nn_pad_4_kernel0:
.text.fused_nn_pad_4_kernel0:
[----:B------:R-:W-:Y:S01]  /*0000*/  LDC R1, c[0x0][0x37c] ;  /* 0x0000df00ff017b82 */ /* 0x000fe20000000800 */
[----:B------:R-:W0:Y:S07]  /*0010*/  S2R R0, SR_TID.X ;  /* 0x0000000000007919 */ /* 0x000e2e0000002100 */
[----:B------:R-:W1:Y:S01]  /*0020*/  S2UR UR4, SR_CTAID.X ;  /* 0x00000000000479c3 */ /* 0x000e620000002500 */
[----:B------:R-:W2:Y:S01]  /*0030*/  LDCU.64 UR8, c[0x0][0x380] ;  /* 0x00007000ff0877ac */ /* 0x000ea20008000a00 */
[----:B------:R-:W-:Y:S01]  /*0040*/  BSSY.RECONVERGENT B0, `(.L_x_191) ;  /* 0x0000021000007945 */ /* 0x000fe20003800200 */
[----:B------:R-:W3:Y:S01]  /*0050*/  LDCU.64 UR6, c[0x0][0x358] ;  /* 0x00006b00ff0677ac */ /* 0x000ee20008000a00 */
[----:B-1----:R-:W-:-:S06]  /*0060*/  USHF.L.U32 UR4, UR4, 0xa, URZ ;  /* 0x0000000a04047899 */ /* 0x002fcc00080006ff */
[----:B0-----:R-:W-:-:S04]  /*0070*/  LOP3.LUT R0, R0, UR4, RZ, 0xfc, !PT ;  /* 0x0000000400007c12 */ /* 0x001fc8000f8efcff */
[C---:B------:R-:W-:Y:S02]  /*0080*/  ISETP.GT.U32.AND P0, PT, R0.reuse, 0x135f5f, PT ;  /* 0x00135f5f0000780c */ /* 0x040fe40003f04070 */
[----:B--2---:R-:W-:-:S05]  /*0090*/  IADD3 R2, P1, PT, R0, UR8, RZ ;  /* 0x0000000800027c10 */ /* 0x004fca000ff3e0ff */
[----:B------:R-:W-:-:S06]  /*00a0*/  IMAD.X R3, RZ, RZ, UR9, P1 ;  /* 0x00000009ff037e24 */ /* 0x000fcc00088e06ff */
[----:B---3--:R-:W-:Y:S05]  /*00b0*/  @P0 BRA `(.L_x_192) ;  /* 0x0000000000640947 */ /* 0x008fea0003800000 */
[----:B------:R-:W-:Y:S01]  /*00c0*/  IMAD.HI.U32 R4, R0, 0x69b76f9f, RZ ;  /* 0x69b76f9f00047827 */ /* 0x000fe200078e00ff */
[----:B------:R-:W-:Y:S01]  /*00d0*/  BSSY.RECONVERGENT B1, `(.L_x_193) ;  /* 0x0000016000017945 */ /* 0x000fe20003800200 */
[----:B------:R-:W-:-:S03]  /*00e0*/  PRMT R7, RZ, 0x7610, R7 ;  /* 0x00007610ff077816 */ /* 0x000fc60000000007 */
[----:B------:R-:W-:-:S05]  /*00f0*/  SHF.R.U32.HI R5, RZ, 0x10, R4 ;  /* 0x00000010ff057819 */ /* 0x000fca0000011604 */
[----:B------:R-:W-:-:S04]  /*0100*/  IMAD R4, R5, -0x26bec, R0 ;  /* 0xfffd941405047824 */ /* 0x000fc800078e0200 */
[----:B------:R-:W-:-:S05]  /*0110*/  VIADD R6, R4, 0xfffff7ea ;  /* 0xfffff7ea04067836 */ /* 0x000fca0000000000 */
[----:B------:R-:W-:-:S13]  /*0120*/  ISETP.GT.U32.AND P0, PT, R6, 0x25bbf, PT ;  /* 0x00025bbf0600780c */ /* 0x000fda0003f04070 */
[----:B------:R-:W-:Y:S05]  /*0130*/  @P0 BRA `(.L_x_194) ;  /* 0x00000000003c0947 */ /* 0x000fea0003800000 */
[----:B------:R-:W-:-:S05]  /*0140*/  IMAD.HI.U32 R6, R0, 0x5eface49, RZ ;  /* 0x5eface4900067827 */ /* 0x000fca00078e00ff */
[----:B------:R-:W-:-:S05]  /*0150*/  SHF.R.U32.HI R9, RZ, 0x8, R6 ;  /* 0x00000008ff097819 */ /* 0x000fca0000011606 */
[----:B------:R-:W-:-:S05]  /*0160*/  IMAD R6, R9, -0x2b2, R0 ;  /* 0xfffffd4e09067824 */ /* 0x000fca00078e0200 */
[----:B------:R-:W-:-:S04]  /*0170*/  IADD3 R8, PT, PT, R6, -0x9, RZ ;  /* 0xfffffff706087810 */ /* 0x000fc80007ffe0ff */
[----:B------:R-:W-:-:S13]  /*0180*/  ISETP.GT.U32.AND P0, PT, R8, 0x29f, PT ;  /* 0x0000029f0800780c */ /* 0x000fda0003f04070 */
[----:B------:R-:W-:Y:S05]  /*0190*/  @P0 BRA `(.L_x_194) ;  /* 0x0000000000240947 */ /* 0x000fea0003800000 */
[----:B------:R-:W-:Y:S01]  /*01a0*/  IMAD.HI.U32 R4, R4, 0x5eface49, RZ ;  /* 0x5eface4904047827 */ /* 0x000fe200078e00ff */
[----:B------:R-:W0:Y:S03]  /*01b0*/  LDCU.64 UR4, c[0x0][0x388] ;  /* 0x00007100ff0477ac */ /* 0x000e260008000a00 */
[----:B------:R-:W-:Y:S01]  /*01c0*/  IMAD R5, R5, 0x24c00, R6 ;  /* 0x00024c0005057824 */ /* 0x000fe200078e0206 */
[----:B------:R-:W-:-:S05]  /*01d0*/  SHF.R.U32.HI R4, RZ, 0x8, R4 ;  /* 0x00000008ff047819 */ /* 0x000fca0000011604 */
[----:B------:R-:W-:-:S04]  /*01e0*/  IMAD R4, R4, 0x2a0, R5 ;  /* 0x000002a004047824 */ /* 0x000fc800078e0205 */
[----:B------:R-:W-:-:S05]  /*01f0*/  VIADD R4, R4, 0xfffff817 ;  /* 0xfffff81704047836 */ /* 0x000fca0000000000 */
[----:B0-----:R-:W-:-:S05]  /*0200*/  IADD3 R4, P0, PT, R4, UR4, RZ ;  /* 0x0000000404047c10 */ /* 0x001fca000ff1e0ff */
[----:B------:R-:W-:-:S05]  /*0210*/  IMAD.X R5, RZ, RZ, UR5, P0 ;  /* 0x00000005ff057e24 */ /* 0x000fca00080e06ff */
[----:B------:R0:W5:Y:S03]  /*0220*/  LDG.E.U8.CONSTANT R7, desc[UR6][R4.64] ;  /* 0x0000000604077981 */ /* 0x000166000c1e9100 */
.L_x_194:
[----:B------:R-:W-:Y:S05]  /*0230*/  BSYNC.RECONVERGENT B1 ;  /* 0x0000000000017941 */ /* 0x000fea0003800200 */
.L_x_193:
[----:B-----5:R1:W-:Y:S02]  /*0240*/  STG.E.U8 desc[UR6][R2.64], R7 ;  /* 0x0000000702007986 */ /* 0x0203e4000c101106 */
.L_x_192:
[----:B------:R-:W-:Y:S05]  /*0250*/  BSYNC.RECONVERGENT B0 ;  /* 0x0000000000007941 */ /* 0x000fea0003800200 */
.L_x_191:
[----:B------:R-:W-:Y:S01]  /*0260*/  ISETP.GT.U32.AND P0, PT, R0, 0xf5f5f, PT ;  /* 0x000f5f5f0000780c */ /* 0x000fe20003f04070 */
[----:B------:R-:W-:-:S12]  /*0270*/  BSSY.RECONVERGENT B0, `(.L_x_195) ;  /* 0x000001c000007945 */ /* 0x000fd80003800200 */
[----:B------:R-:W-:Y:S05]  /*0280*/  @P0 BRA `(.L_x_196) ;  /* 0x0000000000680947 */ /* 0x000fea0003800000 */
[----:B0-----:R-:W-:Y:S01]  /*0290*/  IADD3 R4, PT, PT, R0, 0x40000, RZ ;  /* 0x0004000000047810 */ /* 0x001fe20007ffe0ff */
[----:B------:R-:W-:Y:S04]  /*02a0*/  BSSY.RECONVERGENT B1, `(.L_x_197) ;  /* 0x0000017000017945 */ /* 0x000fe80003800200 */
[----:B------:R-:W-:-:S05]  /*02b0*/  IMAD.HI.U32 R5, R4, 0x69b76f9f, RZ ;  /* 0x69b76f9f04057827 */ /* 0x000fca00078e00ff */
[----:B------:R-:W-:-:S05]  /*02c0*/  SHF.R.U32.HI R5, RZ, 0x10, R5 ;  /* 0x00000010ff057819 */ /* 0x000fca0000011605 */
[----:B------:R-:W-:-:S04]  /*02d0*/  IMAD R6, R5, -0x26bec, R4 ;  /* 0xfffd941405067824 */ /* 0x000fc800078e0204 */
[----:B-1----:R-:W-:-:S05]  /*02e0*/  VIADD R7, R6, 0xfffff7ea ;  /* 0xfffff7ea06077836 */ /* 0x002fca0000000000 */
[----:B------:R-:W-:Y:S02]  /*02f0*/  ISETP.GT.U32.AND P0, PT, R7, 0x25bbf, PT ;  /* 0x00025bbf0700780c */ /* 0x000fe40003f04070 */
[----:B------:R-:W-:-:S11]  /*0300*/  PRMT R7, RZ, 0x7610, R7 ;  /* 0x00007610ff077816 */ /* 0x000fd60000000007 */
[----:B------:R-:W-:Y:S05]  /*0310*/  @P0 BRA `(.L_x_198) ;  /* 0x00000000003c0947 */ /* 0x000fea0003800000 */
[----:B------:R-:W-:-:S05]  /*0320*/  IMAD.HI.U32 R8, R4, 0x5eface49, RZ ;  /* 0x5eface4904087827 */ /* 0x000fca00078e00ff */
[----:B------:R-:W-:-:S05]  /*0330*/  SHF.R.U32.HI R9, RZ, 0x8, R8 ;  /* 0x00000008ff097819 */ /* 0x000fca0000011608 */
[----:B------:R-:W-:-:S04]  /*0340*/  IMAD R4, R9, -0x2b2, R4 ;  /* 0xfffffd4e09047824 */ /* 0x000fc800078e0204 */
[----:B------:R-:W-:-:S05]  /*0350*/  VIADD R8, R4, 0xfffffff7 ;  /* 0xfffffff704087836 */ /* 0x000fca0000000000 */
[----:B------:R-:W-:-:S13]  /*0360*/  ISETP.GT.U32.AND P0, PT, R8, 0x29f, PT ;  /* 0x0000029f0800780c */ /* 0x000fda0003f04070 */
[----:B------:R-:W-:Y:S05]  /*0370*/  @P0 BRA `(.L_x_198) ;  /* 0x0000000000240947 */ /* 0x000fea0003800000 */
[----:B------:R-:W-:Y:S01]  /*0380*/  IMAD.HI.U32 R6, R6, 0x5eface49, RZ ;  /* 0x5eface4906067827 */ /* 0x000fe200078e00ff */
[----:B------:R-:W0:Y:S03]  /*0390*/  LDCU.64 UR4, c[0x0][0x388] ;  /* 0x00007100ff0477ac */ /* 0x000e260008000a00 */
[----:B------:R-:W-:Y:S01]  /*03a0*/  IMAD R5, R5, 0x24c00, R4 ;  /* 0x00024c0005057824 */ /* 0x000fe200078e0204 */
[----:B------:R-:W-:-:S05]  /*03b0*/  SHF.R.U32.HI R6, RZ, 0x8, R6 ;  /* 0x00000008ff067819 */ /* 0x000fca0000011606 */
[----:B------:R-:W-:-:S05]  /*03c0*/  IMAD R5, R6, 0x2a0, R5 ;  /* 0x000002a006057824 */ /* 0x000fca00078e0205 */
[----:B------:R-:W-:-:S04]  /*03d0*/  IADD3 R5, PT, PT, R5, -0x7e9, RZ ;  /* 0xfffff81705057810 */ /* 0x000fc80007ffe0ff */
[----:B0-----:R-:W-:-:S05]  /*03e0*/  IADD3 R4, P0, PT, R5, UR4, RZ ;  /* 0x0000000405047c10 */ /* 0x001fca000ff1e0ff */
[----:B------:R-:W-:-:S05]  /*03f0*/  IMAD.X R5, RZ, RZ, UR5, P0 ;  /* 0x00000005ff057e24 */ /* 0x000fca00080e06ff */
[----:B------:R0:W5:Y:S03]  /*0400*/  LDG.E.U8.CONSTANT R7, desc[UR6][R4.64] ;  /* 0x0000000604077981 */ /* 0x000166000c1e9100 */
.L_x_198:
[----:B------:R-:W-:Y:S05]  /*0410*/  BSYNC.RECONVERGENT B1 ;  /* 0x0000000000017941 */ /* 0x000fea0003800200 */
.L_x_197:
[----:B-----5:R2:W-:Y:S02]  /*0420*/  STG.E.U8 desc[UR6][R2.64+0x40000], R7 ;  /* 0x0400000702007986 */ /* 0x0205e4000c101106 */
.L_x_196:
[----:B------:R-:W-:Y:S05]  /*0430*/  BSYNC.RECONVERGENT B0 ;  /* 0x0000000000007941 */ /* 0x000fea0003800200 */
.L_x_195:
[----:B------:R-:W-:Y:S01]  /*0440*/  ISETP.GT.U32.AND P0, PT, R0, 0xb5f5f, PT ;  /* 0x000b5f5f0000780c */ /* 0x000fe20003f04070 */
[----:B------:R-:W-:-:S12]  /*0450*/  BSSY.RECONVERGENT B0, `(.L_x_199) ;  /* 0x000001c000007945 */ /* 0x000fd80003800200 */
[----:B------:R-:W-:Y:S05]  /*0460*/  @P0 BRA `(.L_x_200) ;  /* 0x0000000000680947 */ /* 0x000fea0003800000 */
[----:B0-----:R-:W-:Y:S01]  /*0470*/  VIADD R4, R0, 0x80000 ;  /* 0x0008000000047836 */ /* 0x001fe20000000000 */
[----:B------:R-:W-:Y:S03]  /*0480*/  BSSY.RECONVERGENT B1, `(.L_x_201) ;  /* 0x0000017000017945 */ /* 0x000fe60003800200 */
[----:B------:R-:W-:-:S05]  /*0490*/  IMAD.HI.U32 R5, R4, 0x69b76f9f, RZ ;  /* 0x69b76f9f04057827 */ /* 0x000fca00078e00ff */
[----:B------:R-:W-:-:S05]  /*04a0*/  SHF.R.U32.HI R5, RZ, 0x10, R5 ;  /* 0x00000010ff057819 */ /* 0x000fca0000011605 */
[----:B------:R-:W-:-:S05]  /*04b0*/  IMAD R6, R5, -0x26bec, R4 ;  /* 0xfffd941405067824 */ /* 0x000fca00078e0204 */
[----:B-12---:R-:W-:-:S04]  /*04c0*/  IADD3 R7, PT, PT, R6, -0x816, RZ ;  /* 0xfffff7ea06077810 */ /* 0x006fc80007ffe0ff */
        /* <DEDUP_REMOVED lines=15> */
[----:B0-----:R-:W-:-:S04]  /*05c0*/  IADD3 R4, P0, PT, R5, UR4, RZ ;  /* 0x0000000405047c10 */ /* 0x001fc8000ff1e0ff */
[----:B------:R-:W-:-:S05]  /*05d0*/  IADD3.X R5, PT, PT, RZ, UR5, RZ, P0, !PT ;  /* 0x00000005ff057c10 */ /* 0x000fca00087fe4ff */
[----:B------:R0:W5:Y:S04]  /*05e0*/  LDG.E.U8.CONSTANT R7, desc[UR6][R4.64] ;  /* 0x0000000604077981 */ /* 0x000168000c1e9100 */
.L_x_202:
[----:B------:R-:W-:Y:S05]  /*05f0*/  BSYNC.RECONVERGENT B1 ;  /* 0x0000000000017941 */ /* 0x000fea0003800200 */
.L_x_201:
[----:B-----5:R3:W-:Y:S02]  /*0600*/  STG.E.U8 desc[UR6][R2.64+0x80000], R7 ;  /* 0x0800000702007986 */ /* 0x0207e4000c101106 */
.L_x_200:
[----:B------:R-:W-:Y:S05]  /*0610*/  BSYNC.RECONVERGENT B0 ;  /* 0x0000000000007941 */ /* 0x000fea0003800200 */
.L_x_199:
        /* <DEDUP_REMOVED lines=8> */
[----:B-123--:R-:W-:-:S04]  /*06a0*/  IADD3 R7, PT, PT, R6, -0x816, RZ ;  /* 0xfffff7ea06077810 */ /* 0x00efc80007ffe0ff */
        /* <DEDUP_REMOVED lines=18> */
.L_x_206:
[----:B------:R-:W-:Y:S05]  /*07d0*/  BSYNC.RECONVERGENT B1 ;  /* 0x0000000000017941 */ /* 0x000fea0003800200 */
.L_x_205:
[----:B-----5:R4:W-:Y:S02]  /*07e0*/  STG.E.U8 desc[UR6][R2.64+0xc0000], R7 ;  /* 0x0c00000702007986 */ /* 0x0209e4000c101106 */
.L_x_204:
[----:B------:R-:W-:Y:S05]  /*07f0*/  BSYNC.RECONVERGENT B0 ;  /* 0x0000000000007941 */ /* 0x000fea0003800200 */
.L_x_203:
[----:B------:R-:W-:-:S13]  /*0800*/  ISETP.GT.U32.AND P0, PT, R0, 0x35f5f, PT ;  /* 0x00035f5f0000780c */ /* 0x000fda0003f04070 */
[----:B------:R-:W-:Y:S05]  /*0810*/  @P0 EXIT ;  /* 0x000000000000094d */ /* 0x000fea0003800000 */
[----:B------:R-:W-:Y:S01]  /*0820*/  IADD3 R0, PT, PT, R0, 0x100000, RZ ;  /* 0x0010000000007810 */ /* 0x000fe20007ffe0ff */
[----:B------:R-:W-:Y:S01]  /*0830*/  BSSY.RECONVERGENT B0, `(.L_x_207) ;  /* 0x0000017000007945 */ /* 0x000fe20003800200 */
[----:B-1234-:R-:W-:-:S03]  /*0840*/  PRMT R7, RZ, 0x7610, R7 ;  /* 0x00007610ff077816 */ /* 0x01efc60000000007 */
[----:B0-----:R-:W-:-:S05]  /*0850*/  IMAD.HI.U32 R4, R0, 0x69b76f9f, RZ ;  /* 0x69b76f9f00047827 */ /* 0x001fca00078e00ff */
        /* <DEDUP_REMOVED lines=20> */
.L_x_208:
[----:B------:R-:W-:Y:S05]  /*09a0*/  BSYNC.RECONVERGENT B0 ;  /* 0x0000000000007941 */ /* 0x000fea0003800200 */
.L_x_207:
[----:B-----5:R-:W-:Y:S01]  /*09b0*/  STG.E.U8 desc[UR6][R2.64+0x100000], R7 ;  /* 0x1000000702007986 */ /* 0x020fe2000c101106 */
[----:B------:R-:W-:Y:S05]  /*09c0*/  EXIT ;  /* 0x000000000000794d */ /* 0x000fea0003800000 */
.L_x_209:
        /* <DEDUP_REMOVED lines=11> */
.L_x_437:


//--------------------- .text.fused_nn_conv2d_add_nn_relu_cast_cast_left_shift_multiply_add_right_shift_cast_c_3441552496575213188__8_kernel0 --------------------------
	.section	.text.fused_nn_conv2d_add_nn_relu_cast_cast_left_shift_multiply_add_right_shift_cast_c_3441552496575213188__8_kernel0,"ax",@progbits
	.align	128
        .global         fused_nn_conv2d_add_nn_relu_cast_cast_left_shift_multiply_add_right_shift_cast_c_3441552496575213188__8_kernel0
        .type           fused_nn_conv2d_add_nn_relu_cast_cast_left_shift_multiply_add_right_shift_cast_c_3441552496575213188__8_kernel0,@function
        .size           fused_nn_conv2d_add_nn_relu_cast_cast_left_shift_multiply_add_right_shift_cast_c_3441552496575213188__8_kernel0,(.L_x_402 - fused_nn_conv2d_add_nn_relu_cast_cast_left_shift_multiply_add_right_shift_cast_c_3441552496575213188__8_kernel0)
        .other          fused_nn_conv2d_add_nn_relu_cast_cast_left_shift_multiply_add_right_shift_cast_c_3441552496575213188__8_kernel0,@"STO_CUDA_ENTRY STV_DEFAULT"
fused_nn_conv2d_add_nn_relu_cast_cast_left_shift_multiply_add_right_shift_cast_c_3441552496575213188__8_kernel0:
.text.fused_nn_conv2d_add_nn_relu_cast_cast_left_shift_multiply_add_right_shift_cast_c_3441552496575213188__8_kernel0:
[----:B------:R-:W-:Y:S01]  /*0000*/  LDC R1, c[0x0][0x37c] ;  /* 0x0000df00ff017b82 */ /* 0x000fe20000000800 */
[----:B------:R-:W0:Y:S01]  /*0010*/  S2R R16, SR_TID.Z ;  /* 0x0000000000107919 */ /* 0x000e220000002300 */
[----:B------:R-:W1:Y:S01]  /*0020*/  LDCU.64 UR10, c[0x0][0x358] ;  /* 0x00006b00ff0a77ac */ /* 0x000e620008000a00 */
[----:B------:R-:W2:Y:S01]  /*0030*/  S2R R0, SR_CTAID.Z ;  /* 0x0000000000007919 */ /* 0x000ea20000002700 */
[----:B------:R-:W3:Y:S01]  /*0040*/  S2R R39, SR_TID.X ;  /* 0x0000000000277919 */ /* 0x000ee20000002100 */
[----:B0-----:R-:W-:Y:S02]  /*0050*/  ISETP.NE.AND P0, PT, R16, RZ, PT ;  /* 0x000000ff1000720c */ /* 0x001fe40003f05270 */
[C---:B--2---:R-:W-:Y:S01]  /*0060*/  LOP3.LUT R2, R0.reuse, 0xffff, RZ, 0xc0, !PT ;  /* 0x0000ffff00027812 */ /* 0x044fe200078ec0ff */
[----:B------:R-:W-:-:S03]  /*0070*/  IMAD.SHL.U32 R0, R0, 0x2, RZ ;  /* 0x0000000200007824 */ /* 0x000fc600078e00ff */
[----:B------:R-:W-:Y:S01]  /*0080*/  SHF.R.U32.HI R2, RZ, 0x1, R2 ;  /* 0x00000001ff027819 */ /* 0x000fe20000011602 */
[----:B------:R-:W-:-:S03]  /*0090*/  IMAD.HI.U32 R3, R0, 0x924924a, RZ ;  /* 0x0924924a00037827 */ /* 0x000fc600078e00ff */
[----:B------:R-:W-:-:S03]  /*00a0*/  LOP3.LUT R6, R2, 0xffff, RZ, 0xc0, !PT ;  /* 0x0000ffff02067812 */ /* 0x000fc600078ec0ff */
[----:B------:R-:W0:Y:S01]  /*00b0*/  @!P0 LDC.64 R4, c[0x0][0x380] ;  /* 0x0000e000ff048b82 */ /* 0x000e220000000a00 */
[----:B---3--:R-:W-:Y:S01]  /*00c0*/  LOP3.LUT R2, R39, 0x3, RZ, 0xc0, !PT ;  /* 0x0000000327027812 */ /* 0x008fe200078ec0ff */
[----:B------:R-:W-:Y:S02]  /*00d0*/  IMAD R3, R3, -0x1c, R0 ;  /* 0xffffffe403037824 */ /* 0x000fe400078e0200 */
[----:B------:R-:W-:Y:S02]  /*00e0*/  IMAD R6, R6, 0x4925, RZ ;  /* 0x0000492506067824 */ /* 0x000fe400078e02ff */
[----:B------:R-:W-:Y:S02]  /*00f0*/  IMAD.SHL.U32 R0, R39, 0x8, RZ ;  /* 0x0000000827007824 */ /* 0x000fe400078e00ff */
[----:B------:R-:W-:Y:S01]  /*0100*/  IMAD R3, R3, 0x200, R2 ;  /* 0x0000020003037824 */ /* 0x000fe200078e0202 */
[----:B------:R-:W-:Y:S01]  /*0110*/  SHF.R.U32.HI R2, RZ, 0x11, R6 ;  /* 0x00000011ff027819 */ /* 0x000fe20000011606 */
[----:B------:R-:W-:-:S04]  /*0120*/  @!P0 VIADD R6, R0, 0x7 ;  /* 0x0000000700068836 */ /* 0x000fc80000000000 */
[----:B------:R-:W-:Y:S01]  /*0130*/  IMAD R2, R2, 0x7000, R3 ;  /* 0x0000700002027824 */ /* 0x000fe200078e0203 */
[----:B------:R-:W-:Y:S02]  /*0140*/  @!P0 LOP3.LUT R3, R6, 0x1fe0, RZ, 0xc0, !PT ;  /* 0x00001fe006038812 */ /* 0x000fe400078ec0ff */
[----:B------:R-:W2:Y:S02]  /*0150*/  LDC.64 R6, c[0x0][0x388] ;  /* 0x0000e200ff067b82 */ /* 0x000ea40000000a00 */
[----:B------:R-:W-:-:S05]  /*0160*/  @!P0 IADD3 R3, PT, PT, R2, R3, RZ ;  /* 0x0000000302038210 */ /* 0x000fca0007ffe0ff */
[----:B0-----:R-:W-:-:S05]  /*0170*/  @!P0 IMAD.WIDE.U32 R4, R3, 0x4, R4 ;  /* 0x0000000403048825 */ /* 0x001fca00078e0004 */
[----:B-1----:R-:W3:Y:S04]  /*0180*/  @!P0 LDG.E.CONSTANT R8, desc[UR10][R4.64] ;  /* 0x0000000a04088981 */ /* 0x002ee8000c1e9900 */
[----:B------:R-:W4:Y:S04]  /*0190*/  @!P0 LDG.E.CONSTANT R10, desc[UR10][R4.64+0x10] ;  /* 0x0000100a040a8981 */ /* 0x000f28000c1e9900 */
[----:B------:R-:W5:Y:S04]  /*01a0*/  @!P0 LDG.E.CONSTANT R12, desc[UR10][R4.64+0x20] ;  /* 0x0000200a040c8981 */ /* 0x000f68000c1e9900 */
[----:B------:R0:W5:Y:S01]  /*01b0*/  @!P0 LDG.E.CONSTANT R14, desc[UR10][R4.64+0x30] ;  /* 0x0000300a040e8981 */ /* 0x000162000c1e9900 */
[----:B------:R-:W-:-:S04]  /*01c0*/  IMAD R3, R16, 0x40, R39 ;  /* 0x0000004010037824 */ /* 0x000fc800078e0227 */
[----:B--2---:R-:W-:-:S05]  /*01d0*/  IMAD.WIDE.U32 R6, R3, 0x4, R6 ;  /* 0x0000000403067825 */ /* 0x004fca00078e0006 */
[----:B------:R-:W2:Y:S04]  /*01e0*/  LDG.E.CONSTANT R111, desc[UR10][R6.64] ;  /* 0x0000000a066f7981 */ /* 0x000ea8000c1e9900 */
        /* <DEDUP_REMOVED lines=30> */
[----:B------:R1:W2:Y:S01]  /*03d0*/  LDG.E.CONSTANT R72, desc[UR10][R6.64+0x3c80] ;  /* 0x003c800a06487981 */ /* 0x0002a2000c1e9900 */
[----:B------:R-:W1:Y:S01]  /*03e0*/  S2UR UR5, SR_CgaCtaId ;  /* 0x00000000000579c3 */ /* 0x000e620000008800 */
[----:B------:R-:W-:Y:S01]  /*03f0*/  UMOV UR4, 0x400 ;  /* 0x0000040000047882 */ /* 0x000fe20000000000 */
[----:B------:R-:W-:Y:S01]  /*0400*/  MOV R99, RZ ;  /* 0x000000ff00637202 */ /* 0x000fe20000000f00 */
[----:B0-----:R-:W0:Y:S01]  /*0410*/  S2R R4, SR_LANEID ;  /* 0x0000000000047919 */ /* 0x001e220000000000 */
[----:B------:R-:W-:Y:S01]  /*0420*/  IMAD.MOV.U32 R146, RZ, RZ, RZ ;  /* 0x000000ffff927224 */ /* 0x000fe200078e00ff */
[----:B-1----:R-:W-:-:S02]  /*0430*/  ULEA UR6, UR5, UR4, 0x18 ;  /* 0x0000000405067291 */ /* 0x002fc4000f8ec0ff */
[----:B------:R-:W-:Y:S02]  /*0440*/  UIADD3 UR4, UPT, UPT, UR4, 0x200, URZ ;  /* 0x0000020004047890 */ /* 0x000fe4000fffe0ff */
[----:B------:R-:W-:Y:S02]  /*0450*/  UIADD3 UR8, UPT, UPT, UR6, 0x180, URZ ;  /* 0x0000018006087890 */ /* 0x000fe4000fffe0ff */
[----:B------:R-:W-:Y:S01]  /*0460*/  LEA R17, R39, UR6, 0x2 ;  /* 0x0000000627117c11 */ /* 0x000fe2000f8e10ff */
[----:B------:R-:W-:Y:S02]  /*0470*/  ULEA UR4, UR5, UR4, 0x18 ;  /* 0x0000000405047291 */ /* 0x000fe4000f8ec0ff */
[----:B------:R-:W-:Y:S01]  /*0480*/  UIADD3 UR5, UPT, UPT, UR6, 0x100, URZ ;  /* 0x0000010006057890 */ /* 0x000fe2000fffe0ff */
[----:B0-----:R-:W-:Y:S01]  /*0490*/  LOP3.LUT R4, R4, 0x7, RZ, 0xc0, !PT ;  /* 0x0000000704047812 */ /* 0x001fe200078ec0ff */
[----:B------:R-:W-:Y:S02]  /*04a0*/  UIADD3 UR7, UPT, UPT, UR6, 0x80, URZ ;  /* 0x0000008006077890 */ /* 0x000fe4000fffe0ff */
[----:B------:R-:W-:-:S02]  /*04b0*/  LEA R9, R16, UR4, 0xc ;  /* 0x0000000410097c11 */ /* 0x000fc4000f8e60ff */
[----:B------:R-:W-:Y:S02]  /*04c0*/  LEA R13, R3, UR4, 0x2 ;  /* 0x00000004030d7c11 */ /* 0x000fe4000f8e10ff */
[C---:B------:R-:W-:Y:S01]  /*04d0*/  LEA R5, R4.reuse, UR6, 0x4 ;  /* 0x0000000604057c11 */ /* 0x040fe2000f8e20ff */
[C---:B------:R-:W-:Y:S01]  /*04e0*/  VIADD R3, R9.reuse, 0x80 ;  /* 0x0000008009037836 */ /* 0x040fe20000000000 */
[C---:B------:R-:W-:Y:S01]  /*04f0*/  LEA R6, R4.reuse, UR5, 0x4 ;  /* 0x0000000504067c11 */ /* 0x040fe2000f8e20ff */
        /* <DEDUP_REMOVED lines=13> */
[C---:B------:R-:W-:Y:S01]  /*05d0*/  LEA R7, R4.reuse, UR7, 0x4 ;  /* 0x0000000704077c11 */ /* 0x040fe2000f8e20ff */
[C---:B------:R-:W-:Y:S01]  /*05e0*/  VIADD R57, R9.reuse, 0xb00 ;  /* 0x00000b0009397836 */ /* 0x040fe20000000000 */
[C---:B------:R-:W-:Y:S01]  /*05f0*/  LEA R35, R4.reuse, R35, 0x4 ;  /* 0x0000002304237211 */ /* 0x040fe200078e20ff */
[C---:B------:R-:W-:Y:S01]  /*0600*/  VIADD R67, R9.reuse, 0xd80 ;  /* 0x00000d8009437836 */ /* 0x040fe20000000000 */
[----:B------:R-:W-:Y:S01]  /*0610*/  LEA R47, R4, R47, 0x4 ;  /* 0x0000002f042f7211 */ /* 0x000fe200078e20ff */
[----:B------:R-:W-:-:S02]  /*0620*/  VIADD R27, R9, 0x400 ;  /* 0x00000400091b7836 */ /* 0x000fc40000000000 */
[C---:B------:R-:W-:Y:S01]  /*0630*/  VIADD R31, R9.reuse, 0x500 ;  /* 0x00000500091f7836 */ /* 0x040fe20000000000 */
[----:B------:R-:W-:Y:S01]  /*0640*/  LEA R22, R4, R67, 0x4 ;  /* 0x0000004304167211 */ /* 0x000fe200078e20ff */
[C---:B------:R-:W-:Y:S02]  /*0650*/  VIADD R33, R9.reuse, 0x580 ;  /* 0x0000058009217836 */ /* 0x040fe40000000000 */
[C---:B------:R-:W-:Y:S02]  /*0660*/  VIADD R37, R9.reuse, 0x680 ;  /* 0x0000068009257836 */ /* 0x040fe40000000000 */
[C---:B------:R-:W-:Y:S02]  /*0670*/  VIADD R43, R9.reuse, 0x780 ;  /* 0x00000780092b7836 */ /* 0x040fe40000000000 */
[C---:B------:R-:W-:Y:S02]  /*0680*/  VIADD R45, R9.reuse, 0x800 ;  /* 0x00000800092d7836 */ /* 0x040fe40000000000 */
[----:B------:R-:W-:-:S02]  /*0690*/  VIADD R49, R9, 0x900 ;  /* 0x0000090009317836 */ /* 0x000fc40000000000 */
[C---:B------:R-:W-:Y:S02]  /*06a0*/  VIADD R53, R9.reuse, 0xa00 ;  /* 0x00000a0009357836 */ /* 0x040fe40000000000 */
[C---:B------:R-:W-:Y:S02]  /*06b0*/  VIADD R55, R9.reuse, 0xa80 ;  /* 0x00000a8009377836 */ /* 0x040fe40000000000 */
[C---:B------:R-:W-:Y:S02]  /*06c0*/  VIADD R59, R9.reuse, 0xb80 ;  /* 0x00000b80093b7836 */ /* 0x040fe40000000000 */
[C---:B------:R-:W-:Y:S02]  /*06d0*/  VIADD R63, R9.reuse, 0xc80 ;  /* 0x00000c80093f7836 */ /* 0x040fe40000000000 */
[C---:B------:R-:W-:Y:S02]  /*06e0*/  VIADD R65, R9.reuse, 0xd00 ;  /* 0x00000d0009417836 */ /* 0x040fe40000000000 */
[----:B------:R-:W-:-:S02]  /*06f0*/  VIADD R69, R9, 0xe00 ;  /* 0x00000e0009457836 */ /* 0x000fc40000000000 */
[C---:B------:R-:W-:Y:S02]  /*0700*/  VIADD R89, R9.reuse, 0xf00 ;  /* 0x00000f0009597836 */ /* 0x040fe40000000000 */
[----:B------:R-:W-:Y:S02]  /*0710*/  VIADD R91, R9, 0xf80 ;  /* 0x00000f80095b7836 */ /* 0x000fe40000000000 */
        /* <DEDUP_REMOVED lines=21> */
[----:B---3--:R0:W-:Y:S04]  /*0870*/  @!P0 STS [R17], R8 ;  /* 0x0000000811008388 */ /* 0x0081e80000000800 */
[----:B----4-:R1:W-:Y:S04]  /*0880*/  @!P0 STS [R17+0x80], R10 ;  /* 0x0000800a11008388 */ /* 0x0103e80000000800 */
[----:B-----5:R3:W-:Y:S01]  /*0890*/  @!P0 STS [R17+0x100], R12 ;  /* 0x0001000c11008388 */ /* 0x0207e20000000800 */
[C---:B0-----:R-:W-:Y:S01]  /*08a0*/  LEA R8, R4.reuse, R11, 0x4 ;  /* 0x0000000b04087211 */ /* 0x041fe200078e20ff */
[----:B------:R-:W-:-:S02]  /*08b0*/  IMAD R11, R4, 0x10, R21 ;  /* 0x00000010040b7824 */ /* 0x000fc400078e0215 */
[----:B------:R0:W-:Y:S01]  /*08c0*/  @!P0 STS [R17+0x180], R14 ;  /* 0x0001800e11008388 */ /* 0x0001e20000000800 */
[C---:B------:R-:W-:Y:S01]  /*08d0*/  IMAD R21, R4.reuse, 0x10, R41 ;  /* 0x0000001004157824 */ /* 0x040fe200078e0229 */
[C---:B-1----:R-:W-:Y:S01]  /*08e0*/  LEA R10, R4.reuse, R25, 0x4 ;  /* 0x00000019040a7211 */ /* 0x042fe200078e20ff */
[----:B------:R-:W-:Y:S01]  /*08f0*/  BAR.SYNC.DEFER_BLOCKING 0x0 ;  /* 0x0000000000007b1d */ /* 0x000fe20000010000 */
[C---:B------:R-:W-:Y:S01]  /*0900*/  LEA R25, R4.reuse, R57, 0x4 ;  /* 0x0000003904197211 */ /* 0x040fe200078e20ff */
[C---:B---3--:R-:W-:Y:S02]  /*0910*/  IMAD R12, R4.reuse, 0x10, R23 ;  /* 0x00000010040c7824 */ /* 0x048fe400078e0217 */
[C---:B------:R-:W-:Y:S02]  /*0920*/  IMAD R23, R4.reuse, 0x10, R91 ;  /* 0x0000001004177824 */ /* 0x040fe400078e025b */
[C---:B0-----:R-:W-:Y:S01]  /*0930*/  IMAD R14, R4.reuse, 0x10, R3 ;  /* 0x00000010040e7824 */ /* 0x041fe200078e0203 */
[----:B------:R-:W-:Y:S01]  /*0940*/  LEA R3, R4, UR8, 0x4 ;  /* 0x0000000804037c11 */ /* 0x000fe2000f8e20ff */
[----:B------:R-:W0:Y:S04]  /*0950*/  LDSM.16.M88 R5, [R5] ;  /* 0x000000000505783b */ /* 0x000e280000000000 */
[----:B------:R-:W1:Y:S04]  /*0960*/  LDSM.16.M88 R4, [R7] ;  /* 0x000000000704783b */ /* 0x000e680000000000 */
[----:B------:R-:W3:Y:S04]  /*0970*/  LDSM.16.M88 R6, [R6] ;  /* 0x000000000606783b */ /* 0x000ee80000000000 */
[----:B------:R-:W4:Y:S04]  /*0980*/  LDSM.16.M88 R3, [R3] ;  /* 0x000000000303783b */ /* 0x000f280000000000 */
[----:B--2---:R-:W-:Y:S04]  /*0990*/  STS [R13], R111 ;  /* 0x0000006f0d007388 */ /* 0x004fe80000000800 */
        /* <DEDUP_REMOVED lines=30> */
[----:B------:R-:W-:Y:S01]  /*0b80*/  STS [R13+0x1e80], R72 ;  /* 0x001e80480d007388 */ /* 0x000fe20000000800 */
[----:B------:R-:W-:Y:S06]  /*0b90*/  BAR.SYNC.DEFER_BLOCKING 0x0 ;  /* 0x0000000000007b1d */ /* 0x000fec0000010000 */
        /* <DEDUP_REMOVED lines=31> */
[----:B------:R0:W1:Y:S02]  /*0d90*/  LDSM.16.M88 R14, [R43] ;  /* 0x000000002b0e783b */ /* 0x0000640000000000 */
[----:B0-----:R-:W-:Y:S01]  /*0da0*/  IMAD.MOV.U32 R43, RZ, RZ, R5 ;  /* 0x000000ffff2b7224 */ /* 0x001fe200078e0005 */
[----:B--234-:R-:W-:-:S07]  /*0db0*/  MOV R144, 0xdd0 ;  /* 0x00000dd000907802 */ /* 0x01cfce0000000f00 */
[----:B-1----:R-:W-:Y:S05]  /*0dc0*/  CALL.REL.NOINC `($__internal_10_$__cuda_sm_9x_mma_sub_byte_internal_m8n8k32_u4_s4) ;  /* 0x000000d400607944 */ /* 0x002fea0003c00000 */
[----:B------:R-:W-:Y:S01]  /*0dd0*/  IMAD.MOV.U32 R33, RZ, RZ, R99 ;  /* 0x000000ffff217224 */ /* 0x000fe200078e0063 */
[----:B------:R-:W-:Y:S01]  /*0de0*/  MOV R40, R28 ;  /* 0x0000001c00287202 */ /* 0x000fe20000000f00 */
[----:B------:R-:W-:Y:S02]  /*0df0*/  IMAD.MOV.U32 R32, RZ, RZ, R98 ;  /* 0x000000ffff207224 */ /* 0x000fe400078e0062 */
[----:B------:R-:W-:Y:S02]  /*0e00*/  IMAD.MOV.U32 R43, RZ, RZ, R5 ;  /* 0x000000ffff2b7224 */ /* 0x000fe400078e0005 */
[----:B------:R-:W-:Y:S02]  /*0e10*/  IMAD.MOV.U32 R99, RZ, RZ, RZ ;  /* 0x000000ffff637224 */ /* 0x000fe400078e00ff */
[----:B------:R-:W-:Y:S01]  /*0e20*/  IMAD.MOV.U32 R146, RZ, RZ, RZ ;  /* 0x000000ffff927224 */ /* 0x000fe200078e00ff */
[----:B------:R-:W-:-:S07]  /*0e30*/  MOV R144, 0xe50 ;  /* 0x00000e5000907802 */ /* 0x000fce0000000f00 */
[----:B------:R-:W-:Y:S05]  /*0e40*/  CALL.REL.NOINC `($__internal_10_$__cuda_sm_9x_mma_sub_byte_internal_m8n8k32_u4_s4) ;  /* 0x000000d400407944 */ /* 0x000fea0003c00000 */
[----:B------:R-:W-:Y:S01]  /*0e50*/  MOV R34, R99 ;  /* 0x0000006300227202 */ /* 0x000fe20000000f00 */
[----:B------:R-:W-:Y:S02]  /*0e60*/  IMAD.MOV.U32 R28, RZ, RZ, R98 ;  /* 0x000000ffff1c7224 */ /* 0x000fe400078e0062 */
[----:B------:R-:W-:Y:S02]  /*0e70*/  IMAD.MOV.U32 R40, RZ, RZ, R29 ;  /* 0x000000ffff287224 */ /* 0x000fe400078e001d */
[----:B------:R-:W-:Y:S02]  /*0e80*/  IMAD.MOV.U32 R43, RZ, RZ, R5 ;  /* 0x000000ffff2b7224 */ /* 0x000fe400078e0005 */
[----:B------:R-:W-:Y:S02]  /*0e90*/  IMAD.MOV.U32 R99, RZ, RZ, RZ ;  /* 0x000000ffff637224 */ /* 0x000fe400078e00ff */
[----:B------:R-:W-:Y:S01]  /*0ea0*/  IMAD.MOV.U32 R146, RZ, RZ, RZ ;  /* 0x000000ffff927224 */ /* 0x000fe200078e00ff */
[----:B------:R-:W-:-:S07]  /*0eb0*/  MOV R144, 0xed0 ;  /* 0x00000ed000907802 */ /* 0x000fce0000000f00 */
[----:B------:R-:W-:Y:S05]  /*0ec0*/  CALL.REL.NOINC `($__internal_10_$__cuda_sm_9x_mma_sub_byte_internal_m8n8k32_u4_s4) ;  /* 0x000000d400207944 */ /* 0x000fea0003c00000 */
[----:B------:R-:W-:Y:S01]  /*0ed0*/  IMAD.MOV.U32 R36, RZ, RZ, R99 ;  /* 0x000000ffff247224 */ /* 0x000fe200078e0063 */
[----:B------:R-:W-:Y:S01]  /*0ee0*/  MOV R29, R98 ;  /* 0x00000062001d7202 */ /* 0x000fe20000000f00 */
[----:B------:R-:W-:Y:S01]  /*0ef0*/  IMAD.MOV.U32 R40, RZ, RZ, R35 ;  /* 0x000000ffff287224 */ /* 0x000fe200078e0023 */
[----:B------:R-:W-:Y:S01]  /*0f00*/  MOV R146, RZ ;  /* 0x000000ff00927202 */ /* 0x000fe20000000f00 */
[----:B------:R-:W-:Y:S02]  /*0f10*/  IMAD.MOV.U32 R43, RZ, RZ, R5 ;  /* 0x000000ffff2b7224 */ /* 0x000fe400078e0005 */
[----:B------:R-:W-:Y:S01]  /*0f20*/  IMAD.MOV.U32 R99, RZ, RZ, RZ ;  /* 0x000000ffff637224 */ /* 0x000fe200078e00ff */
[----:B------:R-:W-:-:S07]  /*0f30*/  MOV R144, 0xf50 ;  /* 0x00000f5000907802 */ /* 0x000fce0000000f00 */
[----:B------:R-:W-:Y:S05]  /*0f40*/  CALL.REL.NOINC `($__internal_10_$__cuda_sm_9x_mma_sub_byte_internal_m8n8k32_u4_s4) ;  /* 0x000000d400007944 */ /* 0x000fea0003c00000 */
[----:B------:R-:W-:Y:S01]  /*0f50*/  IMAD.MOV.U32 R37, RZ, RZ, R99 ;  /* 0x000000ffff257224 */ /* 0x000fe200078e0063 */
[----:B------:R-:W-:Y:S01]  /*0f60*/  MOV R99, RZ ;  /* 0x000000ff00637202 */ /* 0x000fe20000000f00 */
[----:B------:R-:W-:Y:S02]  /*0f70*/  IMAD.MOV.U32 R35, RZ, RZ, R98 ;  /* 0x000000ffff237224 */ /* 0x000fe400078e0062 */
[----:B------:R-:W-:Y:S02]  /*0f80*/  IMAD.MOV.U32 R40, RZ, RZ, R30 ;  /* 0x000000ffff287224 */ /* 0x000fe400078e001e */
[----:B------:R-:W-:Y:S02]  /*0f90*/  IMAD.MOV.U32 R43, RZ, RZ, R5 ;  /* 0x000000ffff2b7224 */ /* 0x000fe400078e0005 */
[----:B------:R-:W-:Y:S01]  /*0fa0*/  IMAD.MOV.U32 R146, RZ, RZ, RZ ;  /* 0x000000ffff927224 */ /* 0x000fe200078e00ff */
[----:B------:R-:W-:-:S07]  /*0fb0*/  MOV R144, 0xfd0 ;  /* 0x00000fd000907802 */ /* 0x000fce0000000f00 */
[----:B------:R-:W-:Y:S05]  /*0fc0*/  CALL.REL.NOINC `($__internal_10_$__cuda_sm_9x_mma_sub_byte_internal_m8n8k32_u4_s4) ;  /* 0x000000d000e07944 */ /* 0x000fea0003c00000 */
        /* <DEDUP_REMOVED lines=27> */
[----:B------:R-:W-:Y:S01]  /*1180*/  MOV R43, R4 ;  /* 0x00000004002b7202 */ /* 0x000fe20000000f00 */
[----:B------:R-:W-:Y:S02]  /*1190*/  IMAD.MOV.U32 R99, RZ, RZ, R32 ;  /* 0x000000ffff637224 */ /* 0x000fe400078e0020 */
[----:B------:R-:W-:Y:S01]  /*11a0*/  IMAD.MOV.U32 R146, RZ, RZ, R33 ;  /* 0x000000ffff927224 */ /* 0x000fe200078e0021 */
[----:B------:R-:W-:-:S07]  /*11b0*/  MOV R144, 0x11d0 ;  /* 0x000011d000907802 */ /* 0x000fce0000000f00 */
[----:B------:R-:W-:Y:S05]  /*11c0*/  CALL.REL.NOINC `($__internal_10_$__cuda_sm_9x_mma_sub_byte_internal_m8n8k32_u4_s4) ;  /* 0x000000d000607944 */ /* 0x000fea0003c00000 */
[----:B------:R-:W-:Y:S01]  /*11d0*/  IMAD.MOV.U32 R32, RZ, RZ, R99 ;  /* 0x000000ffff207224 */ /* 0x000fe200078e0063 */
[----:B------:R-:W-:Y:S01]  /*11e0*/  MOV R146, R34 ;  /* 0x0000002200927202 */ /* 0x000fe20000000f00 */
[----:B------:R-:W-:Y:S02]  /*11f0*/  IMAD.MOV.U32 R7, RZ, RZ, R98 ;  /* 0x000000ffff077224 */ /* 0x000fe400078e0062 */
[----:B------:R-:W-:Y:S02]  /*1200*/  IMAD.MOV.U32 R40, RZ, RZ, R11 ;  /* 0x000000ffff287224 */ /* 0x000fe400078e000b */
        /* <DEDUP_REMOVED lines=20> */
[----:B------:R-:W-:Y:S01]  /*1350*/  MOV R33, R99 ;  /* 0x0000006300217202 */ /* 0x000fe20000000f00 */
[----:B------:R-:W-:Y:S02]  /*1360*/  IMAD.MOV.U32 R20, RZ, RZ, R98 ;  /* 0x000000ffff147224 */ /* 0x000fe400078e0062 */
        /* <DEDUP_REMOVED lines=158> */
[----:B------:R-:W0:Y:S01]  /*1d50*/  @!P0 LDC.64 R4, c[0x0][0x380] ;  /* 0x0000e000ff048b82 */ /* 0x000e220000000a00 */
[----:B------:R-:W1:Y:S01]  /*1d60*/  S2R R38, SR_TID.Z ;  /* 0x0000000000267919 */ /* 0x000e620000002300 */
[----:B------:R-:W-:-:S05]  /*1d70*/  @!P0 LOP3.LUT R3, R0, 0x1fe0, RZ, 0xc0, !PT ;  /* 0x00001fe000038812 */ /* 0x000fca00078ec0ff */
[----:B------:R-:W-:Y:S01]  /*1d80*/  @!P0 IMAD.IADD R3, R2, 0x1, R3 ;  /* 0x0000000102038824 */ /* 0x000fe200078e0203 */
[----:B------:R-:W2:Y:S03]  /*1d90*/  LDC.64 R20, c[0x0][0x388] ;  /* 0x0000e200ff147b82 */ /* 0x000ea60000000a00 */
[----:B0-----:R-:W-:-:S05]  /*1da0*/  @!P0 IMAD.WIDE.U32 R2, R3, 0x4, R4 ;  /* 0x0000000403028825 */ /* 0x001fca00078e0004 */
[----:B------:R-:W3:Y:S04]  /*1db0*/  @!P0 LDG.E.CONSTANT R22, desc[UR10][R2.64+0x40] ;  /* 0x0000400a02168981 */ /* 0x000ee8000c1e9900 */
[----:B------:R-:W4:Y:S01]  /*1dc0*/  @!P0 LDG.E.CONSTANT R24, desc[UR10][R2.64+0x50] ;  /* 0x0000500a02188981 */ /* 0x000f22000c1e9900 */
[----:B-1----:R-:W-:-:S03]  /*1dd0*/  SHF.L.U32 R18, R38, 0x6, RZ ;  /* 0x0000000626127819 */ /* 0x002fc600000006ff */
[----:B------:R-:W5:Y:S04]  /*1de0*/  @!P0 LDG.E.CONSTANT R30, desc[UR10][R2.64+0x60] ;  /* 0x0000600a021e8981 */ /* 0x000f68000c1e9900 */
[----:B------:R-:W5:Y:S01]  /*1df0*/  @!P0 LDG.E.CONSTANT R32, desc[UR10][R2.64+0x70] ;  /* 0x0000700a02208981 */ /* 0x000f62000c1e9900 */
[----:B------:R-:W-:-:S04]  /*1e00*/  IMAD.IADD R19, R18, 0x1, R39 ;  /* 0x0000000112137824 */ /* 0x000fc800078e0227 */
        /* <DEDUP_REMOVED lines=35> */
[----:B------:R-:W-:Y:S01]  /*2040*/  IMAD.MOV.U32 R146, RZ, RZ, R112 ;  /* 0x000000ffff927224 */ /* 0x000fe200078e0070 */
[----:B------:R-:W0:Y:S01]  /*2050*/  S2R R23, SR_LANEID ;  /* 0x0000000000177919 */ /* 0x000e220000000000 */
[----:B------:R-:W-:Y:S01]  /*2060*/  UIADD3 UR5, UPT, UPT, UR4, 0x200, URZ ;  /* 0x0000020004057890 */ /* 0x000fe2000fffe0ff */
[----:B------:R-:W-:Y:S01]  /*2070*/  MOV R118, R98 ;  /* 0x0000006200767202 */ /* 0x000fe20000000f00 */
[----:B-1----:R-:W-:-:S02]  /*2080*/  ULEA UR4, UR6, UR4, 0x18 ;  /* 0x0000000406047291 */ /* 0x002fc4000f8ec0ff */
[----:B------:R-:W-:Y:S02]  /*2090*/  ULEA UR5, UR6, UR5, 0x18 ;  /* 0x0000000506057291 */ /* 0x000fe4000f8ec0ff */
[----:B------:R-:W-:Y:S02]  /*20a0*/  UIADD3 UR7, UPT, UPT, UR4, 0x100, URZ ;  /* 0x0000010004077890 */ /* 0x000fe4000fffe0ff */
[----:B------:R-:W-:Y:S02]  /*20b0*/  UIADD3 UR6, UPT, UPT, UR4, 0x80, URZ ;  /* 0x0000008004067890 */ /* 0x000fe4000fffe0ff */
[----:B------:R-:W-:Y:S01]  /*20c0*/  UIADD3 UR8, UPT, UPT, UR4, 0x180, URZ ;  /* 0x0000018004087890 */ /* 0x000fe2000fffe0ff */
[----:B------:R-:W-:Y:S02]  /*20d0*/  LEA R19, R19, UR5, 0x2 ;  /* 0x0000000513137c11 */ /* 0x000fe4000f8e10ff */
[----:B0-----:R-:W-:Y:S02]  /*20e0*/  LOP3.LUT R34, R23, 0x7, RZ, 0xc0, !PT ;  /* 0x0000000717227812 */ /* 0x001fe400078ec0ff */
[----:B------:R-:W-:-:S02]  /*20f0*/  LEA R37, R38, UR5, 0xc ;  /* 0x0000000526257c11 */ /* 0x000fc4000f8e60ff */
[C---:B------:R-:W-:Y:S02]  /*2100*/  LEA R130, R34.reuse, UR4, 0x4 ;  /* 0x0000000422827c11 */ /* 0x040fe4000f8e20ff */
[C---:B------:R-:W-:Y:S01]  /*2110*/  LEA R31, R34.reuse, UR7, 0x4 ;  /* 0x00000007221f7c11 */ /* 0x040fe2000f8e20ff */
[C---:B------:R-:W-:Y:S01]  /*2120*/  VIADD R53, R37.reuse, 0x580 ;  /* 0x0000058025357836 */ /* 0x040fe20000000000 */
[C---:B------:R-:W-:Y:S01]  /*2130*/  LEA R20, R34.reuse, UR6, 0x4 ;  /* 0x0000000622147c11 */ /* 0x040fe2000f8e20ff */
[C---:B------:R-:W-:Y:S01]  /*2140*/  VIADD R89, R37.reuse, 0x680 ;  /* 0x0000068025597836 */ /* 0x040fe20000000000 */
[----:B------:R-:W-:Y:S01]  /*2150*/  LEA R21, R34, UR8, 0x4 ;  /* 0x0000000822157c11 */ /* 0x000fe2000f8e20ff */
        /* <DEDUP_REMOVED lines=12> */
[----:B------:R-:W-:-:S02]  /*2220*/  VIADD R115, R37, 0x880 ;  /* 0x0000088025737836 */ /* 0x000fc40000000000 */
[C---:B------:R-:W-:Y:S02]  /*2230*/  VIADD R145, R37.reuse, 0xe00 ;  /* 0x00000e0025917836 */ /* 0x040fe40000000000 */
[C---:B------:R-:W-:Y:S02]  /*2240*/  VIADD R41, R37.reuse, 0x280 ;  /* 0x0000028025297836 */ /* 0x040fe40000000000 */
[C---:B------:R-:W-:Y:S02]  /*2250*/  VIADD R45, R37.reuse, 0x380 ;  /* 0x00000380252d7836 */ /* 0x040fe40000000000 */
[C---:B------:R-:W-:Y:S02]  /*2260*/  VIADD R47, R37.reuse, 0x400 ;  /* 0x00000400252f7836 */ /* 0x040fe40000000000 */
[C---:B------:R-:W-:Y:S02]  /*2270*/  VIADD R51, R37.reuse, 0x500 ;  /* 0x0000050025337836 */ /* 0x040fe40000000000 */
[C---:B------:R-:W-:Y:S01]  /*2280*/  VIADD R121, R37.reuse, 0xa00 ;  /* 0x00000a0025797836 */ /* 0x040fe20000000000 */
[----:B------:R-:W-:Y:S01]  /*2290*/  LEA R47, R34, R47, 0x4 ;  /* 0x0000002f222f7211 */ /* 0x000fe200078e20ff */
[----:B------:R-:W-:-:S02]  /*22a0*/  VIADD R131, R37, 0xa80 ;  /* 0x00000a8025837836 */ /* 0x000fc40000000000 */
[C---:B------:R-:W-:Y:S02]  /*22b0*/  VIADD R133, R37.reuse, 0xb00 ;  /* 0x00000b0025857836 */ /* 0x040fe40000000000 */
[C---:B------:R-:W-:Y:S02]  /*22c0*/  VIADD R135, R37.reuse, 0xb80 ;  /* 0x00000b8025877836 */ /* 0x040fe40000000000 */
[C---:B------:R-:W-:Y:S02]  /*22d0*/  VIADD R139, R37.reuse, 0xc80 ;  /* 0x00000c80258b7836 */ /* 0x040fe40000000000 */
[C---:B------:R-:W-:Y:S01]  /*22e0*/  VIADD R141, R37.reuse, 0xd00 ;  /* 0x00000d00258d7836 */ /* 0x040fe20000000000 */
[----:B------:R-:W-:Y:S01]  /*22f0*/  LEA R135, R34, R135, 0x4 ;  /* 0x0000008722877211 */ /* 0x000fe200078e20ff */
[C---:B------:R-:W-:Y:S02]  /*2300*/  VIADD R149, R37.reuse, 0xf00 ;  /* 0x00000f0025957836 */ /* 0x040fe40000000000 */
[----:B------:R-:W-:-:S02]  /*2310*/  VIADD R143, R37, 0xd80 ;  /* 0x00000d80258f7836 */ /* 0x000fc40000000000 */
[C---:B------:R-:W-:Y:S02]  /*2320*/  VIADD R151, R37.reuse, 0xf80 ;  /* 0x00000f8025977836 */ /* 0x040fe40000000000 */
[C---:B------:R-:W-:Y:S02]  /*2330*/  IMAD R52, R34.reuse, 0x10, R55 ;  /* 0x0000001022347824 */ /* 0x040fe400078e0237 */
[C---:B------:R-:W-:Y:S02]  /*2340*/  IMAD R23, R34.reuse, 0x10, R23 ;  /* 0x0000001022177824 */ /* 0x040fe400078e0217 */
[C---:B------:R-:W-:Y:S02]  /*2350*/  IMAD R54, R34.reuse, 0x10, R91 ;  /* 0x0000001022367824 */ /* 0x040fe400078e025b */
[C---:B------:R-:W-:Y:S02]  /*2360*/  IMAD R55, R34.reuse, 0x10, R113 ;  /* 0x0000001022377824 */ /* 0x040fe400078e0271 */
[C---:B------:R-:W-:Y:S01]  /*2370*/  IMAD R88, R34.reuse, 0x10, R115 ;  /* 0x0000001022587824 */ /* 0x040fe200078e0273 */
[----:B------:R-:W-:Y:S01]  /*2380*/  LEA R115, R34, R145, 0x4 ;  /* 0x0000009122737211 */ /* 0x000fe200078e20ff */
[----:B------:R-:W-:-:S02]  /*2390*/  VIADD R43, R37, 0x300 ;  /* 0x00000300252b7836 */ /* 0x000fc40000000000 */
[C---:B------:R-:W-:Y:S02]  /*23a0*/  IMAD R35, R34.reuse, 0x10, R33 ;  /* 0x0000001022237824 */ /* 0x040fe400078e0221 */
[C---:B------:R-:W-:Y:S01]  /*23b0*/  IMAD R36, R34.reuse, 0x10, R41 ;  /* 0x0000001022247824 */ /* 0x040fe200078e0229 */
[----:B------:R-:W-:Y:S01]  /*23c0*/  LOP3.LUT R41, R39, 0x3f8, RZ, 0xc0, !PT ;  /* 0x000003f827297812 */ /* 0x000fe200078ec0ff */
        /* <DEDUP_REMOVED lines=11> */
[----:B------:R-:W-:Y:S02]  /*2480*/  IMAD R43, R34, 0x10, R43 ;  /* 0x00000010222b7824 */ /* 0x000fe400078e022b */
[----:B------:R-:W-:-:S05]  /*2490*/  IMAD R41, R38, 0x200, R41 ;  /* 0x0000020026297824 */ /* 0x000fca00078e0229 */
[----:B------:R-:W-:Y:S01]  /*24a0*/  LEA R112, R41, UR5, 0x2 ;  /* 0x0000000529707c11 */ /* 0x000fe2000f8e10ff */
[----:B---3--:R0:W-:Y:S04]  /*24b0*/  @!P0 STS [R17], R22 ;  /* 0x0000001611008388 */ /* 0x0081e80000000800 */
[----:B----4-:R1:W-:Y:S04]  /*24c0*/  @!P0 STS [R17+0x80], R24 ;  /* 0x0000801811008388 */ /* 0x0103e80000000800 */
[----:B-----5:R-:W-:Y:S01]  /*24d0*/  @!P0 STS [R17+0x100], R30 ;  /* 0x0001001e11008388 */ /* 0x020fe20000000800 */
[----:B0-----:R-:W-:-:S03]  /*24e0*/  IMAD R22, R34, 0x10, R119 ;  /* 0x0000001022167824 */ /* 0x001fc600078e0277 */
[----:B------:R-:W-:Y:S01]  /*24f0*/  @!P0 STS [R17+0x180], R32 ;  /* 0x0001802011008388 */ /* 0x000fe20000000800 */
[----:B------:R-:W-:Y:S02]  /*2500*/  IMAD.MOV.U32 R119, RZ, RZ, R99 ;  /* 0x000000ffff777224 */ /* 0x000fe400078e0063 */
[C---:B-1----:R-:W-:Y:S01]  /*2510*/  IMAD R24, R34.reuse, 0x10, R53 ;  /* 0x0000001022187824 */ /* 0x042fe200078e0235 */
[----:B------:R-:W-:Y:S01]  /*2520*/  BAR.SYNC.DEFER_BLOCKING 0x0 ;  /* 0x0000000000007b1d */ /* 0x000fe20000010000 */
[C---:B------:R-:W-:Y:S01]  /*2530*/  LEA R53, R34.reuse, R89, 0x4 ;  /* 0x0000005922357211 */ /* 0x040fe200078e20ff */
[----:B------:R-:W-:Y:S01]  /*2540*/  IMAD.MOV.U32 R99, RZ, RZ, R120 ;  /* 0x000000ffff637224 */ /* 0x000fe200078e0078 */
[C---:B------:R-:W-:Y:S01]  /*2550*/  LEA R89, R34.reuse, R117, 0x4 ;  /* 0x0000007522597211 */ /* 0x040fe200078e20ff */
[C---:B------:R-:W-:Y:S02]  /*2560*/  IMAD R117, R34.reuse, 0x10, R149 ;  /* 0x0000001022757824 */ /* 0x040fe400078e0295 */
[----:B------:R-:W0:Y:S04]  /*2570*/  LDSM.16.M88 R130, [R130] ;  /* 0x000000008282783b */ /* 0x000e280000000000 */
[----:B------:R1:W3:Y:S04]  /*2580*/  LDSM.16.M88 R30, [R20] ;  /* 0x00000000141e783b */ /* 0x0002e80000000000 */
[----:B------:R-:W4:Y:S04]  /*2590*/  LDSM.16.M88 R31, [R31] ;  /* 0x000000001f1f783b */ /* 0x000f280000000000 */
[----:B------:R5:W0:Y:S01]  /*25a0*/  LDSM.16.M88 R17, [R21] ;  /* 0x000000001511783b */ /* 0x000a220000000000 */
[----:B-1----:R-:W-:-:S02]  /*25b0*/  IMAD R20, R34, 0x10, R93 ;  /* 0x0000001022147824 */ /* 0x002fc400078e025d */
[----:B------:R-:W-:Y:S01]  /*25c0*/  IMAD R93, R34, 0x10, R137 ;  /* 0x00000010225d7824 */ /* 0x000fe200078e0289 */
[----:B--2---:R-:W-:Y:S04]  /*25d0*/  STS [R19], R71 ;  /* 0x0000004713007388 */ /* 0x004fe80000000800 */
[----:B------:R-:W-:Y:S01]  /*25e0*/  STS [R19+0x80], R70 ;  /* 0x0000804613007388 */ /* 0x000fe20000000800 */
[----:B-----5:R-:W-:-:S03]  /*25f0*/  VIADD R21, R37, 0x80 ;  /* 0x0000008025157836 */ /* 0x020fc60000000000 */
[----:B------:R-:W-:Y:S01]  /*2600*/  STS [R19+0x200], R69 ;  /* 0x0002004513007388 */ /* 0x000fe20000000800 */
[----:B------:R-:W-:-:S03]  /*2610*/  IMAD R21, R34, 0x10, R21 ;  /* 0x0000001022157824 */ /* 0x000fc600078e0215 */
        /* <DEDUP_REMOVED lines=28> */
[----:B------:R1:W-:Y:S01]  /*27e0*/  STS [R19+0x1e80], R16 ;  /* 0x001e801013007388 */ /* 0x0003e20000000800 */
[----:B------:R-:W-:Y:S01]  /*27f0*/  BAR.SYNC.DEFER_BLOCKING 0x0 ;  /* 0x0000000000007b1d */ /* 0x000fe20000010000 */
[C---:B-1----:R-:W-:Y:S01]  /*2800*/  LEA R19, R34.reuse, R25, 0x4 ;  /* 0x0000001922137211 */ /* 0x042fe200078e20ff */
[----:B------:R-:W-:-:S04]  /*2810*/  IMAD R25, R34, 0x10, R45 ;  /* 0x0000001022197824 */ /* 0x000fc800078e022d */
[----:B------:R-:W1:Y:S04]  /*2820*/  LDSM.16.M88 R33, [R23] ;  /* 0x000000001721783b */ /* 0x000e680000000000 */
        /* <DEDUP_REMOVED lines=31> */
[----:B0-----:R-:W-:-:S02]  /*2a20*/  MOV R43, R130 ;  /* 0x00000082002b7202 */ /* 0x001fc40000000f00 */
[----:B--234-:R-:W-:-:S07]  /*2a30*/  MOV R144, 0x2a50 ;  /* 0x00002a5000907802 */ /* 0x01cfce0000000f00 */
[----:B-1----:R-:W-:Y:S05]  /*2a40*/  CALL.REL.NOINC `($__internal_10_$__cuda_sm_9x_mma_sub_byte_internal_m8n8k32_u4_s4) ;  /* 0x000000b800407944 */ /* 0x002fea0003c00000 */
        /* <DEDUP_REMOVED lines=217> */
[----:B------:R-:W-:Y:S01]  /*37e0*/  IMAD.MOV.U32 R54, RZ, RZ, R98 ;  /* 0x000000ffff367224 */ /* 0x000fe200078e0062 */
[----:B------:R-:W-:Y:S01]  /*37f0*/  MOV R43, R17 ;  /* 0x00000011002b7202 */ /* 0x000fe20000000f00 */
        /* <DEDUP_REMOVED lines=29> */
[----:B------:R-:W0:Y:S02]  /*39d0*/  LDC.64 R144, c[0x0][0x398] ;  /* 0x0000e600ff907b82 */ /* 0x000e240000000a00 */
        /* <DEDUP_REMOVED lines=18> */
[----:B------:R-:W5:Y:S01]  /*3b00*/  LDG.E.CONSTANT R33, desc[UR10][R144.64+0x40] ;  /* 0x0000400a90217981 */ /* 0x000f62000c1e9900 */
[----:B------:R-:W-:-:S03]  /*3b10*/  IMAD R40, R38, -0x800, R37 ;  /* 0xfffff80026287824 */ /* 0x000fc600078e0225 */
[----:B------:R-:W5:Y:S04]  /*3b20*/  LDG.E.CONSTANT R34, desc[UR10][R144.64+0x44] ;  /* 0x0000440a90227981 */ /* 0x000f68000c1e9900 */
[----:B------:R-:W5:Y:S01]  /*3b30*/  LDG.E.CONSTANT R35, desc[UR10][R144.64+0x48] ;  /* 0x0000480a90237981 */ /* 0x000f62000c1e9900 */
[C---:B------:R-:W-:Y:S01]  /*3b40*/  IADD3 R42, PT, PT, R40.reuse, 0x100, RZ ;  /* 0x00000100282a7810 */ /* 0x040fe20007ffe0ff */
[C---:B------:R-:W-:Y:S02]  /*3b50*/  VIADD R44, R40.reuse, 0x200 ;  /* 0x00000200282c7836 */ /* 0x040fe40000000000 */
[C---:B------:R-:W-:Y:S01]  /*3b60*/  VIADD R46, R40.reuse, 0x300 ;  /* 0x00000300282e7836 */ /* 0x040fe20000000000 */
[C---:B------:R-:W-:Y:S01]  /*3b70*/  IADD3 R116, PT, PT, R40.reuse, 0x500, RZ ;  /* 0x0000050028747810 */ /* 0x040fe20007ffe0ff */
[C---:B------:R-:W-:Y:S01]  /*3b80*/  VIADD R114, R40.reuse, 0x400 ;  /* 0x0000040028727836 */ /* 0x040fe20000000000 */
[----:B------:R-:W5:Y:S01]  /*3b90*/  LDG.E.CONSTANT R115, desc[UR10][R144.64+0x58] ;  /* 0x0000580a90737981 */ /* 0x000f62000c1e9900 */
[----:B------:R-:W-:Y:S01]  /*3ba0*/  VIADD R118, R40, 0x600 ;  /* 0x0000060028767836 */ /* 0x000fe20000000000 */
[----:B0-----:R-:W-:-:S02]  /*3bb0*/  SHF.R.U32.HI R36, RZ, 0x2, R113 ;  /* 0x00000002ff247819 */ /* 0x001fc40000011671 */
[----:B------:R-:W-:-:S05]  /*3bc0*/  LOP3.LUT R37, R113, 0x3, RZ, 0xc0, !PT ;  /* 0x0000000371257812 */ /* 0x000fca00078ec0ff */
[----:B------:R-:W-:Y:S02]  /*3bd0*/  IMAD R41, R36, 0x4, R37 ;  /* 0x0000000424297824 */ /* 0x000fe400078e0225 */
[----:B------:R-:W5:Y:S01]  /*3be0*/  LDG.E.CONSTANT R36, desc[UR10][R144.64+0x4c] ;  /* 0x00004c0a90247981 */ /* 0x000f62000c1e9900 */
[----:B------:R-:W-:Y:S02]  /*3bf0*/  VIADD R120, R40, 0x700 ;  /* 0x0000070028787836 */ /* 0x000fe40000000000 */
[C---:B------:R-:W-:Y:S01]  /*3c00*/  IMAD.U32 R43, R41.reuse, 0x8, R40 ;  /* 0x00000008292b7824 */ /* 0x040fe200078e0028 */
[----:B------:R-:W-:Y:S01]  /*3c10*/  BAR.SYNC.DEFER_BLOCKING 0x0 ;  /* 0x0000000000007b1d */ /* 0x000fe20000010000 */
[C---:B------:R-:W-:Y:S01]  /*3c20*/  LEA R42, R41.reuse, R42, 0x3 ;  /* 0x0000002a292a7211 */ /* 0x040fe200078e18ff */
[C---:B------:R-:W-:Y:S02]  /*3c30*/  IMAD.U32 R40, R41.reuse, 0x8, R44 ;  /* 0x0000000829287824 */ /* 0x040fe400078e002c */
[C---:B------:R-:W-:Y:S01]  /*3c40*/  IMAD.U32 R122, R41.reuse, 0x8, R46 ;  /* 0x00000008297a7824 */ /* 0x040fe200078e002e */
[C---:B------:R-:W-:Y:S01]  /*3c50*/  LEA R119, R41.reuse, R116, 0x3 ;  /* 0x0000007429777211 */ /* 0x040fe200078e18ff */
[----:B------:R-:W-:-:S02]  /*3c60*/  IMAD.U32 R121, R41, 0x8, R114 ;  /* 0x0000000829797824 */ /* 0x000fc400078e0072 */
[C---:B------:R-:W-:Y:S01]  /*3c70*/  IMAD.U32 R117, R41.reuse, 0x8, R118 ;  /* 0x0000000829757824 */ /* 0x040fe200078e0076 */
[----:B------:R-:W5:Y:S01]  /*3c80*/  LDG.E.CONSTANT R37, desc[UR10][R144.64+0x50] ;  /* 0x0000500a90257981 */ /* 0x000f62000c1e9900 */
[----:B------:R-:W-:-:S03]  /*3c90*/  IMAD.U32 R120, R41, 0x8, R120 ;  /* 0x0000000829787824 */ /* 0x000fc600078e0078 */
[----:B------:R-:W5:Y:S04]  /*3ca0*/  LDG.E.CONSTANT R114, desc[UR10][R144.64+0x54] ;  /* 0x0000540a90727981 */ /* 0x000f68000c1e9900 */
[----:B------:R-:W5:Y:S04]  /*3cb0*/  LDG.E.CONSTANT R116, desc[UR10][R144.64+0x5c] ;  /* 0x00005c0a90747981 */ /* 0x000f68000c1e9900 */
[----:B------:R-:W-:Y:S04]  /*3cc0*/  STS.64 [R43], R48 ;  /* 0x000000302b007388 */ /* 0x000fe80000000a00 */
[----:B------:R-:W-:Y:S04]  /*3cd0*/  STS.64 [R42], R50 ;  /* 0x000000322a007388 */ /* 0x000fe80000000a00 */
[----:B------:R-:W-:Y:S04]  /*3ce0*/  STS.64 [R40], R52 ;  /* 0x0000003428007388 */ /* 0x000fe80000000a00 */
[----:B------:R-:W-:Y:S04]  /*3cf0*/  STS.64 [R122], R54 ;  /* 0x000000367a007388 */ /* 0x000fe80000000a00 */
[----:B------:R0:W-:Y:S04]  /*3d00*/  STS.64 [R121], R88 ;  /* 0x0000005879007388 */ /* 0x0001e80000000a00 */
[----:B------:R1:W-:Y:S04]  /*3d10*/  STS.64 [R119], R90 ;  /* 0x0000005a77007388 */ /* 0x0003e80000000a00 */
[----:B------:R-:W-:Y:S04]  /*3d20*/  STS.64 [R117], R92 ;  /* 0x0000005c75007388 */ /* 0x000fe80000000a00 */
[----:B------:R-:W-:Y:S01]  /*3d30*/  STS.64 [R120], R98 ;  /* 0x0000006278007388 */ /* 0x000fe20000000a00 */
[----:B------:R-:W-:Y:S01]  /*3d40*/  BAR.SYNC.DEFER_BLOCKING 0x0 ;  /* 0x0000000000007b1d */ /* 0x000fe20000010000 */
[----:B------:R-:W-:Y:S01]  /*3d50*/  MOV R149, 0x0 ;  /* 0x0000000000957802 */ /* 0x000fe20000000f00 */
[----:B------:R-:W-:-:S04]  /*3d60*/  IMAD.MOV.U32 R148, RZ, RZ, 0x40000000 ;  /* 0x40000000ff947424 */ /* 0x000fc800078e00ff */
[----:B0-----:R-:W5:Y:S04]  /*3d70*/  LDG.E.CONSTANT R89, desc[UR10][R144.64+0x60] ;  /* 0x0000600a90597981 */ /* 0x001f68000c1e9900 */
[----:B------:R-:W5:Y:S04]  /*3d80*/  LDG.E.CONSTANT R88, desc[UR10][R144.64+0x64] ;  /* 0x0000640a90587981 */ /* 0x000f68000c1e9900 */
[----:B-1----:R-:W5:Y:S04]  /*3d90*/  LDG.E.CONSTANT R91, desc[UR10][R144.64+0x68] ;  /* 0x0000680a905b7981 */ /* 0x002f68000c1e9900 */
[----:B------:R-:W5:Y:S04]  /*3da0*/  LDG.E.CONSTANT R90, desc[UR10][R144.64+0x6c] ;  /* 0x00006c0a905a7981 */ /* 0x000f68000c1e9900 */
[----:B------:R-:W2:Y:S04]  /*3db0*/  LDS.128 R44, [R112] ;  /* 0x00000000702c7984 */ /* 0x000ea80000000c00 */
[----:B------:R-:W0:Y:S04]  /*3dc0*/  LDS.128 R40, [R112+0x10] ;  /* 0x0000100070287984 */ /* 0x000e280000000c00 */
[----:B------:R-:W1:Y:S01]  /*3dd0*/  LDS.128 R52, [R112+0x80] ;  /* 0x0000800070347984 */ /* 0x000e620000000c00 */
[----:B--2---:R-:W-:-:S05]  /*3de0*/  VIADDMNMX R51, R17, R44, RZ, !PT ;  /* 0x0000002c11337246 */ /* 0x004fca00078001ff */
[----:B------:R-:W-:Y:S01]  /*3df0*/  IMAD.WIDE.U32 R48, R51, -0x60000000, R148 ;  /* 0xa000000033307825 */ /* 0x000fe200078e0094 */
[----:B---3--:R-:W-:-:S03]  /*3e00*/  VIADDMNMX R93, R18, R45, RZ, !PT ;  /* 0x0000002d125d7246 */ /* 0x008fc600078001ff */
[----:B------:R-:W-:Y:S01]  /*3e10*/  IMAD.U32 R51, R51, 0x4, R49 ;  /* 0x0000000433337824 */ /* 0x000fe200078e0031 */
[----:B----4-:R-:W-:Y:S02]  /*3e20*/  VIADDMNMX R99, R19, R46, RZ, !PT ;  /* 0x0000002e13637246 */ /* 0x010fe400078001ff */
[----:B-----5:R-:W-:Y:S02]  /*3e30*/  VIADDMNMX R117, R20, R47, RZ, !PT ;  /* 0x0000002f14757246 */ /* 0x020fe400078001ff */
[----:B------:R-:W-:Y:S01]  /*3e40*/  SHF.R.U64 R118, R48, 0x1f, R51 ;  /* 0x0000001f30767819 */ /* 0x000fe20000001233 */
[----:B------:R-:W-:Y:S01]  /*3e50*/  IMAD.WIDE.U32 R50, R93, -0x60000000, R148 ;  /* 0xa00000005d327825 */ /* 0x000fe200078e0094 */
[----:B0-----:R-:W-:-:S03]  /*3e60*/  VIADDMNMX R119, R21, R40, RZ, !PT ;  /* 0x0000002815777246 */ /* 0x001fc600078001ff */
[----:B------:R-:W-:-:S04]  /*3e70*/  IMAD.WIDE.U32 R48, R99, -0x60000000, R148 ;  /* 0xa000000063307825 */ /* 0x000fc800078e0094 */
[----:B------:R-:W-:-:S04]  /*3e80*/  IMAD.WIDE.U32 R46, R117, -0x60000000, R148 ;  /* 0xa0000000752e7825 */ /* 0x000fc800078e0094 */
[----:B------:R-:W-:-:S04]  /*3e90*/  IMAD.WIDE.U32 R44, R119, -0x60000000, R148 ;  /* 0xa0000000772c7825 */ /* 0x000fc800078e0094 */
[----:B------:R-:W-:Y:S02]  /*3ea0*/  IMAD.U32 R93, R93, 0x4, R51 ;  /* 0x000000045d5d7824 */ /* 0x000fe400078e0033 */
[----:B------:R-:W-:Y:S01]  /*3eb0*/  IMAD.U32 R99, R99, 0x4, R49 ;  /* 0x0000000463637824 */ /* 0x000fe200078e0031 */
[----:B------:R-:W-:Y:S01]  /*3ec0*/  LEA R51, R117, R47, 0x2 ;  /* 0x0000002f75337211 */ /* 0x000fe200078e10ff */
[----:B------:R-:W-:Y:S01]  /*3ed0*/  IMAD.U32 R119, R119, 0x4, R45 ;  /* 0x0000000477777824 */ /* 0x000fe200078e002d */
[----:B------:R-:W-:Y:S01]  /*3ee0*/  SHF.R.U64 R49, R50, 0x1f, R93 ;  /* 0x0000001f32317819 */ /* 0x000fe2000000125d */
[----:B------:R-:W2:Y:S01]  /*3ef0*/  LDG.E.CONSTANT R117, desc[UR10][R144.64+0x78] ;  /* 0x0000780a90757981 */ /* 0x000ea2000c1e9900 */
[----:B------:R-:W-:Y:S02]  /*3f00*/  SHF.R.U64 R50, R48, 0x1f, R99 ;  /* 0x0000001f30327819 */ /* 0x000fe40000001263 */
[----:B------:R-:W-:Y:S01]  /*3f10*/  SHF.R.U64 R51, R46, 0x1f, R51 ;  /* 0x0000001f2e337819 */ /* 0x000fe20000001233 */
[----:B------:R-:W3:Y:S01]  /*3f20*/  LDG.E.CONSTANT R93, desc[UR10][R144.64+0x70] ;  /* 0x0000700a905d7981 */ /* 0x000ee2000c1e9900 */
[----:B------:R-:W-:-:S02]  /*3f30*/  SHF.R.U64 R92, R44, 0x1f, R119 ;  /* 0x0000001f2c5c7819 */ /* 0x000fc40000001277 */
[----:B------:R-:W-:Y:S01]  /*3f40*/  VIMNMX.RELU R48, PT, PT, R118, 0xf, PT ;  /* 0x0000000f76307848 */ /* 0x000fe20003fe1100 */
[----:B------:R-:W0:Y:S01]  /*3f50*/  LDS.128 R44, [R112+0x90] ;  /* 0x00009000702c7984 */ /* 0x000e220000000c00 */
[----:B------:R-:W-:Y:S02]  /*3f60*/  VIMNMX.RELU R49, PT, PT, R49, 0xf, PT ;  /* 0x0000000f31317848 */ /* 0x000fe40003fe1100 */
[----:B------:R-:W-:Y:S01]  /*3f70*/  VIMNMX.RELU R50, PT, PT, R50, 0xf, PT ;  /* 0x0000000f32327848 */ /* 0x000fe20003fe1100 */
[----:B------:R-:W-:Y:S01]  /*3f80*/  IMAD.SHL.U32 R48, R48, 0x10000000, RZ ;  /* 0x1000000030307824 */ /* 0x000fe200078e00ff */
[----:B------:R-:W-:Y:S01]  /*3f90*/  VIMNMX.RELU R51, PT, PT, R51, 0xf, PT ;  /* 0x0000000f33337848 */ /* 0x000fe20003fe1100 */
[----:B------:R-:W-:Y:S01]  /*3fa0*/  IMAD.SHL.U32 R49, R49, 0x1000000, RZ ;  /* 0x0100000031317824 */ /* 0x000fe200078e00ff */
[----:B------:R-:W-:Y:S02]  /*3fb0*/  VIMNMX.RELU R92, PT, PT, R92, 0xf, PT ;  /* 0x0000000f5c5c7848 */ /* 0x000fe40003fe1100 */
[----:B------:R-:W-:Y:S01]  /*3fc0*/  SHF.L.U32 R50, R50, 0x14, RZ ;  /* 0x0000001432327819 */ /* 0x000fe200000006ff */
[----:B------:R-:W-:-:S02]  /*3fd0*/  IMAD.U32 R51, R51, 0x10000, RZ ;  /* 0x0001000033337824 */ /* 0x000fc400078e00ff */
[----:B------:R-:W-:Y:S01]  /*3fe0*/  IMAD.SHL.U32 R92, R92, 0x1000, RZ ;  /* 0x000010005c5c7824 */ /* 0x000fe200078e00ff */
[----:B------:R-:W-:-:S04]  /*3ff0*/  LOP3.LUT R48, R50, R49, R48, 0xfe, !PT ;  /* 0x0000003132307212 */ /* 0x000fc800078efe30 */
[----:B------:R-:W-:Y:S02]  /*4000*/  LOP3.LUT R120, R92, R51, R48, 0xfe, !PT ;  /* 0x000000335c787212 */ /* 0x000fe400078efe30 */
[----:B------:R-:W4:Y:S01]  /*4010*/  LDG.E.CONSTANT R92, desc[UR10][R144.64+0x74] ;  /* 0x0000740a905c7981 */ /* 0x000f22000c1e9900 */
[----:B-1----:R-:W-:Y:S02]  /*4020*/  VIADDMNMX R125, R17, R52, RZ, !PT ;  /* 0x00000034117d7246 */ /* 0x002fe400078001ff */
[----:B------:R-:W-:Y:S01]  /*4030*/  VIADDMNMX R99, R22, R41, RZ, !PT ;  /* 0x0000002916637246 */ /* 0x000fe200078001ff */
[----:B------:R-:W1:Y:S02]  /*4040*/  LDS.128 R48, [R112+0x100] ;  /* 0x0001000070307984 */ /* 0x000e640000000c00 */
[----:B------:R-:W-:Y:S01]  /*4050*/  IMAD.WIDE.U32 R118, R125, -0x60000000, R148 ;  /* 0xa00000007d767825 */ /* 0x000fe200078e0094 */
[----:B------:R-:W-:-:S03]  /*4060*/  VIADDMNMX R127, R18, R53, RZ, !PT ;  /* 0x00000035127f7246 */ /* 0x000fc600078001ff */
[----:B------:R-:W-:Y:S02]  /*4070*/  IMAD.U32 R125, R125, 0x4, R119 ;  /* 0x000000047d7d7824 */ /* 0x000fe400078e0077 */
[----:B------:R-:W-:Y:S01]  /*4080*/  IMAD.WIDE.U32 R40, R99, -0x60000000, R148 ;  /* 0xa000000063287825 */ /* 0x000fe200078e0094 */
[----:B------:R-:W-:Y:S02]  /*4090*/  VIADDMNMX R129, R19, R54, RZ, !PT ;  /* 0x0000003613817246 */ /* 0x000fe400078001ff */
[----:B------:R-:W-:Y:S01]  /*40a0*/  SHF.R.U64 R125, R118, 0x1f, R125 ;  /* 0x0000001f767d7819 */ /* 0x000fe2000000127d */
[----:B------:R-:W-:Y:S01]  /*40b0*/  IMAD.U32 R121, R99, 0x4, R41 ;  /* 0x0000000463797824 */ /* 0x000fe200078e0029 */
[----:B------:R-:W-:Y:S01]  /*40c0*/  VIADDMNMX R123, R23, R42, RZ, !PT ;  /* 0x0000002a177b7246 */ /* 0x000fe200078001ff */
[----:B------:R-:W5:Y:S01]  /*40d0*/  LDG.E.CONSTANT R118, desc[UR10][R144.64+0x7c] ;  /* 0x00007c0a90767981 */ /* 0x000f62000c1e9900 */
[----:B------:R-:W-:Y:S01]  /*40e0*/  VIADDMNMX R131, R20, R55, RZ, !PT ;  /* 0x0000003714837246 */ /* 0x000fe200078001ff */
[----:B------:R-:W-:Y:S01]  /*40f0*/  IMAD.WIDE.U32 R98, R127, -0x60000000, R148 ;  /* 0xa00000007f627825 */ /* 0x000fe200078e0094 */
[----:B------:R-:W-:-:S03]  /*4100*/  SHF.R.U64 R121, R40, 0x1f, R121 ;  /* 0x0000001f28797819 */ /* 0x000fc60000001279 */
[----:B------:R-:W-:-:S04]  /*4110*/  IMAD.WIDE.U32 R54, R129, -0x60000000, R148 ;  /* 0xa000000081367825 */ /* 0x000fc800078e0094 */
[----:B------:R-:W-:-:S04]  /*4120*/  IMAD.WIDE.U32 R40, R123, -0x60000000, R148 ;  /* 0xa00000007b287825 */ /* 0x000fc800078e0094 */
[----:B------:R-:W-:-:S04]  /*4130*/  IMAD.WIDE.U32 R52, R131, -0x60000000, R148 ;  /* 0xa000000083347825 */ /* 0x000fc800078e0094 */
[----:B------:R-:W-:Y:S02]  /*4140*/  IMAD.U32 R127, R127, 0x4, R99 ;  /* 0x000000047f7f7824 */ /* 0x000fe400078e0063 */
[----:B------:R-:W-:Y:S01]  /*4150*/  IMAD.U32 R129, R129, 0x4, R55 ;  /* 0x0000000481817824 */ /* 0x000fe200078e0037 */
[----:B------:R-:W-:Y:S02]  /*4160*/  LEA R123, R123, R41, 0x2 ;  /* 0x000000297b7b7211 */ /* 0x000fe400078e10ff */
[----:B0-----:R-:W-:Y:S02]  /*4170*/  VIADDMNMX R99, R21, R44, RZ, !PT ;  /* 0x0000002c15637246 */ /* 0x001fe400078001ff */
[----:B------:R-:W-:Y:S02]  /*4180*/  LEA R131, R131, R53, 0x2 ;  /* 0x0000003583837211 */ /* 0x000fe400078e10ff */
[----:B------:R-:W-:Y:S02]  /*4190*/  SHF.R.U64 R122, R98, 0x1f, R127 ;  /* 0x0000001f627a7819 */ /* 0x000fe4000000127f */
[----:B------:R-:W-:-:S02]  /*41a0*/  SHF.R.U64 R98, R54, 0x1f, R129 ;  /* 0x0000001f36627819 */ /* 0x000fc40000001281 */
[----:B------:R-:W-:Y:S01]  /*41b0*/  SHF.R.U64 R42, R40, 0x1f, R123 ;  /* 0x0000001f282a7819 */ /* 0x000fe2000000127b */
[----:B------:R-:W-:Y:S01]  /*41c0*/  IMAD.WIDE.U32 R40, R99, -0x60000000, R148 ;  /* 0xa000000063287825 */ /* 0x000fe200078e0094 */
[----:B------:R-:W-:Y:S02]  /*41d0*/  VIADDMNMX R119, R22, R45, RZ, !PT ;  /* 0x0000002d16777246 */ /* 0x000fe400078001ff */
[----:B------:R-:W-:Y:S02]  /*41e0*/  SHF.R.U64 R124, R52, 0x1f, R131 ;  /* 0x0000001f347c7819 */ /* 0x000fe40000001283 */
[----:B------:R-:W-:Y:S01]  /*41f0*/  VIMNMX.RELU R44, PT, PT, R125, 0xf, PT ;  /* 0x0000000f7d2c7848 */ /* 0x000fe20003fe1100 */
[----:B------:R-:W0:Y:S01]  /*4200*/  LDS.128 R52, [R112+0x110] ;  /* 0x0001100070347984 */ /* 0x000e220000000c00 */
[----:B------:R-:W-:Y:S02]  /*4210*/  VIMNMX.RELU R45, PT, PT, R122, 0xf, PT ;  /* 0x0000000f7a2d7848 */ /* 0x000fe40003fe1100 */
[----:B------:R-:W-:Y:S01]  /*4220*/  VIMNMX.RELU R98, PT, PT, R98, 0xf, PT ;  /* 0x0000000f62627848 */ /* 0x000fe20003fe1100 */
[----:B------:R-:W-:Y:S01]  /*4230*/  IMAD.U32 R41, R99, 0x4, R41 ;  /* 0x0000000463297824 */ /* 0x000fe200078e0029 */
[----:B------:R-:W-:Y:S01]  /*4240*/  VIADDMNMX R123, R23, R46, RZ, !PT ;  /* 0x0000002e177b7246 */ /* 0x000fe200078001ff */
[----:B------:R-:W-:Y:S01]  /*4250*/  IMAD.SHL.U32 R46, R44, 0x10000000, RZ ;  /* 0x100000002c2e7824 */ /* 0x000fe200078e00ff */
[----:B------:R-:W-:Y:S01]  /*4260*/  SHF.L.U32 R98, R98, 0x14, RZ ;  /* 0x0000001462627819 */ /* 0x000fe200000006ff */
[----:B------:R-:W-:Y:S01]  /*4270*/  IMAD.SHL.U32 R99, R45, 0x1000000, RZ ;  /* 0x010000002d637824 */ /* 0x000fe200078e00ff */
[----:B------:R-:W-:Y:S01]  /*4280*/  SHF.R.U64 R122, R40, 0x1f, R41 ;  /* 0x0000001f287a7819 */ /* 0x000fe20000001229 */
[----:B------:R-:W-:-:S03]  /*4290*/  IMAD.WIDE.U32 R44, R119, -0x60000000, R148 ;  /* 0xa0000000772c7825 */ /* 0x000fc600078e0094 */
[----:B------:R-:W-:Y:S01]  /*42a0*/  LOP3.LUT R46, R98, R99, R46, 0xfe, !PT ;  /* 0x00000063622e7212 */ /* 0x000fe200078efe2e */
[----:B------:R-:W-:Y:S01]  /*42b0*/  IMAD.WIDE.U32 R40, R123, -0x60000000, R148 ;  /* 0xa00000007b287825 */ /* 0x000fe200078e0094 */
[----:B------:R-:W-:-:S03]  /*42c0*/  VIMNMX.RELU R98, PT, PT, R124, 0xf, PT ;  /* 0x0000000f7c627848 */ /* 0x000fc60003fe1100 */
[----:B------:R-:W-:Y:S01]  /*42d0*/  IMAD.U32 R119, R119, 0x4, R45 ;  /* 0x0000000477777824 */ /* 0x000fe200078e002d */
[----:B------:R-:W-:Y:S01]  /*42e0*/  VIMNMX.RELU R99, PT, PT, R122, 0xf, PT ;  /* 0x0000000f7a637848 */ /* 0x000fe20003fe1100 */
[----:B------:R-:W-:Y:S02]  /*42f0*/  IMAD.U32 R45, R123, 0x4, R41 ;  /* 0x000000047b2d7824 */ /* 0x000fe400078e0029 */
[----:B------:R-:W-:Y:S01]  /*4300*/  IMAD.U32 R41, R98, 0x10000, RZ ;  /* 0x0001000062297824 */ /* 0x000fe200078e00ff */
[----:B------:R-:W-:Y:S02]  /*4310*/  SHF.R.U64 R98, R44, 0x1f, R119 ;  /* 0x0000001f2c627819 */ /* 0x000fe40000001277 */
[----:B------:R-:W-:Y:S02]  /*4320*/  SHF.L.U32 R99, R99, 0xc, RZ ;  /* 0x0000000c63637819 */ /* 0x000fe400000006ff */
[----:B------:R-:W-:Y:S02]  /*4330*/  SHF.R.U64 R44, R40, 0x1f, R45 ;  /* 0x0000001f282c7819 */ /* 0x000fe4000000122d */
[----:B------:R-:W-:-:S02]  /*4340*/  VIMNMX.RELU R40, PT, PT, R98, 0xf, PT ;  /* 0x0000000f62287848 */ /* 0x000fc40003fe1100 */
[----:B------:R-:W-:Y:S02]  /*4350*/  LOP3.LUT R46, R99, R41, R46, 0xfe, !PT ;  /* 0x00000029632e7212 */ /* 0x000fe400078efe2e */
[----:B------:R-:W-:Y:S01]  /*4360*/  VIMNMX.RELU R41, PT, PT, R44, 0xf, PT ;  /* 0x0000000f2c297848 */ /* 0x000fe20003fe1100 */
[----:B------:R-:W-:Y:S01]  /*4370*/  IMAD.SHL.U32 R119, R40, 0x100, RZ ;  /* 0x0000010028777824 */ /* 0x000fe200078e00ff */
[----:B-1----:R-:W-:Y:S02]  /*4380*/  VIADDMNMX R125, R24, R49, RZ, !PT ;  /* 0x00000031187d7246 */ /* 0x002fe400078001ff */
[----:B------:R-:W-:Y:S02]  /*4390*/  SHF.L.U32 R98, R41, 0x4, RZ ;  /* 0x0000000429627819 */ /* 0x000fe400000006ff */
[----:B------:R-:W-:Y:S02]  /*43a0*/  VIADDMNMX R127, R27, R50, RZ, !PT ;  /* 0x000000321b7f7246 */ /* 0x000fe400078001ff */
[----:B------:R-:W-:-:S02]  /*43b0*/  VIMNMX.RELU R121, PT, PT, R121, 0xf, PT ;  /* 0x0000000f79797848 */ /* 0x000fc40003fe1100 */
[----:B------:R-:W-:Y:S01]  /*43c0*/  VIMNMX.RELU R42, PT, PT, R42, 0xf, PT ;  /* 0x0000000f2a2a7848 */ /* 0x000fe20003fe1100 */
[----:B------:R-:W-:Y:S01]  /*43d0*/  IMAD.WIDE.U32 R44, R125, -0x60000000, R148 ;  /* 0xa00000007d2c7825 */ /* 0x000fe200078e0094 */
[----:B------:R-:W-:Y:S02]  /*43e0*/  VIADDMNMX R123, R25, R48, RZ, !PT ;  /* 0x00000030197b7246 */ /* 0x000fe400078001ff */
[----:B------:R-:W-:Y:S01]  /*43f0*/  LOP3.LUT R98, R98, R119, R46, 0xfe, !PT ;  /* 0x0000007762627212 */ /* 0x000fe200078efe2e */
[----:B------:R-:W-:Y:S01]  /*4400*/  IMAD.WIDE.U32 R40, R127, -0x60000000, R148 ;  /* 0xa00000007f287825 */ /* 0x000fe200078e0094 */
[----:B------:R-:W5:Y:S03]  /*4410*/  LDG.E.CONSTANT R119, desc[UR10][R144.64+0x80] ;  /* 0x0000800a90777981 */ /* 0x000f66000c1e9900 */
[----:B------:R-:W-:Y:S02]  /*4420*/  IMAD.SHL.U32 R99, R121, 0x100, RZ ;  /* 0x0000010079637824 */ /* 0x000fe400078e00ff */
[----:B------:R-:W-:-:S02]  /*4430*/  IMAD.SHL.U32 R42, R42, 0x10, RZ ;  /* 0x000000102a2a7824 */ /* 0x000fc400078e00ff */
[----:B------:R-:W-:Y:S02]  /*4440*/  IMAD.U32 R125, R125, 0x4, R45 ;  /* 0x000000047d7d7824 */ /* 0x000fe400078e002d */
[----:B------:R-:W-:Y:S01]  /*4450*/  IMAD.WIDE.U32 R48, R123, -0x60000000, R148 ;  /* 0xa00000007b307825 */ /* 0x000fe200078e0094 */
[----:B------:R-:W-:-:S03]  /*4460*/  LOP3.LUT R99, R42, R99, R120, 0xfe, !PT ;  /* 0x000000632a637212 */ /* 0x000fc600078efe78 */
[----:B------:R-:W-:Y:S01]  /*4470*/  IMAD.U32 R127, R127, 0x4, R41 ;  /* 0x000000047f7f7824 */ /* 0x000fe200078e0029 */
[----:B------:R-:W-:Y:S01]  /*4480*/  SHF.R.U64 R120, R44, 0x1f, R125 ;  /* 0x0000001f2c787819 */ /* 0x000fe2000000127d */
[----:B------:R-:W-:Y:S01]  /*4490*/  IMAD.U32 R123, R123, 0x4, R49 ;  /* 0x000000047b7b7824 */ /* 0x000fe200078e0031 */
[----:B0-----:R-:W-:Y:S02]  /*44a0*/  VIADDMNMX R125, R29, R52, RZ, !PT ;  /* 0x000000341d7d7246 */ /* 0x001fe400078001ff */
[----:B------:R-:W-:Y:S01]  /*44b0*/  VIADDMNMX R121, R26, R43, RZ, !PT ;  /* 0x0000002b1a797246 */ /* 0x000fe200078001ff */
[----:B------:R-:W5:Y:S01]  /*44c0*/  LDG.E.CONSTANT R52, desc[UR10][R144.64+0x84] ;  /* 0x0000840a90347981 */ /* 0x000f62000c1e9900 */
[----:B------:R-:W-:-:S03]  /*44d0*/  SHF.R.U64 R122, R40, 0x1f, R127 ;  /* 0x0000001f287a7819 */ /* 0x000fc6000000127f */
[----:B------:R-:W0:Y:S01]  /*44e0*/  LDS.128 R40, [R112+0x180] ;  /* 0x0001800070287984 */ /* 0x000e220000000c00 */
[----:B------:R-:W-:Y:S01]  /*44f0*/  SHF.R.U64 R46, R48, 0x1f, R123 ;  /* 0x0000001f302e7819 */ /* 0x000fe2000000127b */
[----:B------:R-:W-:Y:S01]  /*4500*/  IMAD.WIDE.U32 R48, R125, -0x60000000, R148 ;  /* 0xa00000007d307825 */ /* 0x000fe200078e0094 */
[----:B------:R-:W-:-:S03]  /*4510*/  VIADDMNMX R123, R28, R51, RZ, !PT ;  /* 0x000000331c7b7246 */ /* 0x000fc600078001ff */
[----:B------:R-:W-:Y:S01]  /*4520*/  IMAD.U32 R49, R125, 0x4, R49 ;  /* 0x000000047d317824 */ /* 0x000fe200078e0031 */
[----:B------:R-:W-:Y:S01]  /*4530*/  VIADDMNMX R125, R30, R53, RZ, !PT ;  /* 0x000000351e7d7246 */ /* 0x000fe200078001ff */
[--C-:B------:R-:W-:Y:S01]  /*4540*/  IMAD.WIDE.U32 R44, R123, -0x60000000, R148.reuse ;  /* 0xa00000007b2c7825 */ /* 0x100fe200078e0094 */
[----:B------:R-:W5:Y:S01]  /*4550*/  LDG.E.CONSTANT R53, desc[UR10][R144.64+0x88] ;  /* 0x0000880a90357981 */ /* 0x000f62000c1e9900 */
[----:B------:R-:W-:Y:S02]  /*4560*/  VIMNMX.RELU R120, PT, PT, R120, 0xf, PT ;  /* 0x0000000f78787848 */ /* 0x000fe40003fe1100 */
[----:B------:R-:W-:Y:S01]  /*4570*/  IMAD.WIDE.U32 R50, R121, -0x60000000, R148 ;  /* 0xa000000079327825 */ /* 0x000fe200078e0094 */
[----:B------:R-:W-:Y:S02]  /*4580*/  LEA R45, R123, R45, 0x2 ;  /* 0x0000002d7b2d7211 */ /* 0x000fe400078e10ff */
[----:B------:R-:W-:Y:S02]  /*4590*/  VIADDMNMX R123, R26, R47, RZ, !PT ;  /* 0x0000002f1a7b7246 */ /* 0x000fe400078001ff */
[----:B------:R-:W-:-:S02]  /*45a0*/  VIMNMX.RELU R46, PT, PT, R46, 0xf, PT ;  /* 0x0000000f2e2e7848 */ /* 0x000fc40003fe1100 */
[----:B------:R-:W-:Y:S02]  /*45b0*/  VIMNMX.RELU R122, PT, PT, R122, 0xf, PT ;  /* 0x0000000f7a7a7848 */ /* 0x000fe40003fe1100 */
[----:B------:R-:W-:Y:S02]  /*45c0*/  SHF.R.U64 R126, R44, 0x1f, R45 ;  /* 0x0000001f2c7e7819 */ /* 0x000fe4000000122d */
[----:B------:R-:W-:Y:S01]  /*45d0*/  LEA R137, R121, R51, 0x2 ;  /* 0x0000003379897211 */ /* 0x000fe200078e10ff */
[----:B------:R-:W-:Y:S01]  /*45e0*/  IMAD.SHL.U32 R51, R120, 0x1000000, RZ ;  /* 0x0100000078337824 */ /* 0x000fe200078e00ff */
[----:B------:R-:W-:Y:S01]  /*45f0*/  SHF.R.U64 R124, R48, 0x1f, R49 ;  /* 0x0000001f307c7819 */ /* 0x000fe20000001231 */
[----:B------:R-:W-:Y:S01]  /*4600*/  IMAD.WIDE.U32 R120, R123, -0x60000000, R148 ;  /* 0xa00000007b787825 */ /* 0x000fe200078e0094 */
[----:B------:R-:W-:Y:S02]  /*4610*/  VIADDMNMX R127, R31, R54, RZ, !PT ;  /* 0x000000361f7f7246 */ /* 0x000fe400078001ff */
[----:B------:R-:W-:Y:S01]  /*4620*/  VIMNMX.RELU R54, PT, PT, R126, 0xf, PT ;  /* 0x0000000f7e367848 */ /* 0x000fe20003fe1100 */
[----:B------:R-:W-:Y:S01]  /*4630*/  IMAD.SHL.U32 R46, R46, 0x10000000, RZ ;  /* 0x100000002e2e7824 */ /* 0x000fe200078e00ff */
[----:B------:R-:W-:Y:S01]  /*4640*/  VIMNMX.RELU R124, PT, PT, R124, 0xf, PT ;  /* 0x0000000f7c7c7848 */ /* 0x000fe20003fe1100 */
[----:B------:R-:W-:-:S02]  /*4650*/  IMAD.SHL.U32 R122, R122, 0x100000, RZ ;  /* 0x001000007a7a7824 */ /* 0x000fc400078e00ff */
[----:B------:R-:W-:Y:S01]  /*4660*/  IMAD.U32 R123, R123, 0x4, R121 ;  /* 0x000000047b7b7824 */ /* 0x000fe200078e0079 */
[----:B------:R-:W-:Y:S01]  /*4670*/  SHF.L.U32 R124, R124, 0xc, RZ ;  /* 0x0000000c7c7c7819 */ /* 0x000fe200000006ff */
[----:B------:R-:W-:Y:S01]  /*4680*/  IMAD.U32 R121, R54, 0x10000, RZ ;  /* 0x0001000036797824 */ /* 0x000fe200078e00ff */
[----:B------:R-:W-:Y:S01]  /*4690*/  LOP3.LUT R122, R122, R51, R46, 0xfe, !PT ;  /* 0x000000337a7a7212 */ /* 0x000fe200078efe2e */
[----:B------:R-:W-:Y:S01]  /*46a0*/  IMAD.WIDE.U32 R48, R127, -0x60000000, R148 ;  /* 0xa00000007f307825 */ /* 0x000fe200078e0094 */
[----:B------:R-:W-:Y:S01]  /*46b0*/  SHF.R.U64 R137, R50, 0x1f, R137 ;  /* 0x0000001f32897819 */ /* 0x000fe20000001289 */
[----:B------:R-:W1:Y:S01]  /*46c0*/  LDS.128 R44, [R112+0x190] ;  /* 0x00019000702c7984 */ /* 0x000e620000000c00 */
[----:B------:R-:W-:Y:S01]  /*46d0*/  LOP3.LUT R135, R124, R121, R122, 0xfe, !PT ;  /* 0x000000797c877212 */ /* 0x000fe200078efe7a */
[C---:B------:R-:W-:Y:S02]  /*46e0*/  IMAD.WIDE.U32 R50, R125.reuse, -0x60000000, R148 ;  /* 0xa00000007d327825 */ /* 0x040fe400078e0094 */
[----:B------:R-:W5:Y:S02]  /*46f0*/  LDG.E.CONSTANT R54, desc[UR10][R144.64+0x8c] ;  /* 0x00008c0a90367981 */ /* 0x000f64000c1e9900 */
[----:B------:R-:W-:-:S02]  /*4700*/  IMAD.U32 R125, R125, 0x4, R51 ;  /* 0x000000047d7d7824 */ /* 0x000fc400078e0033 */
[----:B------:R-:W5:Y:S01]  /*4710*/  LDG.E.CONSTANT R121, desc[UR10][R144.64+0x90] ;  /* 0x0000900a90797981 */ /* 0x000f62000c1e9900 */
[----:B------:R-:W-:Y:S01]  /*4720*/  IMAD.U32 R127, R127, 0x4, R49 ;  /* 0x000000047f7f7824 */ /* 0x000fe200078e0031 */
[----:B------:R-:W-:Y:S02]  /*4730*/  SHF.R.U64 R136, R120, 0x1f, R123 ;  /* 0x0000001f78887819 */ /* 0x000fe4000000127b */
[----:B------:R-:W-:Y:S02]  /*4740*/  SHF.R.U64 R122, R50, 0x1f, R125 ;  /* 0x0000001f327a7819 */ /* 0x000fe4000000127d */
[----:B------:R-:W-:Y:S02]  /*4750*/  SHF.R.U64 R120, R48, 0x1f, R127 ;  /* 0x0000001f30787819 */ /* 0x000fe4000000127f */
[----:B0-----:R-:W-:Y:S01]  /*4760*/  VIADDMNMX R129, R24, R41, RZ, !PT ;  /* 0x0000002918817246 */ /* 0x001fe200078001ff */
[----:B------:R-:W0:Y:S01]  /*4770*/  LDS.128 R48, [R112+0x200] ;  /* 0x0002000070307984 */ /* 0x000e220000000c00 */
[----:B------:R-:W-:-:S02]  /*4780*/  VIADDMNMX R127, R25, R40, RZ, !PT ;  /* 0x00000028197f7246 */ /* 0x000fc400078001ff */
[----:B------:R-:W-:Y:S01]  /*4790*/  VIMNMX.RELU R40, PT, PT, R122, 0xf, PT ;  /* 0x0000000f7a287848 */ /* 0x000fe20003fe1100 */
[----:B------:R-:W-:Y:S01]  /*47a0*/  IMAD.WIDE.U32 R122, R129, -0x60000000, R148 ;  /* 0xa0000000817a7825 */ /* 0x000fe200078e0094 */
[----:B------:R-:W-:-:S03]  /*47b0*/  VIADDMNMX R55, R32, R55, RZ, !PT ;  /* 0x0000003720377246 */ /* 0x000fc600078001ff */
[----:B------:R-:W-:Y:S01]  /*47c0*/  IMAD.WIDE.U32 R124, R127, -0x60000000, R148 ;  /* 0xa00000007f7c7825 */ /* 0x000fe200078e0094 */
[----:B------:R-:W-:-:S03]  /*47d0*/  VIMNMX.RELU R120, PT, PT, R120, 0xf, PT ;  /* 0x0000000f78787848 */ /* 0x000fc60003fe1100 */
[----:B------:R-:W-:Y:S02]  /*47e0*/  IMAD.U32 R129, R129, 0x4, R123 ;  /* 0x0000000481817824 */ /* 0x000fe400078e007b */
[----:B------:R-:W-:Y:S01]  /*47f0*/  IMAD.U32 R125, R127, 0x4, R125 ;  /* 0x000000047f7d7824 */ /* 0x000fe200078e007d */
[----:B------:R-:W-:Y:S01]  /*4800*/  VIADDMNMX R127, R28, R43, RZ, !PT ;  /* 0x0000002b1c7f7246 */ /* 0x000fe200078001ff */
[----:B------:R-:W-:Y:S01]  /*4810*/  IMAD.WIDE.U32 R138, R55, -0x60000000, R148 ;  /* 0xa0000000378a7825 */ /* 0x000fe200078e0094 */
[----:B------:R-:W-:Y:S02]  /*4820*/  VIADDMNMX R131, R27, R42, RZ, !PT ;  /* 0x0000002a1b837246 */ /* 0x000fe400078001ff */
[----:B------:R-:W-:Y:S01]  /*4830*/  SHF.R.U64 R128, R122, 0x1f, R129 ;  /* 0x0000001f7a807819 */ /* 0x000fe20000001281 */
[----:B------:R-:W-:Y:S01]  /*4840*/  IMAD.SHL.U32 R42, R40, 0x100, RZ ;  /* 0x00000100282a7824 */ /* 0x000fe200078e00ff */
[----:B------:R-:W-:Y:S02]  /*4850*/  SHF.L.U32 R120, R120, 0x4, RZ ;  /* 0x0000000478787819 */ /* 0x000fe400000006ff */
[----:B------:R-:W-:Y:S01]  /*4860*/  SHF.R.U64 R130, R124, 0x1f, R125 ;  /* 0x0000001f7c827819 */ /* 0x000fe2000000127d */
[----:B------:R-:W-:Y:S01]  /*4870*/  IMAD.WIDE.U32 R124, R127, -0x60000000, R148 ;  /* 0xa00000007f7c7825 */ /* 0x000fe200078e0094 */
[----:B------:R-:W-:-:S02]  /*4880*/  LEA R133, R55, R139, 0x2 ;  /* 0x0000008b37857211 */ /* 0x000fc400078e10ff */
[----:B------:R-:W-:Y:S01]  /*4890*/  VIMNMX.RELU R55, PT, PT, R128, 0xf, PT ;  /* 0x0000000f80377848 */ /* 0x000fe20003fe1100 */
[----:B------:R-:W-:Y:S01]  /*48a0*/  IMAD.WIDE.U32 R40, R131, -0x60000000, R148 ;  /* 0xa000000083287825 */ /* 0x000fe200078e0094 */
[----:B------:R-:W-:Y:S02]  /*48b0*/  LOP3.LUT R135, R120, R42, R135, 0xfe, !PT ;  /* 0x0000002a78877212 */ /* 0x000fe400078efe87 */
[----:B------:R-:W5:Y:S01]  /*48c0*/  LDG.E.CONSTANT R120, desc[UR10][R144.64+0x94] ;  /* 0x0000940a90787981 */ /* 0x000f62000c1e9900 */
[----:B------:R-:W-:Y:S02]  /*48d0*/  IMAD.U32 R129, R127, 0x4, R125 ;  /* 0x000000047f817824 */ /* 0x000fe400078e007d */
[----:B------:R-:W-:Y:S02]  /*48e0*/  IMAD.U32 R131, R131, 0x4, R41 ;  /* 0x0000000483837824 */ /* 0x000fe400078e0029 */
[----:B------:R-:W-:Y:S02]  /*48f0*/  IMAD.SHL.U32 R125, R55, 0x1000000, RZ ;  /* 0x01000000377d7824 */ /* 0x000fe400078e00ff */
[----:B------:R-:W5:Y:S01]  /*4900*/  LDG.E.CONSTANT R55, desc[UR10][R144.64+0x98] ;  /* 0x0000980a90377981 */ /* 0x000f62000c1e9900 */
[----:B------:R-:W-:-:S02]  /*4910*/  SHF.R.U64 R126, R40, 0x1f, R131 ;  /* 0x0000001f287e7819 */ /* 0x000fc40000001283 */
[----:B-1----:R-:W-:Y:S01]  /*4920*/  VIADDMNMX R131, R29, R44, RZ, !PT ;  /* 0x0000002c1d837246 */ /* 0x002fe200078001ff */
[----:B------:R-:W1:Y:S01]  /*4930*/  LDS.128 R40, [R112+0x210] ;  /* 0x0002100070287984 */ /* 0x000e620000000c00 */
[----:B------:R-:W-:Y:S02]  /*4940*/  VIMNMX.RELU R44, PT, PT, R130, 0xf, PT ;  /* 0x0000000f822c7848 */ /* 0x000fe40003fe1100 */
[----:B------:R-:W-:Y:S01]  /*4950*/  VIMNMX.RELU R126, PT, PT, R126, 0xf, PT ;  /* 0x0000000f7e7e7848 */ /* 0x000fe20003fe1100 */
[----:B------:R-:W-:-:S03]  /*4960*/  IMAD.WIDE.U32 R122, R131, -0x60000000, R148 ;  /* 0xa0000000837a7825 */ /* 0x000fc600078e0094 */
[----:B------:R-:W-:Y:S01]  /*4970*/  SHF.L.U32 R126, R126, 0x14, RZ ;  /* 0x000000147e7e7819 */ /* 0x000fe200000006ff */
[----:B------:R-:W-:Y:S01]  /*4980*/  IMAD.SHL.U32 R44, R44, 0x10000000, RZ ;  /* 0x100000002c2c7824 */ /* 0x000fe200078e00ff */
[----:B------:R-:W-:Y:S02]  /*4990*/  SHF.R.U64 R138, R138, 0x1f, R133 ;  /* 0x0000001f8a8a7819 */ /* 0x000fe40000001285 */
[----:B------:R-:W-:Y:S02]  /*49a0*/  VIADDMNMX R45, R30, R45, RZ, !PT ;  /* 0x0000002d1e2d7246 */ /* 0x000fe400078001ff */
[----:B------:R-:W-:Y:S01]  /*49b0*/  LOP3.LUT R128, R126, R125, R44, 0xfe, !PT ;  /* 0x0000007d7e807212 */ /* 0x000fe200078efe2c */
[----:B------:R-:W-:Y:S01]  /*49c0*/  IMAD.U32 R125, R131, 0x4, R123 ;  /* 0x00000004837d7824 */ /* 0x000fe200078e007b */
[----:B0-----:R-:W-:Y:S01]  /*49d0*/  VIADDMNMX R133, R33, R48, RZ, !PT ;  /* 0x0000003021857246 */ /* 0x001fe200078001ff */
[----:B------:R-:W-:Y:S01]  /*49e0*/  IMAD.WIDE.U32 R126, R45, -0x60000000, R148 ;  /* 0xa00000002d7e7825 */ /* 0x000fe200078e0094 */
[----:B------:R-:W-:-:S02]  /*49f0*/  VIADDMNMX R139, R34, R49, RZ, !PT ;  /* 0x00000031228b7246 */ /* 0x000fc400078001ff */
[----:B------:R-:W-:Y:S01]  /*4a00*/  SHF.R.U64 R130, R122, 0x1f, R125 ;  /* 0x0000001f7a827819 */ /* 0x000fe2000000127d */
[----:B------:R-:W-:Y:S01]  /*4a10*/  IMAD.WIDE.U32 R48, R133, -0x60000000, R148 ;  /* 0xa000000085307825 */ /* 0x000fe200078e0094 */
[----:B------:R-:W5:Y:S01]  /*4a20*/  LDG.E.CONSTANT R122, desc[UR10][R144.64+0x9c] ;  /* 0x00009c0a907a7981 */ /* 0x000f62000c1e9900 */
[----:B------:R-:W-:Y:S02]  /*4a30*/  VIADDMNMX R123, R31, R46, RZ, !PT ;  /* 0x0000002e1f7b7246 */ /* 0x000fe400078001ff */
[----:B------:R-:W-:Y:S01]  /*4a40*/  IMAD.U32 R143, R45, 0x4, R127 ;  /* 0x000000042d8f7824 */ /* 0x000fe200078e007f */
[----:B------:R-:W-:Y:S02]  /*4a50*/  VIADDMNMX R141, R35, R50, RZ, !PT ;  /* 0x00000032238d7246 */ /* 0x000fe400078001ff */
[----:B------:R-:W-:Y:S02]  /*4a60*/  LEA R127, R133, R49, 0x2 ;  /* 0x00000031857f7211 */ /* 0x000fe400078e10ff */
[----:B------:R-:W-:Y:S01]  /*4a70*/  SHF.R.U64 R129, R124, 0x1f, R129 ;  /* 0x0000001f7c817819 */ /* 0x000fe20000001281 */
[----:B------:R-:W-:Y:S01]  /*4a80*/  IMAD.WIDE.U32 R124, R123, -0x60000000, R148 ;  /* 0xa00000007b7c7825 */ /* 0x000fe200078e0094 */
[----:B------:R-:W-:-:S02]  /*4a90*/  SHF.R.U64 R127, R48, 0x1f, R127 ;  /* 0x0000001f307f7819 */ /* 0x000fc4000000127f */
[----:B------:R-:W-:Y:S01]  /*4aa0*/  VIADDMNMX R133, R36, R51, RZ, !PT ;  /* 0x0000003324857246 */ /* 0x000fe200078001ff */
[--C-:B------:R-:W-:Y:S01]  /*4ab0*/  IMAD.WIDE.U32 R44, R141, -0x60000000, R148.reuse ;  /* 0xa00000008d2c7825 */ /* 0x100fe200078e0094 */
[----:B------:R-:W0:Y:S01]  /*4ac0*/  LDS.128 R48, [R112+0x280] ;  /* 0x0002800070307984 */ /* 0x000e220000000c00 */
[----:B------:R-:W-:Y:S02]  /*4ad0*/  VIADDMNMX R131, R32, R47, RZ, !PT ;  /* 0x0000002f20837246 */ /* 0x000fe400078001ff */
[----:B------:R-:W-:-:S04]  /*4ae0*/  IMAD.WIDE.U32 R46, R139, -0x60000000, R148 ;  /* 0xa00000008b2e7825 */ /* 0x000fc800078e0094 */
[----:B------:R-:W-:Y:S02]  /*4af0*/  IMAD.U32 R123, R123, 0x4, R125 ;  /* 0x000000047b7b7824 */ /* 0x000fe400078e007d */
[----:B------:R-:W-:Y:S02]  /*4b00*/  IMAD.U32 R141, R141, 0x4, R45 ;  /* 0x000000048d8d7824 */ /* 0x000fe400078e002d */
[----:B------:R-:W-:Y:S01]  /*4b10*/  IMAD.U32 R125, R139, 0x4, R47 ;  /* 0x000000048b7d7824 */ /* 0x000fe200078e002f */
[----:B------:R-:W-:Y:S02]  /*4b20*/  SHF.R.U64 R123, R124, 0x1f, R123 ;  /* 0x0000001f7c7b7819 */ /* 0x000fe4000000127b */
[----:B------:R-:W-:Y:S02]  /*4b30*/  SHF.R.U64 R124, R44, 0x1f, R141 ;  /* 0x0000001f2c7c7819 */ /* 0x000fe4000000128d */
[----:B------:R-:W-:Y:S01]  /*4b40*/  SHF.R.U64 R125, R46, 0x1f, R125 ;  /* 0x0000001f2e7d7819 */ /* 0x000fe2000000127d */
[----:B------:R-:W-:Y:S01]  /*4b50*/  IMAD.WIDE.U32 R46, R131, -0x60000000, R148 ;  /* 0xa0000000832e7825 */ /* 0x000fe200078e0094 */
[----:B------:R-:W-:-:S02]  /*4b60*/  VIMNMX.RELU R130, PT, PT, R130, 0xf, PT ;  /* 0x0000000f82827848 */ /* 0x000fc40003fe1100 */
[----:B-1----:R-:W-:Y:S02]  /*4b70*/  VIADDMNMX R141, R37, R40, RZ, !PT ;  /* 0x00000028258d7246 */ /* 0x002fe400078001ff */
[----:B------:R-:W-:Y:S02]  /*4b80*/  VIMNMX.RELU R129, PT, PT, R129, 0xf, PT ;  /* 0x0000000f81817848 */ /* 0x000fe40003fe1100 */
[----:B------:R-:W-:Y:S01]  /*4b90*/  VIMNMX.RELU R124, PT, PT, R124, 0xf, PT ;  /* 0x0000000f7c7c7848 */ /* 0x000fe20003fe1100 */
[----:B------:R-:W-:Y:S01]  /*4ba0*/  IMAD.U32 R139, R131, 0x4, R47 ;  /* 0x00000004838b7824 */ /* 0x000fe200078e002f */
[----:B------:R-:W-:Y:S01]  /*4bb0*/  VIMNMX.RELU R40, PT, PT, R127, 0xf, PT ;  /* 0x0000000f7f287848 */ /* 0x000fe20003fe1100 */
[----:B------:R-:W-:Y:S01]  /*4bc0*/  IMAD.SHL.U32 R130, R130, 0x1000, RZ ;  /* 0x0000100082827824 */ /* 0x000fe200078e00ff */
[----:B------:R-:W-:Y:S01]  /*4bd0*/  VIMNMX.RELU R47, PT, PT, R125, 0xf, PT ;  /* 0x0000000f7d2f7848 */ /* 0x000fe20003fe1100 */
[----:B------:R-:W-:Y:S01]  /*4be0*/  IMAD.WIDE.U32 R44, R133, -0x60000000, R148 ;  /* 0xa0000000852c7825 */ /* 0x000fe200078e0094 */
[----:B------:R-:W-:-:S02]  /*4bf0*/  SHF.L.U32 R129, R129, 0x10, RZ ;  /* 0x0000001081817819 */ /* 0x000fc400000006ff */
[----:B------:R-:W-:Y:S01]  /*4c00*/  SHF.L.U32 R127, R124, 0x14, RZ ;  /* 0x000000147c7f7819 */ /* 0x000fe200000006ff */
[----:B------:R-:W-:Y:S01]  /*4c10*/  IMAD.WIDE.U32 R124, R141, -0x60000000, R148 ;  /* 0xa00000008d7c7825 */ /* 0x000fe200078e0094 */
[----:B------:R-:W-:Y:S02]  /*4c20*/  LOP3.LUT R128, R130, R129, R128, 0xfe, !PT ;  /* 0x0000008182807212 */ /* 0x000fe400078efe80 */
[----:B------:R-:W-:Y:S01]  /*4c30*/  SHF.R.U64 R126, R126, 0x1f, R143 ;  /* 0x0000001f7e7e7819 */ /* 0x000fe2000000128f */
[----:B------:R-:W-:Y:S01]  /*4c40*/  IMAD.SHL.U32 R40, R40, 0x10000000, RZ ;  /* 0x1000000028287824 */ /* 0x000fe200078e00ff */
[----:B------:R-:W-:Y:S01]  /*4c50*/  VIADDMNMX R131, R114, R41, RZ, !PT ;  /* 0x0000002972837246 */ /* 0x000fe200078001ff */
[----:B------:R-:W-:Y:S02]  /*4c60*/  IMAD.SHL.U32 R47, R47, 0x1000000, RZ ;  /* 0x010000002f2f7824 */ /* 0x000fe400078e00ff */
[----:B------:R-:W-:Y:S01]  /*4c70*/  IMAD.U32 R129, R133, 0x4, R45 ;  /* 0x0000000485817824 */ /* 0x000fe200078e002d */
[----:B------:R-:W-:Y:S01]  /*4c80*/  VIADDMNMX R133, R115, R42, RZ, !PT ;  /* 0x0000002a73857246 */ /* 0x000fe200078001ff */
[----:B------:R-:W-:Y:S01]  /*4c90*/  IMAD.U32 R141, R141, 0x4, R125 ;  /* 0x000000048d8d7824 */ /* 0x000fe200078e007d */
[----:B------:R-:W-:-:S02]  /*4ca0*/  VIMNMX.RELU R126, PT, PT, R126, 0xf, PT ;  /* 0x0000000f7e7e7848 */ /* 0x000fc40003fe1100 */
[----:B------:R-:W-:Y:S02]  /*4cb0*/  SHF.R.U64 R139, R46, 0x1f, R139 ;  /* 0x0000001f2e8b7819 */ /* 0x000fe4000000128b */
[----:B------:R-:W-:Y:S01]  /*4cc0*/  LOP3.LUT R127, R127, R47, R40, 0xfe, !PT ;  /* 0x0000002f7f7f7212 */ /* 0x000fe200078efe28 */
[----:B------:R-:W-:Y:S01]  /*4cd0*/  IMAD.WIDE.U32 R40, R133, -0x60000000, R148 ;  /* 0xa000000085287825 */ /* 0x000fe200078e0094 */
[----:B------:R-:W-:Y:S02]  /*4ce0*/  SHF.R.U64 R129, R44, 0x1f, R129 ;  /* 0x0000001f2c817819 */ /* 0x000fe40000001281 */
[----:B------:R-:W-:Y:S01]  /*4cf0*/  SHF.R.U64 R130, R124, 0x1f, R141 ;  /* 0x0000001f7c827819 */ /* 0x000fe2000000128d */
[----:B------:R-:W1:Y:S01]  /*4d00*/  LDS.128 R44, [R112+0x290] ;  /* 0x00029000702c7984 */ /* 0x000e620000000c00 */
[----:B------:R-:W-:Y:S01]  /*4d10*/  IMAD.WIDE.U32 R124, R131, -0x60000000, R148 ;  /* 0xa0000000837c7825 */ /* 0x000fe200078e0094 */
[----:B------:R-:W-:-:S03]  /*4d20*/  VIMNMX.RELU R42, PT, PT, R123, 0xf, PT ;  /* 0x0000000f7b2a7848 */ /* 0x000fc60003fe1100 */
[----:B------:R-:W-:Y:S01]  /*4d30*/  IMAD.SHL.U32 R123, R126, 0x100, RZ ;  /* 0x000001007e7b7824 */ /* 0x000fe200078e00ff */
[----:B------:R-:W-:Y:S01]  /*4d40*/  SHF.L.U32 R42, R42, 0x4, RZ ;  /* 0x000000042a2a7819 */ /* 0x000fe200000006ff */
[----:B------:R-:W-:Y:S01]  /*4d50*/  IMAD.U32 R131, R131, 0x4, R125 ;  /* 0x0000000483837824 */ /* 0x000fe200078e007d */
[----:B------:R-:W-:Y:S02]  /*4d60*/  LEA R133, R133, R41, 0x2 ;  /* 0x0000002985857211 */ /* 0x000fe400078e10ff */
[----:B------:R-:W-:Y:S02]  /*4d70*/  VIMNMX.RELU R129, PT, PT, R129, 0xf, PT ;  /* 0x0000000f81817848 */ /* 0x000fe40003fe1100 */
[----:B------:R-:W-:Y:S02]  /*4d80*/  LOP3.LUT R142, R42, R123, R128, 0xfe, !PT ;  /* 0x0000007b2a8e7212 */ /* 0x000fe400078efe80 */
[----:B------:R-:W-:Y:S02]  /*4d90*/  VIMNMX.RELU R130, PT, PT, R130, 0xf, PT ;  /* 0x0000000f82827848 */ /* 0x000fe40003fe1100 */
[----:B------:R-:W-:-:S02]  /*4da0*/  SHF.R.U64 R124, R124, 0x1f, R131 ;  /* 0x0000001f7c7c7819 */ /* 0x000fc40000001283 */
[----:B------:R-:W-:Y:S01]  /*4db0*/  SHF.R.U64 R123, R40, 0x1f, R133 ;  /* 0x0000001f287b7819 */ /* 0x000fe20000001285 */
[----:B------:R-:W-:Y:S01]  /*4dc0*/  IMAD.U32 R126, R129, 0x10000, RZ ;  /* 0x00010000817e7824 */ /* 0x000fe200078e00ff */
[----:B0-----:R-:W-:Y:S01]  /*4dd0*/  VIADDMNMX R129, R33, R48, RZ, !PT ;  /* 0x0000003021817246 */ /* 0x001fe200078001ff */
[----:B------:R-:W-:Y:S01]  /*4de0*/  IMAD.SHL.U32 R130, R130, 0x1000, RZ ;  /* 0x0000100082827824 */ /* 0x000fe200078e00ff */
[----:B------:R-:W-:Y:S02]  /*4df0*/  VIADDMNMX R125, R116, R43, RZ, !PT ;  /* 0x0000002b747d7246 */ /* 0x000fe400078001ff */
[----:B------:R-:W-:Y:S01]  /*4e00*/  VIMNMX.RELU R48, PT, PT, R124, 0xf, PT ;  /* 0x0000000f7c307848 */ /* 0x000fe20003fe1100 */
[----:B------:R-:W0:Y:S01]  /*4e10*/  LDS.128 R40, [R112+0x300] ;  /* 0x0003000070287984 */ /* 0x000e220000000c00 */
[----:B------:R-:W-:Y:S01]  /*4e20*/  VIMNMX.RELU R123, PT, PT, R123, 0xf, PT ;  /* 0x0000000f7b7b7848 */ /* 0x000fe20003fe1100 */
[----:B------:R-:W-:Y:S01]  /*4e30*/  IMAD.WIDE.U32 R140, R125, -0x60000000, R148 ;  /* 0xa00000007d8c7825 */ /* 0x000fe200078e0094 */
[----:B------:R-:W-:-:S02]  /*4e40*/  VIADDMNMX R131, R34, R49, RZ, !PT ;  /* 0x0000003122837246 */ /* 0x000fc400078001ff */
[----:B------:R-:W-:Y:S01]  /*4e50*/  LOP3.LUT R130, R130, R126, R127, 0xfe, !PT ;  /* 0x0000007e82827212 */ /* 0x000fe200078efe7f */
[----:B------:R-:W-:Y:S01]  /*4e60*/  IMAD.SHL.U32 R49, R48, 0x100, RZ ;  /* 0x0000010030317824 */ /* 0x000fe200078e00ff */
[----:B------:R-:W-:Y:S01]  /*4e70*/  VIADDMNMX R133, R35, R50, RZ, !PT ;  /* 0x0000003223857246 */ /* 0x000fe200078001ff */
[----:B------:R-:W-:Y:S02]  /*4e80*/  IMAD.SHL.U32 R123, R123, 0x10, RZ ;  /* 0x000000107b7b7824 */ /* 0x000fe400078e00ff */
[----:B------:R-:W-:-:S03]  /*4e90*/  IMAD.U32 R143, R125, 0x4, R141 ;  /* 0x000000047d8f7824 */ /* 0x000fc600078e008d */
[----:B------:R-:W-:Y:S01]  /*4ea0*/  LOP3.LUT R141, R123, R49, R130, 0xfe, !PT ;  /* 0x000000317b8d7212 */ /* 0x000fe200078efe82 */
[----:B------:R-:W-:-:S04]  /*4eb0*/  IMAD.WIDE.U32 R48, R133, -0x60000000, R148 ;  /* 0xa000000085307825 */ /* 0x000fc800078e0094 */
[----:B------:R-:W-:-:S04]  /*4ec0*/  IMAD.WIDE.U32 R124, R131, -0x60000000, R148 ;  /* 0xa0000000837c7825 */ /* 0x000fc800078e0094 */
[----:B------:R-:W-:Y:S02]  /*4ed0*/  IMAD.U32 R123, R133, 0x4, R49 ;  /* 0x00000004857b7824 */ /* 0x000fe400078e0031 */
[----:B------:R-:W-:-:S03]  /*4ee0*/  IMAD.WIDE.U32 R126, R129, -0x60000000, R148 ;  /* 0xa0000000817e7825 */ /* 0x000fc600078e0094 */
[----:B------:R-:W-:Y:S01]  /*4ef0*/  SHF.R.U64 R123, R48, 0x1f, R123 ;  /* 0x0000001f307b7819 */ /* 0x000fe2000000127b */
[----:B------:R-:W-:Y:S01]  /*4f00*/  IMAD.U32 R131, R131, 0x4, R125 ;  /* 0x0000000483837824 */ /* 0x000fe200078e007d */
[----:B------:R-:W-:Y:S02]  /*4f10*/  LEA R127, R129, R127, 0x2 ;  /* 0x0000007f817f7211 */ /* 0x000fe400078e10ff */
[----:B------:R-:W-:Y:S02]  /*4f20*/  VIADDMNMX R129, R36, R51, RZ, !PT ;  /* 0x0000003324817246 */ /* 0x000fe400078001ff */
[----:B------:R-:W-:Y:S01]  /*4f30*/  SHF.R.U64 R128, R124, 0x1f, R131 ;  /* 0x0000001f7c807819 */ /* 0x000fe20000001283 */
[----:B------:R-:W3:Y:S01]  /*4f40*/  LDS.128 R48, [R112+0x310] ;  /* 0x0003100070307984 */ /* 0x000ee20000000c00 */
[----:B------:R-:W-:Y:S02]  /*4f50*/  VIMNMX.RELU R123, PT, PT, R123, 0xf, PT ;  /* 0x0000000f7b7b7848 */ /* 0x000fe40003fe1100 */
[----:B------:R-:W-:-:S02]  /*4f60*/  SHF.R.U64 R140, R140, 0x1f, R143 ;  /* 0x0000001f8c8c7819 */ /* 0x000fc4000000128f */
[----:B------:R-:W-:Y:S02]  /*4f70*/  SHF.R.U64 R130, R126, 0x1f, R127 ;  /* 0x0000001f7e827819 */ /* 0x000fe4000000127f */
[----:B-1----:R-:W-:Y:S01]  /*4f80*/  VIADDMNMX R143, R114, R45, RZ, !PT ;  /* 0x0000002d728f7246 */ /* 0x002fe200078001ff */
[----:B------:R-:W-:Y:S01]  /*4f90*/  IMAD.WIDE.U32 R126, R129, -0x60000000, R148 ;  /* 0xa0000000817e7825 */ /* 0x000fe200078e0094 */
[----:B------:R-:W-:Y:S02]  /*4fa0*/  VIMNMX.RELU R45, PT, PT, R128, 0xf, PT ;  /* 0x0000000f802d7848 */ /* 0x000fe40003fe1100 */
[----:B------:R-:W-:Y:S01]  /*4fb0*/  VIADDMNMX R133, R37, R44, RZ, !PT ;  /* 0x0000002c25857246 */ /* 0x000fe200078001ff */
[----:B------:R-:W-:Y:S01]  /*4fc0*/  IMAD.SHL.U32 R128, R123, 0x100000, RZ ;  /* 0x001000007b807824 */ /* 0x000fe200078e00ff */
[----:B------:R-:W-:Y:S01]  /*4fd0*/  VIMNMX.RELU R44, PT, PT, R130, 0xf, PT ;  /* 0x0000000f822c7848 */ /* 0x000fe20003fe1100 */
[----:B------:R-:W5:Y:S01]  /*4fe0*/  LDG.E.CONSTANT R123, desc[UR10][R144.64+0xa0] ;  /* 0x0000a00a907b7981 */ /* 0x000f62000c1e9900 */
[----:B------:R-:W-:-:S02]  /*4ff0*/  IMAD.U32 R131, R129, 0x4, R127 ;  /* 0x0000000481837824 */ /* 0x000fc400078e007f */
[----:B------:R-:W-:Y:S01]  /*5000*/  SHF.L.U32 R132, R44, 0x1c, RZ ;  /* 0x0000001c2c847819 */ /* 0x000fe200000006ff */
[----:B------:R-:W-:Y:S02]  /*5010*/  IMAD.SHL.U32 R127, R45, 0x1000000, RZ ;  /* 0x010000002d7f7824 */ /* 0x000fe400078e00ff */
[----:B------:R-:W-:-:S04]  /*5020*/  IMAD.WIDE.U32 R124, R133, -0x60000000, R148 ;  /* 0xa0000000857c7825 */ /* 0x000fc800078e0094 */
[----:B------:R-:W-:-:S04]  /*5030*/  IMAD.WIDE.U32 R44, R143, -0x60000000, R148 ;  /* 0xa00000008f2c7825 */ /* 0x000fc800078e0094 */
[----:B------:R-:W-:Y:S01]  /*5040*/  IMAD.U32 R133, R133, 0x4, R125 ;  /* 0x0000000485857824 */ /* 0x000fe200078e007d */
[----:B------:R-:W-:Y:S02]  /*5050*/  LEA R143, R143, R45, 0x2 ;  /* 0x0000002d8f8f7211 */ /* 0x000fe400078e10ff */
[----:B------:R-:W-:Y:S02]  /*5060*/  VIADDMNMX R125, R116, R47, RZ, !PT ;  /* 0x0000002f747d7246 */ /* 0x000fe400078001ff */
[----:B------:R-:W-:Y:S02]  /*5070*/  SHF.R.U64 R134, R124, 0x1f, R133 ;  /* 0x0000001f7c867819 */ /* 0x000fe40000001285 */
[----:B------:R-:W-:Y:S01]  /*5080*/  SHF.R.U64 R130, R44, 0x1f, R143 ;  /* 0x0000001f2c827819 */ /* 0x000fe2000000128f */
[----:B------:R-:W5:Y:S01]  /*5090*/  LDG.E.CONSTANT R124, desc[UR10][R144.64+0xa4] ;  /* 0x0000a40a907c7981 */ /* 0x000f62000c1e9900 */
[----:B------:R-:W-:Y:S02]  /*50a0*/  SHF.R.U64 R131, R126, 0x1f, R131 ;  /* 0x0000001f7e837819 */ /* 0x000fe40000001283 */
[----:B------:R-:W-:Y:S01]  /*50b0*/  LOP3.LUT R132, R128, R127, R132, 0xfe, !PT ;  /* 0x0000007f80847212 */ /* 0x000fe200078efe84 */
[----:B------:R-:W-:Y:S01]  /*50c0*/  IMAD.WIDE.U32 R126, R125, -0x60000000, R148 ;  /* 0xa00000007d7e7825 */ /* 0x000fe200078e0094 */
[----:B0-----:R-:W-:-:S02]  /*50d0*/  VIADDMNMX R143, R89, R40, RZ, !PT ;  /* 0x00000028598f7246 */ /* 0x001fc400078001ff */
[----:B------:R-:W-:Y:S01]  /*50e0*/  VIADDMNMX R45, R115, R46, RZ, !PT ;  /* 0x0000002e732d7246 */ /* 0x000fe200078001ff */
[----:B------:R-:W-:Y:S02]  /*50f0*/  IMAD.U32 R125, R125, 0x4, R127 ;  /* 0x000000047d7d7824 */ /* 0x000fe400078e007f */
[----:B------:R-:W-:-:S04]  /*5100*/  IMAD.WIDE.U32 R46, R143, -0x60000000, R148 ;  /* 0xa00000008f2e7825 */ /* 0x000fc800078e0094 */
[----:B------:R-:W-:Y:S01]  /*5110*/  IMAD.WIDE.U32 R128, R45, -0x60000000, R148 ;  /* 0xa00000002d807825 */ /* 0x000fe200078e0094 */
[----:B------:R-:W-:-:S03]  /*5120*/  VIADDMNMX R147, R88, R41, RZ, !PT ;  /* 0x0000002958937246 */ /* 0x000fc600078001ff */
[----:B------:R-:W-:Y:S01]  /*5130*/  IMAD.U32 R47, R143, 0x4, R47 ;  /* 0x000000048f2f7824 */ /* 0x000fe200078e002f */
[----:B------:R-:W-:Y:S01]  /*5140*/  SHF.R.U64 R143, R126, 0x1f, R125 ;  /* 0x0000001f7e8f7819 */ /* 0x000fe2000000127d */
[----:B------:R-:W-:Y:S01]  /*5150*/  IMAD.U32 R133, R45, 0x4, R129 ;  /* 0x000000042d857824 */ /* 0x000fe200078e0081 */
[----:B------:R-:W-:Y:S01]  /*5160*/  VIADDMNMX R129, R91, R42, RZ, !PT ;  /* 0x0000002a5b817246 */ /* 0x000fe200078001ff */
[----:B------:R-:W5:Y:S01]  /*5170*/  LDG.E.CONSTANT R125, desc[UR10][R144.64+0xa8] ;  /* 0x0000a80a907d7981 */ /* 0x000f62000c1e9900 */
[----:B------:R-:W-:Y:S01]  /*5180*/  IMAD.WIDE.U32 R44, R147, -0x60000000, R148 ;  /* 0xa0000000932c7825 */ /* 0x000fe200078e0094 */
[----:B------:R-:W-:Y:S02]  /*5190*/  SHF.R.U64 R146, R46, 0x1f, R47 ;  /* 0x0000001f2e927819 */ /* 0x000fe4000000122f */
[----:B------:R-:W5:Y:S01]  /*51a0*/  LDG.E.CONSTANT R126, desc[UR10][R144.64+0xac] ;  /* 0x0000ac0a907e7981 */ /* 0x000f62000c1e9900 */
[----:B------:R-:W-:Y:S01]  /*51b0*/  IMAD.WIDE.U32 R40, R129, -0x60000000, R148 ;  /* 0xa000000081287825 */ /* 0x000fe200078e0094 */
[----:B------:R-:W-:-:S03]  /*51c0*/  LEA R127, R147, R45, 0x2 ;  /* 0x0000002d937f7211 */ /* 0x000fc600078e10ff */
[----:B------:R-:W-:Y:S01]  /*51d0*/  IMAD.U32 R41, R129, 0x4, R41 ;  /* 0x0000000481297824 */ /* 0x000fe200078e0029 */
[----:B------:R-:W-:Y:S02]  /*51e0*/  SHF.R.U64 R133, R128, 0x1f, R133 ;  /* 0x0000001f80857819 */ /* 0x000fe40000001285 */
[----:B------:R-:W-:Y:S02]  /*51f0*/  SHF.R.U64 R127, R44, 0x1f, R127 ;  /* 0x0000001f2c7f7819 */ /* 0x000fe4000000127f */
[----:B------:R-:W-:Y:S02]  /*5200*/  SHF.R.U64 R128, R40, 0x1f, R41 ;  /* 0x0000001f28807819 */ /* 0x000fe40000001229 */
[----:B---3--:R-:W-:Y:S02]  /*5210*/  VIADDMNMX R147, R93, R48, RZ, !PT ;  /* 0x000000305d937246 */ /* 0x008fe400078001ff */
[----:B------:R-:W-:Y:S02]  /*5220*/  VIADDMNMX R129, R90, R43, RZ, !PT ;  /* 0x0000002b5a817246 */ /* 0x000fe400078001ff */
[----:B------:R-:W-:Y:S01]  /*5230*/  VIMNMX.RELU R131, PT, PT, R131, 0xf, PT ;  /* 0x0000000f83837848 */ /* 0x000fe20003fe1100 */
[----:B------:R-:W0:Y:S01]  /*5240*/  LDS.128 R40, [R112+0x380] ;  /* 0x0003800070287984 */ /* 0x000e220000000c00 */
[----:B------:R-:W-:-:S02]  /*5250*/  VIMNMX.RELU R134, PT, PT, R134, 0xf, PT ;  /* 0x0000000f86867848 */ /* 0x000fc40003fe1100 */
[----:B------:R-:W-:Y:S02]  /*5260*/  VIMNMX.RELU R127, PT, PT, R127, 0xf, PT ;  /* 0x0000000f7f7f7848 */ /* 0x000fe40003fe1100 */
[----:B------:R-:W-:Y:S01]  /*5270*/  VIMNMX.RELU R128, PT, PT, R128, 0xf, PT ;  /* 0x0000000f80807848 */ /* 0x000fe20003fe1100 */
[----:B------:R-:W-:Y:S01]  /*5280*/  IMAD.WIDE.U32 R44, R147, -0x60000000, R148 ;  /* 0xa0000000932c7825 */ /* 0x000fe200078e0094 */
[----:B------:R-:W-:-:S03]  /*5290*/  VIMNMX.RELU R48, PT, PT, R146, 0xf, PT ;  /* 0x0000000f92307848 */ /* 0x000fc60003fe1100 */
[----:B------:R-:W-:Y:S01]  /*52a0*/  IMAD.WIDE.U32 R46, R129, -0x60000000, R148 ;  /* 0xa0000000812e7825 */ /* 0x000fe200078e0094 */
[----:B------:R-:W-:-:S03]  /*52b0*/  SHF.L.U32 R48, R48, 0x1c, RZ ;  /* 0x0000001c30307819 */ /* 0x000fc600000006ff */
[----:B------:R-:W-:Y:S02]  /*52c0*/  IMAD.U32 R131, R131, 0x10000, RZ ;  /* 0x0001000083837824 */ /* 0x000fe400078e00ff */
[----:B------:R-:W-:Y:S02]  /*52d0*/  IMAD.SHL.U32 R134, R134, 0x1000, RZ ;  /* 0x0000100086867824 */ /* 0x000fe400078e00ff */
[----:B------:R-:W-:Y:S02]  /*52e0*/  IMAD.SHL.U32 R127, R127, 0x1000000, RZ ;  /* 0x010000007f7f7824 */ /* 0x000fe400078e00ff */
[----:B------:R-:W-:Y:S01]  /*52f0*/  IMAD.SHL.U32 R128, R128, 0x100000, RZ ;  /* 0x0010000080807824 */ /* 0x000fe200078e00ff */
[----:B------:R-:W-:Y:S01]  /*5300*/  LEA R45, R147, R45, 0x2 ;  /* 0x0000002d932d7211 */ /* 0x000fe200078e10ff */
[----:B------:R-:W-:Y:S01]  /*5310*/  IMAD.U32 R129, R129, 0x4, R47 ;  /* 0x0000000481817824 */ /* 0x000fe200078e002f */
[----:B------:R-:W-:Y:S02]  /*5320*/  LOP3.LUT R132, R134, R131, R132, 0xfe, !PT ;  /* 0x0000008386847212 */ /* 0x000fe400078efe84 */
[----:B----4-:R-:W-:-:S02]  /*5330*/  VIADDMNMX R147, R92, R49, RZ, !PT ;  /* 0x000000315c937246 */ /* 0x010fc400078001ff */
[----:B------:R-:W-:Y:S02]  /*5340*/  LOP3.LUT R131, R128, R127, R48, 0xfe, !PT ;  /* 0x0000007f80837212 */ /* 0x000fe400078efe30 */
[----:B--2---:R-:W-:Y:S01]  /*5350*/  VIADDMNMX R151, R117, R50, RZ, !PT ;  /* 0x0000003275977246 */ /* 0x004fe200078001ff */
[----:B------:R-:W2:Y:S01]  /*5360*/  LDG.E.CONSTANT R127, desc[UR10][R144.64+0xb0] ;  /* 0x0000b00a907f7981 */ /* 0x000ea2000c1e9900 */
[----:B------:R-:W-:Y:S01]  /*5370*/  SHF.R.U64 R46, R46, 0x1f, R129 ;  /* 0x0000001f2e2e7819 */ /* 0x000fe20000001281 */
[----:B------:R-:W-:Y:S01]  /*5380*/  IMAD.WIDE.U32 R128, R147, -0x60000000, R148 ;  /* 0xa000000093807825 */ /* 0x000fe200078e0094 */
[----:B------:R-:W-:-:S03]  /*5390*/  SHF.R.U64 R134, R44, 0x1f, R45 ;  /* 0x0000001f2c867819 */ /* 0x000fc6000000122d */
[----:B------:R-:W-:Y:S01]  /*53a0*/  IMAD.WIDE.U32 R48, R151, -0x60000000, R148 ;  /* 0xa000000097307825 */ /* 0x000fe200078e0094 */
[----:B------:R-:W-:Y:S02]  /*53b0*/  VIMNMX.RELU R50, PT, PT, R46, 0xf, PT ;  /* 0x0000000f2e327848 */ /* 0x000fe40003fe1100 */
[----:B------:R-:W1:Y:S01]  /*53c0*/  LDS.128 R44, [R112+0x390] ;  /* 0x00039000702c7984 */ /* 0x000e620000000c00 */
[----:B------:R-:W-:Y:S01]  /*53d0*/  IMAD.U32 R129, R147, 0x4, R129 ;  /* 0x0000000493817824 */ /* 0x000fe200078e0081 */
[----:B------:R-:W-:Y:S02]  /*53e0*/  LEA R151, R151, R49, 0x2 ;  /* 0x0000003197977211 */ /* 0x000fe400078e10ff */
[----:B------:R-:W-:Y:S02]  /*53f0*/  VIMNMX.RELU R134, PT, PT, R134, 0xf, PT ;  /* 0x0000000f86867848 */ /* 0x000fe40003fe1100 */
[----:B------:R-:W-:Y:S02]  /*5400*/  SHF.R.U64 R129, R128, 0x1f, R129 ;  /* 0x0000001f80817819 */ /* 0x000fe40000001281 */
[----:B------:R-:W-:Y:S01]  /*5410*/  SHF.R.U64 R128, R48, 0x1f, R151 ;  /* 0x0000001f30807819 */ /* 0x000fe20000001297 */
[----:B------:R-:W-:Y:S01]  /*5420*/  IMAD.U32 R50, R50, 0x10000, RZ ;  /* 0x0001000032327824 */ /* 0x000fe200078e00ff */
[----:B------:R-:W-:Y:S01]  /*5430*/  VIMNMX.RELU R130, PT, PT, R130, 0xf, PT ;  /* 0x0000000f82827848 */ /* 0x000fe20003fe1100 */
[----:B------:R-:W-:Y:S01]  /*5440*/  IMAD.SHL.U32 R134, R134, 0x1000, RZ ;  /* 0x0000100086867824 */ /* 0x000fe200078e00ff */
[----:B------:R-:W-:-:S02]  /*5450*/  VIMNMX.RELU R133, PT, PT, R133, 0xf, PT ;  /* 0x0000000f85857848 */ /* 0x000fc40003fe1100 */
[----:B------:R-:W-:Y:S02]  /*5460*/  VIMNMX.RELU R48, PT, PT, R129, 0xf, PT ;  /* 0x0000000f81307848 */ /* 0x000fe40003fe1100 */
[----:B------:R-:W-:Y:S01]  /*5470*/  VIMNMX.RELU R128, PT, PT, R128, 0xf, PT ;  /* 0x0000000f80807848 */ /* 0x000fe20003fe1100 */
[----:B------:R-:W-:Y:S01]  /*5480*/  IMAD.SHL.U32 R49, R130, 0x100, RZ ;  /* 0x0000010082317824 */ /* 0x000fe200078e00ff */
[----:B-----5:R-:W-:Y:S01]  /*5490*/  VIADDMNMX R129, R118, R51, RZ, !PT ;  /* 0x0000003376817246 */ /* 0x020fe200078001ff */
[----:B------:R-:W-:Y:S01]  /*54a0*/  IMAD.SHL.U32 R133, R133, 0x10, RZ ;  /* 0x0000001085857824 */ /* 0x000fe200078e00ff */
[----:B------:R-:W-:Y:S01]  /*54b0*/  LOP3.LUT R50, R134, R50, R131, 0xfe, !PT ;  /* 0x0000003286327212 */ /* 0x000fe200078efe83 */
[----:B------:R-:W-:Y:S01]  /*54c0*/  IMAD.SHL.U32 R51, R48, 0x100, RZ ;  /* 0x0000010030337824 */ /* 0x000fe200078e00ff */
[----:B------:R-:W-:Y:S01]  /*54d0*/  SHF.L.U32 R128, R128, 0x4, RZ ;  /* 0x0000000480807819 */ /* 0x000fe200000006ff */
[----:B------:R-:W-:Y:S01]  /*54e0*/  IMAD.WIDE.U32 R130, R129, -0x60000000, R148 ;  /* 0xa000000081827825 */ /* 0x000fe200078e0094 */
[----:B------:R-:W-:-:S02]  /*54f0*/  LOP3.LUT R150, R133, R49, R132, 0xfe, !PT ;  /* 0x0000003185967212 */ /* 0x000fc400078efe84 */
[----:B------:R-:W-:Y:S02]  /*5500*/  LOP3.LUT R146, R128, R51, R50, 0xfe, !PT ;  /* 0x0000003380927212 */ /* 0x000fe400078efe32 */
[----:B------:R-:W3:Y:S01]  /*5510*/  LDS.128 R48, [R112+0x400] ;  /* 0x0004000070307984 */ /* 0x000ee20000000c00 */
[----:B0-----:R-:W-:Y:S01]  /*5520*/  VIADDMNMX R151, R89, R40, RZ, !PT ;  /* 0x0000002859977246 */ /* 0x001fe200078001ff */
[----:B------:R-:W-:Y:S01]  /*5530*/  IMAD.U32 R147, R129, 0x4, R131 ;  /* 0x0000000481937824 */ /* 0x000fe200078e0083 */
[----:B------:R-:W-:Y:S01]  /*5540*/  VIADDMNMX R129, R88, R41, RZ, !PT ;  /* 0x0000002958817246 */ /* 0x000fe200078001ff */
[----:B------:R-:W4:Y:S01]  /*5550*/  LDG.E.CONSTANT R128, desc[UR10][R144.64+0xb4] ;  /* 0x0000b40a90807981 */ /* 0x000f22000c1e9900 */
[----:B------:R-:W-:Y:S01]  /*5560*/  VIADDMNMX R153, R91, R42, RZ, !PT ;  /* 0x0000002a5b997246 */ /* 0x000fe200078001ff */
[----:B------:R-:W-:Y:S01]  /*5570*/  IMAD.WIDE.U32 R132, R151, -0x60000000, R148 ;  /* 0xa000000097847825 */ /* 0x000fe200078e0094 */
[----:B------:R-:W-:-:S03]  /*5580*/  SHF.R.U64 R147, R130, 0x1f, R147 ;  /* 0x0000001f82937819 */ /* 0x000fc60000001293 */
[----:B------:R-:W-:-:S04]  /*5590*/  IMAD.WIDE.U32 R130, R129, -0x60000000, R148 ;  /* 0xa000000081827825 */ /* 0x000fc800078e0094 */
[----:B------:R-:W-:Y:S01]  /*55a0*/  IMAD.U32 R151, R151, 0x4, R133 ;  /* 0x0000000497977824 */ /* 0x000fe200078e0085 */
[----:B------:R-:W-:Y:S01]  /*55b0*/  VIADDMNMX R133, R90, R43, RZ, !PT ;  /* 0x0000002b5a857246 */ /* 0x000fe200078001ff */
[----:B------:R-:W-:-:S04]  /*55c0*/  IMAD.WIDE.U32 R40, R153, -0x60000000, R148 ;  /* 0xa000000099287825 */ /* 0x000fc800078e0094 */
[----:B------:R-:W-:Y:S01]  /*55d0*/  IMAD.U32 R43, R129, 0x4, R131 ;  /* 0x00000004812b7824 */ /* 0x000fe200078e0083 */
[----:B------:R-:W-:Y:S01]  /*55e0*/  LEA R153, R153, R41, 0x2 ;  /* 0x0000002999997211 */ /* 0x000fe200078e10ff */
[----:B------:R-:W5:Y:S01]  /*55f0*/  LDG.E.CONSTANT R129, desc[UR10][R144.64+0xb8] ;  /* 0x0000b80a90817981 */ /* 0x000f62000c1e9900 */
[----:B------:R-:W-:Y:S02]  /*5600*/  SHF.R.U64 R42, R132, 0x1f, R151 ;  /* 0x0000001f842a7819 */ /* 0x000fe40000001297 */
[----:B------:R-:W-:Y:S02]  /*5610*/  SHF.R.U64 R43, R130, 0x1f, R43 ;  /* 0x0000001f822b7819 */ /* 0x000fe4000000122b */
[----:B------:R-:W-:Y:S02]  /*5620*/  SHF.R.U64 R130, R40, 0x1f, R153 ;  /* 0x0000001f28827819 */ /* 0x000fe40000001299 */
[----:B------:R-:W-:Y:S02]  /*5630*/  VIMNMX.RELU R42, PT, PT, R42, 0xf, PT ;  /* 0x0000000f2a2a7848 */ /* 0x000fe40003fe1100 */
[----:B------:R-:W-:Y:S01]  /*5640*/  VIMNMX.RELU R43, PT, PT, R43, 0xf, PT ;  /* 0x0000000f2b2b7848 */ /* 0x000fe20003fe1100 */
[----:B------:R-:W-:Y:S01]  /*5650*/  IMAD.WIDE.U32 R40, R133, -0x60000000, R148 ;  /* 0xa000000085287825 */ /* 0x000fe200078e0094 */
[----:B-1----:R-:W-:-:S02]  /*5660*/  VIADDMNMX R131, R93, R44, RZ, !PT ;  /* 0x0000002c5d837246 */ /* 0x002fc400078001ff */
[----:B------:R-:W-:Y:S01]  /*5670*/  VIMNMX.RELU R44, PT, PT, R130, 0xf, PT ;  /* 0x0000000f822c7848 */ /* 0x000fe20003fe1100 */
[----:B------:R-:W-:Y:S01]  /*5680*/  IMAD.SHL.U32 R42, R42, 0x10000000, RZ ;  /* 0x100000002a2a7824 */ /* 0x000fe200078e00ff */
[----:B------:R-:W-:Y:S01]  /*5690*/  VIADDMNMX R151, R92, R45, RZ, !PT ;  /* 0x0000002d5c977246 */ /* 0x000fe200078001ff */
[----:B------:R-:W-:Y:S01]  /*56a0*/  IMAD.SHL.U32 R43, R43, 0x1000000, RZ ;  /* 0x010000002b2b7824 */ /* 0x000fe200078e00ff */
[----:B------:R-:W-:Y:S01]  /*56b0*/  SHF.L.U32 R44, R44, 0x14, RZ ;  /* 0x000000142c2c7819 */ /* 0x000fe200000006ff */
[----:B------:R-:W-:Y:S01]  /*56c0*/  IMAD.U32 R133, R133, 0x4, R41 ;  /* 0x0000000485857824 */ /* 0x000fe200078e0029 */
[----:B------:R-:W-:Y:S01]  /*56d0*/  VIADDMNMX R153, R117, R46, RZ, !PT ;  /* 0x0000002e75997246 */ /* 0x000fe200078001ff */
[----:B------:R-:W5:Y:S01]  /*56e0*/  LDG.E.CONSTANT R130, desc[UR10][R144.64+0xbc] ;  /* 0x0000bc0a90827981 */ /* 0x000f62000c1e9900 */
[----:B------:R-:W-:Y:S01]  /*56f0*/  LOP3.LUT R134, R44, R43, R42, 0xfe, !PT ;  /* 0x0000002b2c867212 */ /* 0x000fe200078efe2a */
[----:B------:R-:W-:Y:S01]  /*5700*/  IMAD.WIDE.U32 R44, R131, -0x60000000, R148 ;  /* 0xa0000000832c7825 */ /* 0x000fe200078e0094 */
[----:B------:R-:W-:-:S03]  /*5710*/  SHF.R.U64 R133, R40, 0x1f, R133 ;  /* 0x0000001f28857819 */ /* 0x000fc60000001285 */
[----:B------:R-:W-:-:S04]  /*5720*/  IMAD.WIDE.U32 R42, R151, -0x60000000, R148 ;  /* 0xa0000000972a7825 */ /* 0x000fc800078e0094 */
[----:B------:R-:W-:-:S04]  /*5730*/  IMAD.WIDE.U32 R40, R153, -0x60000000, R148 ;  /* 0xa000000099287825 */ /* 0x000fc800078e0094 */
[----:B------:R-:W-:Y:S02]  /*5740*/  IMAD.U32 R45, R131, 0x4, R45 ;  /* 0x00000004832d7824 */ /* 0x000fe400078e002d */
[----:B------:R-:W-:Y:S02]  /*5750*/  IMAD.U32 R131, R151, 0x4, R43 ;  /* 0x0000000497837824 */ /* 0x000fe400078e002b */
[----:B------:R-:W-:Y:S01]  /*5760*/  IMAD.U32 R153, R153, 0x4, R41 ;  /* 0x0000000499997824 */ /* 0x000fe200078e0029 */
[----:B---3--:R-:W-:Y:S02]  /*5770*/  VIADDMNMX R151, R119, R48, RZ, !PT ;  /* 0x0000003077977246 */ /* 0x008fe400078001ff */
[----:B------:R-:W-:Y:S02]  /*5780*/  SHF.R.U64 R131, R42, 0x1f, R131 ;  /* 0x0000001f2a837819 */ /* 0x000fe40000001283 */
[----:B------:R-:W-:Y:S02]  /*5790*/  SHF.R.U64 R132, R40, 0x1f, R153 ;  /* 0x0000001f28847819 */ /* 0x000fe40000001299 */
[----:B------:R-:W-:Y:S01]  /*57a0*/  SHF.R.U64 R48, R44, 0x1f, R45 ;  /* 0x0000001f2c307819 */ /* 0x000fe2000000122d */
[----:B------:R-:W0:Y:S01]  /*57b0*/  LDS.128 R40, [R112+0x410] ;  /* 0x0004100070287984 */ /* 0x000e220000000c00 */
        /* <DEDUP_REMOVED lines=8> */
[----:B------:R-:W-:-:S04]  /*5840*/  IMAD.WIDE.U32 R44, R151, -0x60000000, R148 ;  /* 0xa0000000972c7825 */ /* 0x000fc800078e0094 */
[----:B------:R-:W-:Y:S01]  /*5850*/  IMAD.U32 R151, R151, 0x4, R45 ;  /* 0x0000000497977824 */ /* 0x000fe200078e002d */
[----:B------:R-:W-:-:S04]  /*5860*/  VIADDMNMX R47, R118, R47, RZ, !PT ;  /* 0x0000002f762f7246 */ /* 0x000fc800078001ff */
        /* <DEDUP_REMOVED lines=10> */
[----:B0-----:R-:W-:-:S02]  /*5910*/  VIADDMNMX R153, R121, R40, RZ, !PT ;  /* 0x0000002879997246 */ /* 0x001fc400078001ff */
[----:B------:R-:W-:Y:S02]  /*5920*/  SHF.R.U64 R151, R44, 0x1f, R151 ;  /* 0x0000001f2c977819 */ /* 0x000fe40000001297 */
[----:B------:R-:W-:Y:S01]  /*5930*/  LOP3.LUT R152, R50, R49, R46, 0xfe, !PT ;  /* 0x0000003132987212 */ /* 0x000fe200078efe2e */
[----:B------:R-:W-:-:S04]  /*5940*/  IMAD.WIDE.U32 R46, R51, -0x60000000, R148 ;  /* 0xa0000000332e7825 */ /* 0x000fc800078e0094 */
[----:B------:R-:W-:-:S04]  /*5950*/  IMAD.WIDE.U32 R44, R153, -0x60000000, R148 ;  /* 0xa0000000992c7825 */ /* 0x000fc800078e0094 */
[----:B------:R-:W-:Y:S01]  /*5960*/  IMAD.U32 R51, R51, 0x4, R47 ;  /* 0x0000000433337824 */ /* 0x000fe200078e002f */
[----:B------:R-:W-:-:S04]  /*5970*/  LEA R49, R153, R45, 0x2 ;  /* 0x0000002d99317211 */ /* 0x000fc800078e10ff */
[----:B------:R-:W-:Y:S02]  /*5980*/  SHF.R.U64 R40, R46, 0x1f, R51 ;  /* 0x0000001f2e287819 */ /* 0x000fe40000001233 */
[----:B------:R-:W-:Y:S02]  /*5990*/  SHF.R.U64 R49, R44, 0x1f, R49 ;  /* 0x0000001f2c317819 */ /* 0x000fe40000001231 */
[----:B------:R-:W0:Y:S01]  /*59a0*/  LDS.128 R44, [R112+0x480] ;  /* 0x00048000702c7984 */ /* 0x000e220000000c00 */
[----:B------:R-:W-:Y:S02]  /*59b0*/  VIMNMX.RELU R133, PT, PT, R133, 0xf, PT ;  /* 0x0000000f85857848 */ /* 0x000fe40003fe1100 */
[----:B------:R-:W-:Y:S02]  /*59c0*/  VIMNMX.RELU R48, PT, PT, R48, 0xf, PT ;  /* 0x0000000f30307848 */ /* 0x000fe40003fe1100 */
[----:B------:R-:W-:Y:S02]  /*59d0*/  VIMNMX.RELU R40, PT, PT, R40, 0xf, PT ;  /* 0x0000000f28287848 */ /* 0x000fe40003fe1100 */
[----:B------:R-:W-:Y:S01]  /*59e0*/  VIMNMX.RELU R49, PT, PT, R49, 0xf, PT ;  /* 0x0000000f31317848 */ /* 0x000fe20003fe1100 */
[----:B------:R-:W-:Y:S01]  /*59f0*/  IMAD.U32 R133, R133, 0x10000, RZ ;  /* 0x0001000085857824 */ /* 0x000fe200078e00ff */
[----:B------:R-:W-:Y:S01]  /*5a00*/  VIADDMNMX R51, R120, R41, RZ, !PT ;  /* 0x0000002978337246 */ /* 0x000fe200078001ff */
[----:B------:R-:W-:Y:S01]  /*5a10*/  IMAD.SHL.U32 R48, R48, 0x1000, RZ ;  /* 0x0000100030307824 */ /* 0x000fe200078e00ff */
[----:B------:R-:W-:Y:S01]  /*5a20*/  SHF.L.U32 R49, R49, 0xc, RZ ;  /* 0x0000000c31317819 */ /* 0x000fe200000006ff */
[----:B------:R-:W-:Y:S01]  /*5a30*/  IMAD.U32 R41, R40, 0x10000, RZ ;  /* 0x0001000028297824 */ /* 0x000fe200078e00ff */
[----:B------:R-:W-:-:S02]  /*5a40*/  VIADDMNMX R153, R55, R42, RZ, !PT ;  /* 0x0000002a37997246 */ /* 0x000fc400078001ff */
[----:B------:R-:W-:Y:S02]  /*5a50*/  LOP3.LUT R134, R48, R133, R134, 0xfe, !PT ;  /* 0x0000008530867212 */ /* 0x000fe400078efe86 */
[----:B------:R-:W-:Y:S01]  /*5a60*/  LOP3.LUT R152, R49, R41, R152, 0xfe, !PT ;  /* 0x0000002931987212 */ /* 0x000fe200078efe98 */
[----:B------:R-:W-:-:S04]  /*5a70*/  IMAD.WIDE.U32 R48, R51, -0x60000000, R148 ;  /* 0xa000000033307825 */ /* 0x000fc800078e0094 */
[----:B------:R-:W-:-:S04]  /*5a80*/  IMAD.WIDE.U32 R40, R153, -0x60000000, R148 ;  /* 0xa000000099287825 */ /* 0x000fc800078e0094 */
[----:B------:R-:W-:Y:S02]  /*5a90*/  IMAD.U32 R51, R51, 0x4, R49 ;  /* 0x0000000433337824 */ /* 0x000fe400078e0031 */
[----:B------:R-:W-:-:S03]  /*5aa0*/  IMAD.U32 R153, R153, 0x4, R41 ;  /* 0x0000000499997824 */ /* 0x000fc600078e0029 */
[----:B------:R-:W-:Y:S02]  /*5ab0*/  SHF.R.U64 R41, R48, 0x1f, R51 ;  /* 0x0000001f30297819 */ /* 0x000fe40000001233 */
[----:B------:R-:W-:Y:S01]  /*5ac0*/  SHF.R.U64 R42, R40, 0x1f, R153 ;  /* 0x0000001f282a7819 */ /* 0x000fe20000001299 */
[----:B------:R-:W1:Y:S01]  /*5ad0*/  LDS.128 R48, [R112+0x490] ;  /* 0x0004900070307984 */ /* 0x000e620000000c00 */
[----:B------:R-:W-:Y:S02]  /*5ae0*/  VIMNMX.RELU R40, PT, PT, R41, 0xf, PT ;  /* 0x0000000f29287848 */ /* 0x000fe40003fe1100 */
[----:B------:R-:W-:Y:S02]  /*5af0*/  VIMNMX.RELU R42, PT, PT, R42, 0xf, PT ;  /* 0x0000000f2a2a7848 */ /* 0x000fe40003fe1100 */
[----:B------:R-:W-:Y:S01]  /*5b00*/  VIMNMX.RELU R131, PT, PT, R131, 0xf, PT ;  /* 0x0000000f83837848 */ /* 0x000fe20003fe1100 */
[----:B------:R-:W-:Y:S01]  /*5b10*/  IMAD.SHL.U32 R41, R40, 0x100, RZ ;  /* 0x0000010028297824 */ /* 0x000fe200078e00ff */
[----:B------:R-:W-:Y:S01]  /*5b20*/  VIADDMNMX R43, R122, R43, RZ, !PT ;  /* 0x0000002b7a2b7246 */ /* 0x000fe200078001ff */
[----:B------:R-:W-:Y:S01]  /*5b30*/  IMAD.SHL.U32 R42, R42, 0x10, RZ ;  /* 0x000000102a2a7824 */ /* 0x000fe200078e00ff */
[----:B0-----:R-:W-:-:S02]  /*5b40*/  VIADDMNMX R133, R119, R44, RZ, !PT ;  /* 0x0000002c77857246 */ /* 0x001fc400078001ff */
[----:B------:R-:W-:Y:S01]  /*5b50*/  VIMNMX.RELU R132, PT, PT, R132, 0xf, PT ;  /* 0x0000000f84847848 */ /* 0x000fe20003fe1100 */
[----:B------:R-:W-:Y:S01]  /*5b60*/  IMAD.SHL.U32 R131, R131, 0x100, RZ ;  /* 0x0000010083837824 */ /* 0x000fe200078e00ff */
[----:B------:R-:W-:Y:S01]  /*5b70*/  LOP3.LUT R152, R42, R41, R152, 0xfe, !PT ;  /* 0x000000292a987212 */ /* 0x000fe200078efe98 */
[----:B------:R-:W-:Y:S01]  /*5b80*/  IMAD.WIDE.U32 R154, R43, -0x60000000, R148 ;  /* 0xa00000002b9a7825 */ /* 0x000fe200078e0094 */
[----:B------:R-:W-:-:S03]  /*5b90*/  SHF.L.U32 R132, R132, 0x4, RZ ;  /* 0x0000000484847819 */ /* 0x000fc600000006ff */
[----:B------:R-:W-:Y:S01]  /*5ba0*/  IMAD.WIDE.U32 R40, R133, -0x60000000, R148 ;  /* 0xa000000085287825 */ /* 0x000fe200078e0094 */
[----:B------:R-:W-:Y:S02]  /*5bb0*/  LOP3.LUT R153, R132, R131, R134, 0xfe, !PT ;  /* 0x0000008384997212 */ /* 0x000fe400078efe86 */
[----:B------:R-:W-:Y:S01]  /*5bc0*/  VIADDMNMX R45, R52, R45, RZ, !PT ;  /* 0x0000002d342d7246 */ /* 0x000fe200078001ff */
[----:B------:R-:W-:Y:S01]  /*5bd0*/  IMAD.U32 R43, R43, 0x4, R155 ;  /* 0x000000042b2b7824 */ /* 0x000fe200078e009b */
[----:B------:R-:W-:Y:S01]  /*5be0*/  LEA R133, R133, R41, 0x2 ;  /* 0x0000002985857211 */ /* 0x000fe200078e10ff */
[----:B------:R-:W3:Y:S01]  /*5bf0*/  LDG.E.CONSTANT R134, desc[UR10][R144.64+0xdc] ;  /* 0x0000dc0a90867981 */ /* 0x000ee2000c1e9900 */
[----:B------:R-:W-:Y:S02]  /*5c00*/  VIADDMNMX R131, R53, R46, RZ, !PT ;  /* 0x0000002e35837246 */ /* 0x000fe400078001ff */
[----:B------:R-:W-:Y:S01]  /*5c10*/  SHF.R.U64 R154, R154, 0x1f, R43 ;  /* 0x0000001f9a9a7819 */ /* 0x000fe2000000122b */
[----:B------:R-:W-:Y:S01]  /*5c20*/  IMAD.WIDE.U32 R42, R45, -0x60000000, R148 ;  /* 0xa00000002d2a7825 */ /* 0x000fe200078e0094 */
[----:B------:R-:W-:-:S03]  /*5c30*/  SHF.R.U64 R46, R40, 0x1f, R133 ;  /* 0x0000001f282e7819 */ /* 0x000fc60000001285 */
[----:B------:R-:W-:-:S04]  /*5c40*/  IMAD.WIDE.U32 R40, R131, -0x60000000, R148 ;  /* 0xa000000083287825 */ /* 0x000fc800078e0094 */
[----:B------:R-:W-:Y:S02]  /*5c50*/  IMAD.U32 R43, R45, 0x4, R43 ;  /* 0x000000042d2b7824 */ /* 0x000fe400078e002b */
[----:B------:R-:W-:Y:S01]  /*5c60*/  IMAD.U32 R131, R131, 0x4, R41 ;  /* 0x0000000483837824 */ /* 0x000fe200078e0029 */
[----:B------:R-:W-:Y:S02]  /*5c70*/  VIADDMNMX R47, R54, R47, RZ, !PT ;  /* 0x0000002f362f7246 */ /* 0x000fe400078001ff */
[----:B------:R-:W-:Y:S02]  /*5c80*/  SHF.R.U64 R43, R42, 0x1f, R43 ;  /* 0x0000001f2a2b7819 */ /* 0x000fe4000000122b */
[----:B------:R-:W-:Y:S01]  /*5c90*/  SHF.R.U64 R44, R40, 0x1f, R131 ;  /* 0x0000001f282c7819 */ /* 0x000fe20000001283 */
[----:B------:R-:W-:Y:S01]  /*5ca0*/  IMAD.WIDE.U32 R40, R47, -0x60000000, R148 ;  /* 0xa00000002f287825 */ /* 0x000fe200078e0094 */
[----:B------:R-:W-:Y:S02]  /*5cb0*/  VIMNMX.RELU R43, PT, PT, R43, 0xf, PT ;  /* 0x0000000f2b2b7848 */ /* 0x000fe40003fe1100 */
[----:B------:R-:W-:-:S02]  /*5cc0*/  VIMNMX.RELU R44, PT, PT, R44, 0xf, PT ;  /* 0x0000000f2c2c7848 */ /* 0x000fc40003fe1100 */
[----:B------:R-:W-:Y:S01]  /*5cd0*/  VIMNMX.RELU R42, PT, PT, R46, 0xf, PT ;  /* 0x0000000f2e2a7848 */ /* 0x000fe20003fe1100 */
[----:B------:R-:W-:Y:S01]  /*5ce0*/  IMAD.U32 R47, R47, 0x4, R41 ;  /* 0x000000042f2f7824 */ /* 0x000fe200078e0029 */
[----:B-1----:R-:W-:Y:S01]  /*5cf0*/  VIADDMNMX R131, R121, R48, RZ, !PT ;  /* 0x0000003079837246 */ /* 0x002fe200078001ff */
[----:B------:R-:W-:Y:S01]  /*5d00*/  IMAD.SHL.U32 R43, R43, 0x1000000, RZ ;  /* 0x010000002b2b7824 */ /* 0x000fe200078e00ff */
[----:B------:R-:W-:Y:S01]  /*5d10*/  SHF.L.U32 R42, R42, 0x1c, RZ ;  /* 0x0000001c2a2a7819 */ /* 0x000fe200000006ff */
[----:B------:R-:W-:Y:S01]  /*5d20*/  IMAD.SHL.U32 R46, R44, 0x100000, RZ ;  /* 0x001000002c2e7824 */ /* 0x000fe200078e00ff */
[----:B------:R-:W-:Y:S01]  /*5d30*/  SHF.R.U64 R47, R40, 0x1f, R47 ;  /* 0x0000001f282f7819 */ /* 0x000fe2000000122f */
[----:B------:R-:W-:-:S03]  /*5d40*/  IMAD.WIDE.U32 R44, R131, -0x60000000, R148 ;  /* 0xa0000000832c7825 */ /* 0x000fc600078e0094 */
[----:B------:R-:W-:Y:S02]  /*5d50*/  LOP3.LUT R46, R46, R43, R42, 0xfe, !PT ;  /* 0x0000002b2e2e7212 */ /* 0x000fe400078efe2a */
[----:B------:R-:W0:Y:S01]  /*5d60*/  LDS.128 R40, [R112+0x500] ;  /* 0x0005000070287984 */ /* 0x000e220000000c00 */
[----:B------:R-:W-:Y:S01]  /*5d70*/  IMAD.U32 R131, R131, 0x4, R45 ;  /* 0x0000000483837824 */ /* 0x000fe200078e002d */
[----:B------:R-:W-:-:S04]  /*5d80*/  VIADDMNMX R49, R120, R49, RZ, !PT ;  /* 0x0000003178317246 */ /* 0x000fc800078001ff */
        /* <DEDUP_REMOVED lines=11> */
[----:B------:R-:W-:-:S04]  /*5e40*/  VIMNMX.RELU R47, PT, PT, R47, 0xf, PT ;  /* 0x0000000f2f2f7848 */ /* 0x000fc80003fe1100 */
[----:B------:R-:W-:Y:S02]  /*5e50*/  SHF.R.U64 R155, R44, 0x1f, R155 ;  /* 0x0000001f2c9b7819 */ /* 0x000fe4000000129b */
[----:B------:R-:W-:Y:S02]  /*5e60*/  VIMNMX.RELU R44, PT, PT, R132, 0xf, PT ;  /* 0x0000000f842c7848 */ /* 0x000fe40003fe1100 */
[----:B0-----:R-:W-:Y:S01]  /*5e70*/  VIADDMNMX R51, R123, R40, RZ, !PT ;  /* 0x000000287b337246 */ /* 0x001fe200078001ff */
[----:B------:R-:W-:Y:S01]  /*5e80*/  IMAD.U32 R47, R47, 0x10000, RZ ;  /* 0x000100002f2f7824 */ /* 0x000fe200078e00ff */
[----:B------:R-:W-:Y:S02]  /*5e90*/  VIMNMX.RELU R48, PT, PT, R48, 0xf, PT ;  /* 0x0000000f30307848 */ /* 0x000fe40003fe1100 */
[----:B------:R-:W-:Y:S01]  /*5ea0*/  SHF.L.U32 R40, R44, 0xc, RZ ;  /* 0x0000000c2c287819 */ /* 0x000fe200000006ff */
[----:B------:R-:W-:Y:S01]  /*5eb0*/  IMAD.WIDE.U32 R44, R51, -0x60000000, R148 ;  /* 0xa0000000332c7825 */ /* 0x000fe200078e0094 */
[----:B------:R-:W-:-:S02]  /*5ec0*/  VIMNMX.RELU R49, PT, PT, R49, 0xf, PT ;  /* 0x0000000f31317848 */ /* 0x000fc40003fe1100 */
[----:B------:R-:W-:Y:S01]  /*5ed0*/  LOP3.LUT R40, R40, R47, R46, 0xfe, !PT ;  /* 0x0000002f28287212 */ /* 0x000fe200078efe2e */
[----:B------:R-:W-:Y:S02]  /*5ee0*/  IMAD.SHL.U32 R47, R48, 0x100, RZ ;  /* 0x00000100302f7824 */ /* 0x000fe400078e00ff */
[----:B------:R-:W-:Y:S01]  /*5ef0*/  IMAD.SHL.U32 R49, R49, 0x10, RZ ;  /* 0x0000001031317824 */ /* 0x000fe200078e00ff */
[----:B------:R-:W3:Y:S01]  /*5f00*/  LDG.E.CONSTANT R48, desc[UR10][R144.64+0xc4] ;  /* 0x0000c40a90307981 */ /* 0x000ee2000c1e9900 */
[----:B------:R-:W-:Y:S01]  /*5f10*/  IMAD.U32 R45, R51, 0x4, R45 ;  /* 0x00000004332d7824 */ /* 0x000fe200078e002d */
[----:B------:R-:W-:Y:S02]  /*5f20*/  VIADDMNMX R51, R124, R41, RZ, !PT ;  /* 0x000000297c337246 */ /* 0x000fe400078001ff */
[----:B------:R-:W-:Y:S02]  /*5f30*/  LOP3.LUT R156, R49, R47, R40, 0xfe, !PT ;  /* 0x0000002f319c7212 */ /* 0x000fe400078efe28 */
[----:B------:R-:W-:Y:S01]  /*5f40*/  SHF.R.U64 R50, R44, 0x1f, R45 ;  /* 0x0000001f2c327819 */ /* 0x000fe2000000122d */
[----:B------:R-:W3:Y:S04]  /*5f50*/  LDG.E.CONSTANT R49, desc[UR10][R144.64+0xc0] ;  /* 0x0000c00a90317981 */ /* 0x000ee8000c1e9900 */
[----:B------:R-:W2:Y:S01]  /*5f60*/  LDS.128 R44, [R112+0x510] ;  /* 0x00051000702c7984 */ /* 0x000ea20000000c00 */
[----:B------:R-:W-:-:S05]  /*5f70*/  IMAD.WIDE.U32 R40, R51, -0x60000000, R148 ;  /* 0xa000000033287825 */ /* 0x000fca00078e0094 */
[----:B------:R-:W-:Y:S02]  /*5f80*/  LEA R131, R51, R41, 0x2 ;  /* 0x0000002933837211 */ /* 0x000fe400078e10ff */
[----:B------:R-:W-:Y:S02]  /*5f90*/  VIADDMNMX R51, R125, R42, RZ, !PT ;  /* 0x0000002a7d337246 */ /* 0x000fe400078001ff */
[----:B------:R-:W-:-:S03]  /*5fa0*/  SHF.R.U64 R131, R40, 0x1f, R131 ;  /* 0x0000001f28837819 */ /* 0x000fc60000001283 */
[----:B------:R-:W-:-:S04]  /*5fb0*/  IMAD.WIDE.U32 R40, R51, -0x60000000, R148 ;  /* 0xa000000033287825 */ /* 0x000fc800078e0094 */
[----:B------:R-:W-:Y:S02]  /*5fc0*/  IMAD.U32 R133, R51, 0x4, R41 ;  /* 0x0000000433857824 */ /* 0x000fe400078e0029 */
[----:B------:R-:W3:Y:S01]  /*5fd0*/  LDG.E.CONSTANT R51, desc[UR10][R144.64+0xc8] ;  /* 0x0000c80a90337981 */ /* 0x000ee2000c1e9900 */
[----:B------:R-:W-:Y:S02]  /*5fe0*/  VIADDMNMX R43, R126, R43, RZ, !PT ;  /* 0x0000002b7e2b7246 */ /* 0x000fe400078001ff */
[----:B------:R-:W-:-:S03]  /*5ff0*/  SHF.R.U64 R133, R40, 0x1f, R133 ;  /* 0x0000001f28857819 */ /* 0x000fc60000001285 */
[----:B------:R-:W-:-:S04]  /*6000*/  IMAD.WIDE.U32 R40, R43, -0x60000000, R148 ;  /* 0xa00000002b287825 */ /* 0x000fc800078e0094 */
[----:B------:R-:W-:-:S05]  /*6010*/  IMAD.U32 R43, R43, 0x4, R41 ;  /* 0x000000042b2b7824 */ /* 0x000fca00078e0029 */
[----:B------:R-:W-:Y:S02]  /*6020*/  SHF.R.U64 R132, R40, 0x1f, R43 ;  /* 0x0000001f28847819 */ /* 0x000fe4000000122b */
[----:B--2---:R-:W-:-:S05]  /*6030*/  VIADDMNMX R43, R127, R44, RZ, !PT ;  /* 0x0000002c7f2b7246 */ /* 0x004fca00078001ff */
[----:B------:R-:W-:-:S04]  /*6040*/  IMAD.WIDE.U32 R40, R43, -0x60000000, R148 ;  /* 0xa00000002b287825 */ /* 0x000fc800078e0094 */
[----:B------:R-:W-:Y:S01]  /*6050*/  IMAD.U32 R43, R43, 0x4, R41 ;  /* 0x000000042b2b7824 */ /* 0x000fe200078e0029 */
[----:B------:R-:W-:Y:S02]  /*6060*/  VIMNMX.RELU R131, PT, PT, R131, 0xf, PT ;  /* 0x0000000f83837848 */ /* 0x000fe40003fe1100 */
[----:B------:R-:W-:Y:S02]  /*6070*/  VIMNMX.RELU R50, PT, PT, R50, 0xf, PT ;  /* 0x0000000f32327848 */ /* 0x000fe40003fe1100 */
[----:B------:R-:W-:Y:S02]  /*6080*/  SHF.R.U64 R42, R40, 0x1f, R43 ;  /* 0x0000001f282a7819 */ /* 0x000fe4000000122b */
[----:B------:R-:W-:Y:S01]  /*6090*/  VIMNMX.RELU R40, PT, PT, R133, 0xf, PT ;  /* 0x0000000f85287848 */ /* 0x000fe20003fe1100 */
[----:B------:R-:W-:Y:S01]  /*60a0*/  IMAD.SHL.U32 R131, R131, 0x1000000, RZ ;  /* 0x0100000083837824 */ /* 0x000fe200078e00ff */
[----:B------:R-:W-:Y:S01]  /*60b0*/  SHF.L.U32 R50, R50, 0x1c, RZ ;  /* 0x0000001c32327819 */ /* 0x000fe200000006ff */
[----:B------:R-:W2:Y:S02]  /*60c0*/  LDG.E.CONSTANT R133, desc[UR10][R144.64+0xd8] ;  /* 0x0000d80a90857981 */ /* 0x000ea4000c1e9900 */
[----:B------:R-:W-:-:S05]  /*60d0*/  IMAD.SHL.U32 R40, R40, 0x100000, RZ ;  /* 0x0010000028287824 */ /* 0x000fca00078e00ff */
[----:B------:R-:W-:Y:S02]  /*60e0*/  LOP3.LUT R40, R40, R131, R50, 0xfe, !PT ;  /* 0x0000008328287212 */ /* 0x000fe400078efe32 */
[----:B------:R-:W2:Y:S04]  /*60f0*/  LDG.E.CONSTANT R50, desc[UR10][R144.64+0xcc] ;  /* 0x0000cc0a90327981 */ /* 0x000ea8000c1e9900 */
[----:B------:R-:W2:Y:S01]  /*6100*/  LDG.E.CONSTANT R131, desc[UR10][R144.64+0xd0] ;  /* 0x0000d00a90837981 */ /* 0x000ea2000c1e9900 */
[----:B------:R-:W-:Y:S02]  /*6110*/  VIMNMX.RELU R41, PT, PT, R132, 0xf, PT ;  /* 0x0000000f84297848 */ /* 0x000fe40003fe1100 */
[----:B------:R-:W-:Y:S01]  /*6120*/  VIMNMX.RELU R42, PT, PT, R42, 0xf, PT ;  /* 0x0000000f2a2a7848 */ /* 0x000fe20003fe1100 */
[----:B------:R-:W2:Y:S01]  /*6130*/  LDG.E.CONSTANT R132, desc[UR10][R144.64+0xd4] ;  /* 0x0000d40a90847981 */ /* 0x000ea2000c1e9900 */
[----:B----4-:R-:W-:Y:S01]  /*6140*/  VIADDMNMX R45, R128, R45, RZ, !PT ;  /* 0x0000002d802d7246 */ /* 0x010fe200078001ff */
[----:B------:R-:W-:Y:S01]  /*6150*/  IMAD.U32 R41, R41, 0x10000, RZ ;  /* 0x0001000029297824 */ /* 0x000fe200078e00ff */
[----:B------:R-:W-:-:S04]  /*6160*/  SHF.L.U32 R42, R42, 0xc, RZ ;  /* 0x0000000c2a2a7819 */ /* 0x000fc800000006ff */
[----:B------:R-:W-:Y:S01]  /*6170*/  LOP3.LUT R157, R42, R41, R40, 0xfe, !PT ;  /* 0x000000292a9d7212 */ /* 0x000fe200078efe28 */
[----:B------:R-:W-:Y:S01]  /*6180*/  IMAD.WIDE.U32 R40, R45, -0x60000000, R148 ;  /* 0xa00000002d287825 */ /* 0x000fe200078e0094 */
[----:B-----5:R-:W-:-:S03]  /*6190*/  VIADDMNMX R43, R129, R46, RZ, !PT ;  /* 0x0000002e812b7246 */ /* 0x020fc600078001ff */
[----:B------:R-:W-:-:S05]  /*61a0*/  IMAD.U32 R45, R45, 0x4, R41 ;  /* 0x000000042d2d7824 */ /* 0x000fca00078e0029 */
[----:B------:R-:W-:Y:S01]  /*61b0*/  SHF.R.U64 R44, R40, 0x1f, R45 ;  /* 0x0000001f282c7819 */ /* 0x000fe2000000122d */
[----:B------:R-:W-:-:S04]  /*61c0*/  IMAD.WIDE.U32 R40, R43, -0x60000000, R148 ;  /* 0xa00000002b287825 */ /* 0x000fc800078e0094 */
[----:B------:R-:W-:-:S05]  /*61d0*/  IMAD.U32 R45, R43, 0x4, R41 ;  /* 0x000000042b2d7824 */ /* 0x000fca00078e0029 */
[----:B------:R-:W-:Y:S02]  /*61e0*/  SHF.R.U64 R45, R40, 0x1f, R45 ;  /* 0x0000001f282d7819 */ /* 0x000fe4000000122d */
[----:B------:R-:W0:Y:S01]  /*61f0*/  LDS.128 R40, [R112+0x580] ;  /* 0x0005800070287984 */ /* 0x000e220000000c00 */
[----:B------:R-:W-:-:S05]  /*6200*/  VIADDMNMX R47, R130, R47, RZ, !PT ;  /* 0x0000002f822f7246 */ /* 0x000fca00078001ff */
[----:B------:R-:W-:Y:S01]  /*6210*/  IMAD.WIDE.U32 R160, R47, -0x60000000, R148 ;  /* 0xa00000002fa07825 */ /* 0x000fe200078e0094 */
[----:B------:R-:W-:-:S03]  /*6220*/  VIMNMX.RELU R44, PT, PT, R44, 0xf, PT ;  /* 0x0000000f2c2c7848 */ /* 0x000fc60003fe1100 */
[----:B------:R-:W-:Y:S01]  /*6230*/  IMAD.U32 R47, R47, 0x4, R161 ;  /* 0x000000042f2f7824 */ /* 0x000fe200078e00a1 */
[----:B------:R-:W-:Y:S01]  /*6240*/  VIMNMX.RELU R45, PT, PT, R45, 0xf, PT ;  /* 0x0000000f2d2d7848 */ /* 0x000fe20003fe1100 */
[----:B------:R-:W-:-:S03]  /*6250*/  IMAD.SHL.U32 R44, R44, 0x100, RZ ;  /* 0x000001002c2c7824 */ /* 0x000fc600078e00ff */
[----:B------:R-:W-:Y:S02]  /*6260*/  SHF.R.U64 R160, R160, 0x1f, R47 ;  /* 0x0000001fa0a07819 */ /* 0x000fe4000000122f */
[----:B------:R-:W-:-:S04]  /*6270*/  SHF.L.U32 R45, R45, 0x4, RZ ;  /* 0x000000042d2d7819 */ /* 0x000fc800000006ff */
[----:B------:R-:W-:Y:S02]  /*6280*/  LOP3.LUT R157, R45, R44, R157, 0xfe, !PT ;  /* 0x0000002c2d9d7212 */ /* 0x000fe400078efe9d */
[----:B0-----:R-:W-:-:S05]  /*6290*/  VIADDMNMX R47, R123, R40, RZ, !PT ;  /* 0x000000287b2f7246 */ /* 0x001fca00078001ff */
[----:B------:R-:W-:-:S04]  /*62a0*/  IMAD.WIDE.U32 R44, R47, -0x60000000, R148 ;  /* 0xa00000002f2c7825 */ /* 0x000fc800078e0094 */
[----:B------:R-:W-:Y:S01]  /*62b0*/  IMAD.U32 R161, R47, 0x4, R45 ;  /* 0x000000042fa17824 */ /* 0x000fe200078e002d */
[----:B------:R-:W-:-:S05]  /*62c0*/  VIADDMNMX R45, R124, R41, RZ, !PT ;  /* 0x000000297c2d7246 */ /* 0x000fca00078001ff */
[----:B------:R-:W-:-:S04]  /*62d0*/  IMAD.WIDE.U32 R40, R45, -0x60000000, R148 ;  /* 0xa00000002d287825 */ /* 0x000fc800078e0094 */
[----:B------:R-:W-:Y:S01]  /*62e0*/  IMAD.U32 R45, R45, 0x4, R41 ;  /* 0x000000042d2d7824 */ /* 0x000fe200078e0029 */
[----:B------:R-:W-:-:S04]  /*62f0*/  SHF.R.U64 R161, R44, 0x1f, R161 ;  /* 0x0000001f2ca17819 */ /* 0x000fc800000012a1 */
[----:B------:R-:W-:Y:S02]  /*6300*/  SHF.R.U64 R162, R40, 0x1f, R45 ;  /* 0x0000001f28a27819 */ /* 0x000fe4000000122d */
[----:B------:R-:W0:Y:S01]  /*6310*/  LDS.128 R44, [R112+0x590] ;  /* 0x00059000702c7984 */ /* 0x000e220000000c00 */
[----:B------:R-:W-:-:S05]  /*6320*/  VIADDMNMX R159, R125, R42, RZ, !PT ;  /* 0x0000002a7d9f7246 */ /* 0x000fca00078001ff */
[----:B------:R-:W-:Y:S01]  /*6330*/  IMAD.WIDE.U32 R40, R159, -0x60000000, R148 ;  /* 0xa00000009f287825 */ /* 0x000fe200078e0094 */
[----:B------:R-:W-:-:S04]  /*6340*/  VIADDMNMX R43, R126, R43, RZ, !PT ;  /* 0x0000002b7e2b7246 */ /* 0x000fc800078001ff */
[----:B------:R-:W-:-:S04]  /*6350*/  LEA R159, R159, R41, 0x2 ;  /* 0x000000299f9f7211 */ /* 0x000fc800078e10ff */
[----:B------:R-:W-:Y:S01]  /*6360*/  SHF.R.U64 R40, R40, 0x1f, R159 ;  /* 0x0000001f28287819 */ /* 0x000fe2000000129f */
[----:B------:R-:W-:Y:S01]  /*6370*/  IMAD.WIDE.U32 R158, R43, -0x60000000, R148 ;  /* 0xa00000002b9e7825 */ /* 0x000fe200078e0094 */
[----:B------:R-:W-:Y:S02]  /*6380*/  VIMNMX.RELU R161, PT, PT, R161, 0xf, PT ;  /* 0x0000000fa1a17848 */ /* 0x000fe40003fe1100 */
[----:B------:R-:W-:Y:S01]  /*6390*/  VIMNMX.RELU R162, PT, PT, R162, 0xf, PT ;  /* 0x0000000fa2a27848 */ /* 0x000fe20003fe1100 */
[----:B------:R-:W-:Y:S01]  /*63a0*/  IMAD.U32 R43, R43, 0x4, R159 ;  /* 0x000000042b2b7824 */ /* 0x000fe200078e009f */
[----:B------:R-:W-:Y:S01]  /*63b0*/  VIMNMX.RELU R40, PT, PT, R40, 0xf, PT ;  /* 0x0000000f28287848 */ /* 0x000fe20003fe1100 */
[----:B------:R-:W-:Y:S02]  /*63c0*/  IMAD.SHL.U32 R159, R161, 0x10000000, RZ ;  /* 0x10000000a19f7824 */ /* 0x000fe400078e00ff */
[----:B------:R-:W-:Y:S01]  /*63d0*/  IMAD.SHL.U32 R162, R162, 0x1000000, RZ ;  /* 0x01000000a2a27824 */ /* 0x000fe200078e00ff */
[----:B------:R-:W-:-:S02]  /*63e0*/  SHF.R.U64 R158, R158, 0x1f, R43 ;  /* 0x0000001f9e9e7819 */ /* 0x000fc4000000122b */
[----:B------:R-:W-:-:S04]  /*63f0*/  SHF.L.U32 R40, R40, 0x14, RZ ;  /* 0x0000001428287819 */ /* 0x000fc800000006ff */
[----:B------:R-:W-:Y:S02]  /*6400*/  LOP3.LUT R159, R40, R162, R159, 0xfe, !PT ;  /* 0x000000a2289f7212 */ /* 0x000fe400078efe9f */
[----:B0-----:R-:W-:-:S05]  /*6410*/  VIADDMNMX R43, R127, R44, RZ, !PT ;  /* 0x0000002c7f2b7246 */ /* 0x001fca00078001ff */
        /* <DEDUP_REMOVED lines=15> */
[----:B------:R-:W3:Y:S01]  /*6510*/  LDS.128 R40, [R112+0x600] ;  /* 0x0006000070287984 */ /* 0x000ee20000000c00 */
[----:B------:R-:W-:Y:S02]  /*6520*/  VIMNMX.RELU R158, PT, PT, R158, 0xf, PT ;  /* 0x0000000f9e9e7848 */ /* 0x000fe40003fe1100 */
[----:B------:R-:W-:Y:S02]  /*6530*/  VIMNMX.RELU R44, PT, PT, R44, 0xf, PT ;  /* 0x0000000f2c2c7848 */ /* 0x000fe40003fe1100 */
[----:B------:R-:W-:Y:S01]  /*6540*/  VIMNMX.RELU R45, PT, PT, R45, 0xf, PT ;  /* 0x0000000f2d2d7848 */ /* 0x000fe20003fe1100 */
[----:B------:R-:W-:Y:S01]  /*6550*/  IMAD.U32 R158, R158, 0x10000, RZ ;  /* 0x000100009e9e7824 */ /* 0x000fe200078e00ff */
[----:B------:R-:W-:Y:S01]  /*6560*/  VIMNMX.RELU R46, PT, PT, R46, 0xf, PT ;  /* 0x0000000f2e2e7848 */ /* 0x000fe20003fe1100 */
[----:B------:R-:W-:-:S02]  /*6570*/  IMAD.SHL.U32 R44, R44, 0x1000, RZ ;  /* 0x000010002c2c7824 */ /* 0x000fc400078e00ff */
[----:B------:R-:W-:Y:S01]  /*6580*/  IMAD.SHL.U32 R45, R45, 0x100, RZ ;  /* 0x000001002d2d7824 */ /* 0x000fe200078e00ff */
[----:B------:R-:W-:Y:S02]  /*6590*/  SHF.L.U32 R46, R46, 0x4, RZ ;  /* 0x000000042e2e7819 */ /* 0x000fe400000006ff */
[----:B------:R-:W-:-:S04]  /*65a0*/  LOP3.LUT R44, R44, R158, R159, 0xfe, !PT ;  /* 0x0000009e2c2c7212 */ /* 0x000fc800078efe9f */
[----:B------:R-:W-:Y:S02]  /*65b0*/  LOP3.LUT R162, R46, R45, R44, 0xfe, !PT ;  /* 0x0000002d2ea27212 */ /* 0x000fe400078efe2c */
[----:B---3--:R-:W-:-:S05]  /*65c0*/  VIADDMNMX R47, R49, R40, RZ, !PT ;  /* 0x00000028312f7246 */ /* 0x008fca00078001ff */
[----:B------:R-:W-:-:S04]  /*65d0*/  IMAD.WIDE.U32 R44, R47, -0x60000000, R148 ;  /* 0xa00000002f2c7825 */ /* 0x000fc800078e0094 */
[----:B------:R-:W-:Y:S01]  /*65e0*/  IMAD.U32 R47, R47, 0x4, R45 ;  /* 0x000000042f2f7824 */ /* 0x000fe200078e002d */
[----:B------:R-:W-:-:S05]  /*65f0*/  VIADDMNMX R45, R48, R41, RZ, !PT ;  /* 0x00000029302d7246 */ /* 0x000fca00078001ff */
[----:B------:R-:W-:-:S04]  /*6600*/  IMAD.WIDE.U32 R40, R45, -0x60000000, R148 ;  /* 0xa00000002d287825 */ /* 0x000fc800078e0094 */
[----:B------:R-:W-:Y:S01]  /*6610*/  IMAD.U32 R159, R45, 0x4, R41 ;  /* 0x000000042d9f7824 */ /* 0x000fe200078e0029 */
[----:B------:R-:W-:-:S04]  /*6620*/  VIADDMNMX R45, R51, R42, RZ, !PT ;  /* 0x0000002a332d7246 */ /* 0x000fc800078001ff */
[----:B------:R-:W-:Y:S01]  /*6630*/  SHF.R.U64 R159, R40, 0x1f, R159 ;  /* 0x0000001f289f7819 */ /* 0x000fe2000000129f */
[----:B------:R-:W-:-:S04]  /*6640*/  IMAD.WIDE.U32 R40, R45, -0x60000000, R148 ;  /* 0xa00000002d287825 */ /* 0x000fc800078e0094 */
[----:B------:R-:W-:Y:S01]  /*6650*/  IMAD.U32 R45, R45, 0x4, R41 ;  /* 0x000000042d2d7824 */ /* 0x000fe200078e0029 */
[----:B------:R-:W-:-:S04]  /*6660*/  SHF.R.U64 R158, R44, 0x1f, R47 ;  /* 0x0000001f2c9e7819 */ /* 0x000fc8000000122f */
[----:B------:R-:W-:Y:S02]  /*6670*/  SHF.R.U64 R40, R40, 0x1f, R45 ;  /* 0x0000001f28287819 */ /* 0x000fe4000000122d */
[----:B------:R-:W0:Y:S01]  /*6680*/  LDS.128 R44, [R112+0x610] ;  /* 0x00061000702c7984 */ /* 0x000e220000000c00 */
[----:B------:R-:W-:Y:S02]  /*6690*/  VIMNMX.RELU R159, PT, PT, R159, 0xf, PT ;  /* 0x0000000f9f9f7848 */ /* 0x000fe40003fe1100 */
[----:B------:R-:W-:Y:S02]  /*66a0*/  VIMNMX.RELU R40, PT, PT, R40, 0xf, PT ;  /* 0x0000000f28287848 */ /* 0x000fe40003fe1100 */
[----:B------:R-:W-:Y:S01]  /*66b0*/  VIMNMX.RELU R158, PT, PT, R158, 0xf, PT ;  /* 0x0000000f9e9e7848 */ /* 0x000fe20003fe1100 */
[----:B------:R-:W-:Y:S02]  /*66c0*/  IMAD.SHL.U32 R159, R159, 0x1000000, RZ ;  /* 0x010000009f9f7824 */ /* 0x000fe400078e00ff */
[----:B------:R-:W-:Y:S01]  /*66d0*/  IMAD.SHL.U32 R40, R40, 0x100000, RZ ;  /* 0x0010000028287824 */ /* 0x000fe200078e00ff */
[----:B------:R-:W-:-:S04]  /*66e0*/  SHF.L.U32 R42, R158, 0x1c, RZ ;  /* 0x0000001c9e2a7819 */ /* 0x000fc800000006ff */
[----:B------:R-:W-:Y:S02]  /*66f0*/  LOP3.LUT R42, R40, R159, R42, 0xfe, !PT ;  /* 0x0000009f282a7212 */ /* 0x000fe400078efe2a */
[----:B--2---:R-:W-:-:S05]  /*6700*/  VIADDMNMX R43, R50, R43, RZ, !PT ;  /* 0x0000002b322b7246 */ /* 0x004fca00078001ff */
        /* <DEDUP_REMOVED lines=11> */
[----:B------:R-:W-:Y:S01]  /*67c0*/  VIADDMNMX R45, R133, R46, RZ, !PT ;  /* 0x0000002e852d7246 */ /* 0x000fe200078001ff */
[----:B------:R-:W0:Y:S04]  /*67d0*/  S2R R165, SR_CTAID.Z ;  /* 0x0000000000a57919 */ /* 0x000e280000002700 */
[----:B------:R-:W-:-:S04]  /*67e0*/  IMAD.WIDE.U32 R40, R45, -0x60000000, R148 ;  /* 0xa00000002d287825 */ /* 0x000fc800078e0094 */
[----:B------:R-:W-:Y:S01]  /*67f0*/  IMAD.U32 R45, R45, 0x4, R41 ;  /* 0x000000042d2d7824 */ /* 0x000fe200078e0029 */
[----:B------:R-:W-:Y:S02]  /*6800*/  VIMNMX.RELU R43, PT, PT, R43, 0xf, PT ;  /* 0x0000000f2b2b7848 */ /* 0x000fe40003fe1100 */
[----:B------:R-:W-:Y:S02]  /*6810*/  VIMNMX.RELU R158, PT, PT, R158, 0xf, PT ;  /* 0x0000000f9e9e7848 */ /* 0x000fe40003fe1100 */
[----:B------:R-:W-:Y:S01]  /*6820*/  SHF.R.U64 R40, R40, 0x1f, R45 ;  /* 0x0000001f28287819 */ /* 0x000fe2000000122d */
[----:B------:R-:W-:Y:S01]  /*6830*/  IMAD.U32 R43, R43, 0x10000, RZ ;  /* 0x000100002b2b7824 */ /* 0x000fe200078e00ff */
[----:B------:R-:W-:Y:S02]  /*6840*/  VIMNMX.RELU R44, PT, PT, R44, 0xf, PT ;  /* 0x0000000f2c2c7848 */ /* 0x000fe40003fe1100 */
[----:B------:R-:W-:Y:S02]  /*6850*/  VIMNMX.RELU R40, PT, PT, R40, 0xf, PT ;  /* 0x0000000f28287848 */ /* 0x000fe40003fe1100 */
[----:B------:R-:W-:Y:S01]  /*6860*/  SHF.L.U32 R158, R158, 0xc, RZ ;  /* 0x0000000c9e9e7819 */ /* 0x000fe200000006ff */
[----:B------:R-:W-:-:S02]  /*6870*/  IMAD.SHL.U32 R163, R44, 0x100, RZ ;  /* 0x000001002ca37824 */ /* 0x000fc400078e00ff */
[----:B------:R-:W-:Y:S01]  /*6880*/  IMAD.SHL.U32 R40, R40, 0x10, RZ ;  /* 0x0000001028287824 */ /* 0x000fe200078e00ff */
[----:B------:R-:W-:Y:S02]  /*6890*/  LOP3.LUT R42, R158, R43, R42, 0xfe, !PT ;  /* 0x0000002b9e2a7212 */ /* 0x000fe400078efe2a */
[----:B------:R-:W1:Y:S02]  /*68a0*/  LDC.64 R158, c[0x0][0x390] ;  /* 0x0000e400ff9e7b82 */ /* 0x000e640000000a00 */
[----:B------:R-:W-:Y:S02]  /*68b0*/  LOP3.LUT R163, R40, R163, R42, 0xfe, !PT ;  /* 0x000000a328a37212 */ /* 0x000fe400078efe2a */
[----:B------:R-:W-:-:S04]  /*68c0*/  VIMNMX.RELU R40, PT, PT, R137, 0xf, PT ;  /* 0x0000000f89287848 */ /* 0x000fc80003fe1100 */
[----:B------:R-:W-:Y:S01]  /*68d0*/  LOP3.LUT R137, R99, R40, RZ, 0xfc, !PT ;  /* 0x0000002863897212 */ /* 0x000fe200078efcff */
[----:B------:R-:W-:Y:S01]  /*68e0*/  IMAD.SHL.U32 R40, R39, 0x2, RZ ;  /* 0x0000000227287824 */ /* 0x000fe200078e00ff */
[----:B0-----:R-:W-:Y:S02]  /*68f0*/  LEA R43, R165, R38, 0x5 ;  /* 0x00000026a52b7211 */ /* 0x001fe400078e28ff */
[----:B------:R-:W-:Y:S02]  /*6900*/  VIADDMNMX R47, R134, R47, RZ, !PT ;  /* 0x0000002f862f7246 */ /* 0x000fe400078001ff */
[----:B------:R-:W-:-:S05]  /*6910*/  LOP3.LUT R40, R40, 0x7f0, RZ, 0xc0, !PT ;  /* 0x000007f028287812 */ /* 0x000fca00078ec0ff */
[----:B------:R-:W-:Y:S02]  /*6920*/  IMAD.U32 R43, R43, 0x8, R40 ;  /* 0x000000082b2b7824 */ /* 0x000fe400078e0028 */
[----:B------:R-:W-:-:S04]  /*6930*/  IMAD.WIDE.U32 R40, R47, -0x60000000, R148 ;  /* 0xa00000002f287825 */ /* 0x000fc800078e0094 */
[----:B------:R-:W-:Y:S02]  /*6940*/  IMAD.U32 R99, R47, 0x4, R41 ;  /* 0x000000042f637824 */ /* 0x000fe400078e0029 */
[----:B-1----:R-:W-:-:S03]  /*6950*/  IMAD.WIDE.U32 R158, R43, 0x4, R158 ;  /* 0x000000042b9e7825 */ /* 0x002fc600078e009e */
[----:B------:R-:W-:Y:S02]  /*6960*/  SHF.R.U64 R99, R40, 0x1f, R99 ;  /* 0x0000001f28637819 */ /* 0x000fe40000001263 */
[----:B------:R-:W0:Y:S01]  /*6970*/  LDS.128 R40, [R112+0x680] ;  /* 0x0006800070287984 */ /* 0x000e220000000c00 */
[----:B------:R-:W-:-:S04]  /*6980*/  VIMNMX.RELU R45, PT, PT, R136, 0xf, PT ;  /* 0x0000000f882d7848 */ /* 0x000fc80003fe1100 */
[----:B------:R-:W-:Y:S02]  /*6990*/  LOP3.LUT R98, R98, R45, RZ, 0xfc, !PT ;  /* 0x0000002d62627212 */ /* 0x000fe400078efcff */
[----:B0-----:R-:W-:-:S05]  /*69a0*/  VIADDMNMX R47, R49, R40, RZ, !PT ;  /* 0x00000028312f7246 */ /* 0x001fca00078001ff */
[----:B------:R-:W-:-:S04]  /*69b0*/  IMAD.WIDE.U32 R44, R47, -0x60000000, R148 ;  /* 0xa00000002f2c7825 */ /* 0x000fc800078e0094 */
[----:B------:R-:W-:Y:S01]  /*69c0*/  IMAD.U32 R47, R47, 0x4, R45 ;  /* 0x000000042f2f7824 */ /* 0x000fe200078e002d */
[----:B------:R-:W-:-:S05]  /*69d0*/  VIADDMNMX R45, R48, R41, RZ, !PT ;  /* 0x00000029302d7246 */ /* 0x000fca00078001ff */
[----:B------:R-:W-:Y:S01]  /*69e0*/  IMAD.WIDE.U32 R40, R45, -0x60000000, R148 ;  /* 0xa00000002d287825 */ /* 0x000fe200078e0094 */
[----:B------:R-:W-:-:S04]  /*69f0*/  SHF.R.U64 R46, R44, 0x1f, R47 ;  /* 0x0000001f2c2e7819 */ /* 0x000fc8000000122f */
[----:B------:R-:W-:Y:S02]  /*6a00*/  LEA R47, R45, R41, 0x2 ;  /* 0x000000292d2f7211 */ /* 0x000fe400078e10ff */
[----:B------:R-:W-:Y:S02]  /*6a10*/  VIADDMNMX R45, R51, R42, RZ, !PT ;  /* 0x0000002a332d7246 */ /* 0x000fe400078001ff */
[----:B------:R-:W-:-:S03]  /*6a20*/  SHF.R.U64 R47, R40, 0x1f, R47 ;  /* 0x0000001f282f7819 */ /* 0x000fc6000000122f */
        /* <DEDUP_REMOVED lines=8> */
[----:B------:R-:W-:Y:S02]  /*6ab0*/  IMAD.U32 R43, R43, 0x4, R45 ;  /* 0x000000042b2b7824 */ /* 0x000fe400078e002d */
[----:B------:R-:W-:Y:S01]  /*6ac0*/  IMAD.SHL.U32 R45, R46, 0x10000000, RZ ;  /* 0x100000002e2d7824 */ /* 0x000fe200078e00ff */
[----:B------:R-:W-:Y:S01]  /*6ad0*/  SHF.L.U32 R40, R47, 0x18, RZ ;  /* 0x000000182f287819 */ /* 0x000fe200000006ff */
[----:B------:R-:W-:Y:S01]  /*6ae0*/  IMAD.SHL.U32 R41, R41, 0x100000, RZ ;  /* 0x0010000029297824 */ /* 0x000fe200078e00ff */
[----:B------:R-:W-:-:S04]  /*6af0*/  SHF.R.U64 R44, R44, 0x1f, R43 ;  /* 0x0000001f2c2c7819 */ /* 0x000fc8000000122b */
[----:B------:R-:W-:Y:S02]  /*6b00*/  LOP3.LUT R45, R41, R40, R45, 0xfe, !PT ;  /* 0x00000028292d7212 */ /* 0x000fe400078efe2d */
[----:B------:R-:W0:Y:S04]  /*6b10*/  LDS.128 R40, [R112+0x690] ;  /* 0x0006900070287984 */ /* 0x000e280000000c00 */
[----:B------:R1:W-:Y:S01]  /*6b20*/  STG.E desc[UR10][R158.64], R137 ;  /* 0x000000899e007986 */ /* 0x0003e2000c10190a */
[----:B------:R-:W-:Y:S02]  /*6b30*/  VIMNMX.RELU R46, PT, PT, R138, 0xf, PT ;  /* 0x0000000f8a2e7848 */ /* 0x000fe40003fe1100 */
[----:B------:R-:W-:Y:S01]  /*6b40*/  VIMNMX.RELU R44, PT, PT, R44, 0xf, PT ;  /* 0x0000000f2c2c7848 */ /* 0x000fe20003fe1100 */
[----:B------:R2:W-:Y:S01]  /*6b50*/  STG.E desc[UR10][R158.64+0x100], R98 ;  /* 0x000100629e007986 */ /* 0x0005e2000c10190a */
[----:B------:R-:W-:-:S03]  /*6b60*/  LOP3.LUT R46, R135, R46, RZ, 0xfc, !PT ;  /* 0x0000002e872e7212 */ /* 0x000fc600078efcff */
[----:B------:R-:W3:Y:S01]  /*6b70*/  LDG.E.CONSTANT R138, desc[UR10][R144.64+0xec] ;  /* 0x0000ec0a908a7981 */ /* 0x000ee2000c1e9900 */
[----:B0-----:R-:W-:-:S05]  /*6b80*/  VIADDMNMX R47, R131, R40, RZ, !PT ;  /* 0x00000028832f7246 */ /* 0x001fca00078001ff */
[----:B-1----:R-:W-:-:S04]  /*6b90*/  IMAD.WIDE.U32 R136, R47, -0x60000000, R148 ;  /* 0xa00000002f887825 */ /* 0x002fc800078e0094 */
[----:B------:R-:W-:Y:S01]  /*6ba0*/  IMAD.U32 R137, R47, 0x4, R137 ;  /* 0x000000042f897824 */ /* 0x000fe200078e0089 */
[----:B------:R-:W-:-:S05]  /*6bb0*/  VIADDMNMX R47, R132, R41, RZ, !PT ;  /* 0x00000029842f7246 */ /* 0x000fca00078001ff */
[----:B------:R-:W-:Y:S01]  /*6bc0*/  IMAD.WIDE.U32 R40, R47, -0x60000000, R148 ;  /* 0xa00000002f287825 */ /* 0x000fe200078e0094 */
[----:B------:R-:W-:-:S03]  /*6bd0*/  VIADDMNMX R135, R133, R42, RZ, !PT ;  /* 0x0000002a85877246 */ /* 0x000fc600078001ff */
[----:B------:R-:W-:-:S05]  /*6be0*/  IMAD.U32 R47, R47, 0x4, R41 ;  /* 0x000000042f2f7824 */ /* 0x000fca00078e0029 */
[----:B------:R-:W-:Y:S01]  /*6bf0*/  SHF.R.U64 R47, R40, 0x1f, R47 ;  /* 0x0000001f282f7819 */ /* 0x000fe2000000122f */
[----:B------:R-:W-:-:S05]  /*6c00*/  IMAD.WIDE.U32 R40, R135, -0x60000000, R148 ;  /* 0xa000000087287825 */ /* 0x000fca00078e0094 */
[----:B------:R-:W-:-:S04]  /*6c10*/  LEA R135, R135, R41, 0x2 ;  /* 0x0000002987877211 */ /* 0x000fc800078e10ff */
[----:B------:R-:W-:Y:S02]  /*6c20*/  SHF.R.U64 R42, R40, 0x1f, R135 ;  /* 0x0000001f282a7819 */ /* 0x000fe40000001287 */
[----:B------:R-:W4:Y:S01]  /*6c30*/  LDG.E.CONSTANT R135, desc[UR10][R144.64+0xe0] ;  /* 0x0000e00a90877981 */ /* 0x000f22000c1e9900 */
[----:B------:R-:W-:-:S03]  /*6c40*/  SHF.R.U64 R137, R136, 0x1f, R137 ;  /* 0x0000001f88897819 */ /* 0x000fc60000001289 */
[----:B------:R-:W5:Y:S01]  /*6c50*/  LDG.E.CONSTANT R136, desc[UR10][R144.64+0xe4] ;  /* 0x0000e40a90887981 */ /* 0x000f62000c1e9900 */
[----:B------:R-:W-:Y:S01]  /*6c60*/  VIMNMX.RELU R137, PT, PT, R137, 0xf, PT ;  /* 0x0000000f89897848 */ /* 0x000fe20003fe1100 */
[----:B------:R-:W-:-:S04]  /*6c70*/  IMAD.U32 R44, R44, 0x10000, RZ ;  /* 0x000100002c2c7824 */ /* 0x000fc800078e00ff */
[----:B------:R-:W-:-:S05]  /*6c80*/  IMAD.SHL.U32 R137, R137, 0x1000, RZ ;  /* 0x0000100089897824 */ /* 0x000fca00078e00ff */
[----:B------:R-:W-:Y:S02]  /*6c90*/  LOP3.LUT R44, R137, R44, R45, 0xfe, !PT ;  /* 0x0000002c892c7212 */ /* 0x000fe400078efe2d */
[----:B------:R-:W3:Y:S01]  /*6ca0*/  LDG.E.CONSTANT R137, desc[UR10][R144.64+0xe8] ;  /* 0x0000e80a90897981 */ /* 0x000ee2000c1e9900 */
[----:B------:R-:W-:Y:S02]  /*6cb0*/  VIADDMNMX R43, R134, R43, RZ, !PT ;  /* 0x0000002b862b7246 */ /* 0x000fe400078001ff */
[----:B------:R-:W-:Y:S02]  /*6cc0*/  VIMNMX.RELU R42, PT, PT, R42, 0xf, PT ;  /* 0x0000000f2a2a7848 */ /* 0x000fe40003fe1100 */
[----:B------:R-:W-:Y:S01]  /*6cd0*/  VIMNMX.RELU R47, PT, PT, R47, 0xf, PT ;  /* 0x0000000f2f2f7848 */ /* 0x000fe20003fe1100 */
[----:B------:R-:W-:-:S03]  /*6ce0*/  IMAD.WIDE.U32 R40, R43, -0x60000000, R148 ;  /* 0xa00000002b287825 */ /* 0x000fc600078e0094 */
[----:B------:R-:W-:Y:S01]  /*6cf0*/  SHF.L.U32 R47, R47, 0x8, RZ ;  /* 0x000000082f2f7819 */ /* 0x000fe200000006ff */
[----:B------:R-:W-:Y:S02]  /*6d00*/  IMAD.U32 R43, R43, 0x4, R41 ;  /* 0x000000042b2b7824 */ /* 0x000fe400078e0029 */
[----:B------:R-:W-:-:S03]  /*6d10*/  IMAD.SHL.U32 R42, R42, 0x10, RZ ;  /* 0x000000102a2a7824 */ /* 0x000fc600078e00ff */
[----:B--2---:R-:W-:Y:S02]  /*6d20*/  SHF.R.U64 R98, R40, 0x1f, R43 ;  /* 0x0000001f28627819 */ /* 0x004fe4000000122b */
[----:B------:R-:W-:Y:S02]  /*6d30*/  LOP3.LUT R164, R42, R47, R44, 0xfe, !PT ;  /* 0x0000002f2aa47212 */ /* 0x000fe400078efe2c */
[----:B------:R-:W4:Y:S01]  /*6d40*/  LDS.128 R40, [R112+0x700] ;  /* 0x0007000070287984 */ /* 0x000f220000000c00 */
[----:B------:R-:W-:-:S03]  /*6d50*/  VIMNMX.RELU R47, PT, PT, R139, 0xf, PT ;  /* 0x0000000f8b2f7848 */ /* 0x000fc60003fe1100 */
[----:B------:R0:W-:Y:S02]  /*6d60*/  STG.E desc[UR10][R158.64+0x4], R46 ;  /* 0x0000042e9e007986 */ /* 0x0001e4000c10190a */
[----:B0-----:R-:W-:Y:S02]  /*6d70*/  VIMNMX.RELU R46, PT, PT, R140, 0xf, PT ;  /* 0x0000000f8c2e7848 */ /* 0x001fe40003fe1100 */
[----:B------:R-:W2:Y:S02]  /*6d80*/  LDG.E.CONSTANT R140, desc[UR10][R144.64+0xf4] ;  /* 0x0000f40a908c7981 */ /* 0x000ea4000c1e9900 */
[----:B------:R-:W-:Y:S02]  /*6d90*/  LOP3.LUT R46, R141, R46, RZ, 0xfc, !PT ;  /* 0x0000002e8d2e7212 */ /* 0x000fe400078efcff */
[----:B------:R0:W2:Y:S01]  /*6da0*/  LDG.E.CONSTANT R141, desc[UR10][R144.64+0xf8] ;  /* 0x0000f80a908d7981 */ /* 0x0000a2000c1e9900 */
[----:B------:R-:W-:-:S03]  /*6db0*/  LOP3.LUT R47, R142, R47, RZ, 0xfc, !PT ;  /* 0x0000002f8e2f7212 */ /* 0x000fc600078efcff */
[----:B------:R-:W2:Y:S01]  /*6dc0*/  LDG.E.CONSTANT R142, desc[UR10][R144.64+0xfc] ;  /* 0x0000fc0a908e7981 */ /* 0x000ea2000c1e9900 */
[----:B----4-:R-:W-:-:S05]  /*6dd0*/  VIADDMNMX R139, R135, R40, RZ, !PT ;  /* 0x00000028878b7246 */ /* 0x010fca00078001ff */
[----:B------:R-:W-:-:S04]  /*6de0*/  IMAD.WIDE.U32 R44, R139, -0x60000000, R148 ;  /* 0xa00000008b2c7825 */ /* 0x000fc800078e0094 */
[----:B------:R-:W-:Y:S01]  /*6df0*/  IMAD.U32 R139, R139, 0x4, R45 ;  /* 0x000000048b8b7824 */ /* 0x000fe200078e002d */
[----:B-----5:R-:W-:-:S05]  /*6e00*/  VIADDMNMX R45, R136, R41, RZ, !PT ;  /* 0x00000029882d7246 */ /* 0x020fca00078001ff */
[----:B------:R-:W-:Y:S01]  /*6e10*/  IMAD.WIDE.U32 R40, R45, -0x60000000, R148 ;  /* 0xa00000002d287825 */ /* 0x000fe200078e0094 */
[----:B------:R-:W-:Y:S02]  /*6e20*/  SHF.R.U64 R44, R44, 0x1f, R139 ;  /* 0x0000001f2c2c7819 */ /* 0x000fe4000000128b */
[----:B---3--:R-:W-:Y:S01]  /*6e30*/  VIADDMNMX R139, R137, R42, RZ, !PT ;  /* 0x0000002a898b7246 */ /* 0x008fe200078001ff */
[----:B------:R-:W-:-:S05]  /*6e40*/  IMAD.U32 R45, R45, 0x4, R41 ;  /* 0x000000042d2d7824 */ /* 0x000fca00078e0029 */
[----:B------:R-:W-:Y:S01]  /*6e50*/  SHF.R.U64 R45, R40, 0x1f, R45 ;  /* 0x0000001f282d7819 */ /* 0x000fe2000000122d */
[----:B------:R-:W-:-:S05]  /*6e60*/  IMAD.WIDE.U32 R40, R139, -0x60000000, R148 ;  /* 0xa00000008b287825 */ /* 0x000fca00078e0094 */
[----:B------:R-:W-:-:S04]  /*6e70*/  LEA R139, R139, R41, 0x2 ;  /* 0x000000298b8b7211 */ /* 0x000fc800078e10ff */
[----:B------:R-:W-:Y:S02]  /*6e80*/  SHF.R.U64 R40, R40, 0x1f, R139 ;  /* 0x0000001f28287819 */ /* 0x000fe4000000128b */
[----:B------:R-:W3:Y:S01]  /*6e90*/  LDG.E.CONSTANT R139, desc[UR10][R144.64+0xf0] ;  /* 0x0000f00a908b7981 */ /* 0x000ee2000c1e9900 */
[----:B------:R-:W-:Y:S02]  /*6ea0*/  VIMNMX.RELU R44, PT, PT, R44, 0xf, PT ;  /* 0x0000000f2c2c7848 */ /* 0x000fe40003fe1100 */
[----:B------:R-:W-:Y:S02]  /*6eb0*/  VIMNMX.RELU R45, PT, PT, R45, 0xf, PT ;  /* 0x0000000f2d2d7848 */ /* 0x000fe40003fe1100 */
[----:B------:R-:W-:Y:S01]  /*6ec0*/  VIMNMX.RELU R40, PT, PT, R40, 0xf, PT ;  /* 0x0000000f28287848 */ /* 0x000fe20003fe1100 */
[----:B------:R-:W-:Y:S01]  /*6ed0*/  IMAD.SHL.U32 R44, R44, 0x10000000, RZ ;  /* 0x100000002c2c7824 */ /* 0x000fe200078e00ff */
[----:B------:R-:W-:Y:S01]  /*6ee0*/  VIADDMNMX R43, R138, R43, RZ, !PT ;  /* 0x0000002b8a2b7246 */ /* 0x000fe200078001ff */
[----:B------:R-:W-:-:S02]  /*6ef0*/  IMAD.SHL.U32 R45, R45, 0x1000000, RZ ;  /* 0x010000002d2d7824 */ /* 0x000fc400078e00ff */
[----:B------:R-:W-:-:S05]  /*6f00*/  IMAD.SHL.U32 R40, R40, 0x100000, RZ ;  /* 0x0010000028287824 */ /* 0x000fca00078e00ff */
[----:B------:R-:W-:Y:S01]  /*6f10*/  LOP3.LUT R44, R40, R45, R44, 0xfe, !PT ;  /* 0x0000002d282c7212 */ /* 0x000fe200078efe2c */
[----:B------:R-:W-:-:S05]  /*6f20*/  IMAD.WIDE.U32 R40, R43, -0x60000000, R148 ;  /* 0xa00000002b287825 */ /* 0x000fca00078e0094 */
[----:B------:R-:W-:-:S04]  /*6f30*/  LEA R45, R43, R41, 0x2 ;  /* 0x000000292b2d7211 */ /* 0x000fc800078e10ff */
[----:B------:R-:W-:Y:S02]  /*6f40*/  SHF.R.U64 R45, R40, 0x1f, R45 ;  /* 0x0000001f282d7819 */ /* 0x000fe4000000122d */
[----:B------:R-:W2:Y:S01]  /*6f50*/  LDS.128 R40, [R112+0x710] ;  /* 0x0007100070287984 */ /* 0x000ea20000000c00 */
[----:B------:R-:W-:-:S04]  /*6f60*/  VIMNMX.RELU R143, PT, PT, R143, 0xf, PT ;  /* 0x0000000f8f8f7848 */ /* 0x000fc80003fe1100 */
[----:B------:R-:W-:Y:S02]  /*6f70*/  LOP3.LUT R150, R150, R143, RZ, 0xfc, !PT ;  /* 0x0000008f96967212 */ /* 0x000fe400078efcff */
[----:B------:R-:W-:-:S04]  /*6f80*/  VIMNMX.RELU R143, PT, PT, R147, 0xf, PT ;  /* 0x0000000f938f7848 */ /* 0x000fc80003fe1100 */
[----:B------:R-:W-:Y:S01]  /*6f90*/  LOP3.LUT R143, R146, R143, RZ, 0xfc, !PT ;  /* 0x0000008f928f7212 */ /* 0x000fe200078efcff */
[----:B------:R1:W-:Y:S04]  /*6fa0*/  STG.E desc[UR10][R158.64+0x104], R47 ;  /* 0x0001042f9e007986 */ /* 0x0003e8000c10190a */
[----:B------:R4:W-:Y:S01]  /*6fb0*/  STG.E desc[UR10][R158.64+0x8], R46 ;  /* 0x0000082e9e007986 */ /* 0x0009e2000c10190a */
[----:B--2---:R-:W-:Y:S02]  /*6fc0*/  VIADDMNMX R43, R142, R43, RZ, !PT ;  /* 0x0000002b8e2b7246 */ /* 0x004fe400078001ff */
[----:B------:R-:W-:-:S05]  /*6fd0*/  VIMNMX.RELU R45, PT, PT, R45, 0xf, PT ;  /* 0x0000000f2d2d7848 */ /* 0x000fca0003fe1100 */
[----:B------:R-:W-:Y:S01]  /*6fe0*/  IMAD.U32 R45, R45, 0x10000, RZ ;  /* 0x000100002d2d7824 */ /* 0x000fe200078e00ff */
[----:B------:R-:W-:Y:S02]  /*6ff0*/  LEA R165, R165, 0x1, 0x1 ;  /* 0x00000001a5a57811 */ /* 0x000fe400078e08ff */
[----:B------:R-:W-:Y:S02]  /*7000*/  ISETP.NE.AND P0, PT, R38, RZ, PT ;  /* 0x000000ff2600720c */ /* 0x000fe40003f05270 */
[----:B------:R-:W-:Y:S02]  /*7010*/  LOP3.LUT R38, R39, 0x3, RZ, 0xc0, !PT ;  /* 0x0000000327267812 */ /* 0x000fe400078ec0ff */
[----:B---3--:R-:W-:-:S05]  /*7020*/  VIADDMNMX R40, R139, R40, RZ, !PT ;  /* 0x000000288b287246 */ /* 0x008fca00078001ff */
[----:B------:R-:W-:-:S04]  /*7030*/  IMAD.WIDE.U32 R146, R40, -0x60000000, R148 ;  /* 0xa000000028927825 */ /* 0x000fc800078e0094 */
[----:B0-----:R-:W-:-:S05]  /*7040*/  IMAD.U32 R145, R40, 0x4, R147 ;  /* 0x0000000428917824 */ /* 0x001fca00078e0093 */
[----:B-1----:R-:W-:Y:S02]  /*7050*/  SHF.R.U64 R47, R146, 0x1f, R145 ;  /* 0x0000001f922f7819 */ /* 0x002fe40000001291 */
[----:B------:R-:W-:-:S05]  /*7060*/  VIADDMNMX R145, R140, R41, RZ, !PT ;  /* 0x000000298c917246 */ /* 0x000fca00078001ff */
[----:B------:R-:W-:-:S04]  /*7070*/  IMAD.WIDE.U32 R40, R145, -0x60000000, R148 ;  /* 0xa000000091287825 */ /* 0x000fc800078e0094 */
[----:B------:R-:W-:-:S05]  /*7080*/  IMAD.U32 R145, R145, 0x4, R41 ;  /* 0x0000000491917824 */ /* 0x000fca00078e0029 */
[----:B----4-:R-:W-:Y:S02]  /*7090*/  SHF.R.U64 R46, R40, 0x1f, R145 ;  /* 0x0000001f282e7819 */ /* 0x010fe40000001291 */
[----:B------:R-:W-:-:S05]  /*70a0*/  VIADDMNMX R145, R141, R42, RZ, !PT ;  /* 0x0000002a8d917246 */ /* 0x000fca00078001ff */
[----:B------:R-:W-:-:S04]  /*70b0*/  IMAD.WIDE.U32 R40, R145, -0x60000000, R148 ;  /* 0xa000000091287825 */ /* 0x000fc800078e0094 */
[----:B------:R-:W-:-:S05]  /*70c0*/  IMAD.U32 R145, R145, 0x4, R41 ;  /* 0x0000000491917824 */ /* 0x000fca00078e0029 */
[----:B------:R-:W-:Y:S01]  /*70d0*/  SHF.R.U64 R146, R40, 0x1f, R145 ;  /* 0x0000001f28927819 */ /* 0x000fe20000001291 */
[----:B------:R-:W-:-:S05]  /*70e0*/  IMAD.WIDE.U32 R144, R43, -0x60000000, R148 ;  /* 0xa00000002b907825 */ /* 0x000fca00078e0094 */
[----:B------:R-:W-:-:S04]  /*70f0*/  LEA R43, R43, R145, 0x2 ;  /* 0x000000912b2b7211 */ /* 0x000fc800078e10ff */
[----:B------:R-:W-:Y:S02]  /*7100*/  SHF.R.U64 R144, R144, 0x1f, R43 ;  /* 0x0000001f90907819 */ /* 0x000fe4000000122b */
[----:B------:R-:W0:Y:S01]  /*7110*/  LDS.128 R40, [R112+0x780] ;  /* 0x0007800070287984 */ /* 0x000e220000000c00 */
[----:B------:R-:W-:Y:S02]  /*7120*/  VIMNMX.RELU R47, PT, PT, R47, 0xf, PT ;  /* 0x0000000f2f2f7848 */ /* 0x000fe40003fe1100 */
[----:B------:R-:W-:-:S03]  /*7130*/  VIMNMX.RELU R46, PT, PT, R46, 0xf, PT ;  /* 0x0000000f2e2e7848 */ /* 0x000fc60003fe1100 */
[----:B------:R-:W-:Y:S01]  /*7140*/  IMAD.SHL.U32 R47, R47, 0x1000, RZ ;  /* 0x000010002f2f7824 */ /* 0x000fe200078e00ff */
[----:B------:R-:W-:Y:S01]  /*7150*/  VIMNMX.RELU R146, PT, PT, R146, 0xf, PT ;  /* 0x0000000f92927848 */ /* 0x000fe20003fe1100 */
[----:B------:R-:W-:-:S03]  /*7160*/  IMAD.SHL.U32 R145, R46, 0x100, RZ ;  /* 0x000001002e917824 */ /* 0x000fc600078e00ff */
[----:B------:R-:W-:Y:S02]  /*7170*/  LOP3.LUT R44, R47, R45, R44, 0xfe, !PT ;  /* 0x0000002d2f2c7212 */ /* 0x000fe400078efe2c */
[----:B------:R-:W-:-:S04]  /*7180*/  SHF.L.U32 R146, R146, 0x4, RZ ;  /* 0x0000000492927819 */ /* 0x000fc800000006ff */
[----:B------:R-:W-:Y:S02]  /*7190*/  LOP3.LUT R145, R146, R145, R44, 0xfe, !PT ;  /* 0x0000009192917212 */ /* 0x000fe400078efe2c */
[----:B0-----:R-:W-:-:S05]  /*71a0*/  VIADDMNMX R47, R135, R40, RZ, !PT ;  /* 0x00000028872f7246 */ /* 0x001fca00078001ff */
[----:B------:R-:W-:-:S04]  /*71b0*/  IMAD.WIDE.U32 R44, R47, -0x60000000, R148 ;  /* 0xa00000002f2c7825 */ /* 0x000fc800078e0094 */
[----:B------:R-:W-:Y:S01]  /*71c0*/  IMAD.U32 R47, R47, 0x4, R45 ;  /* 0x000000042f2f7824 */ /* 0x000fe200078e002d */
[----:B------:R-:W-:-:S05]  /*71d0*/  VIADDMNMX R45, R136, R41, RZ, !PT ;  /* 0x00000029882d7246 */ /* 0x000fca00078001ff */
[----:B------:R-:W-:-:S04]  /*71e0*/  IMAD.WIDE.U32 R40, R45, -0x60000000, R148 ;  /* 0xa00000002d287825 */ /* 0x000fc800078e0094 */
[----:B------:R-:W-:-:S05]  /*71f0*/  IMAD.U32 R45, R45, 0x4, R41 ;  /* 0x000000042d2d7824 */ /* 0x000fca00078e0029 */
[----:B------:R-:W-:Y:S02]  /*7200*/  SHF.R.U64 R46, R40, 0x1f, R45 ;  /* 0x0000001f282e7819 */ /* 0x000fe4000000122d */
[----:B------:R-:W-:-:S05]  /*7210*/  VIADDMNMX R45, R137, R42, RZ, !PT ;  /* 0x0000002a892d7246 */ /* 0x000fca00078001ff */
[----:B------:R-:W-:-:S04]  /*7220*/  IMAD.WIDE.U32 R40, R45, -0x60000000, R148 ;  /* 0xa00000002d287825 */ /* 0x000fc800078e0094 */
[----:B------:R-:W-:Y:S01]  /*7230*/  IMAD.U32 R45, R45, 0x4, R41 ;  /* 0x000000042d2d7824 */ /* 0x000fe200078e0029 */
[----:B------:R-:W-:-:S04]  /*7240*/  SHF.R.U64 R44, R44, 0x1f, R47 ;  /* 0x0000001f2c2c7819 */ /* 0x000fc8000000122f */
[----:B------:R-:W-:Y:S02]  /*7250*/  SHF.R.U64 R45, R40, 0x1f, R45 ;  /* 0x0000001f282d7819 */ /* 0x000fe4000000122d */
[----:B------:R-:W-:Y:S02]  /*7260*/  VIMNMX.RELU R40, PT, PT, R46, 0xf, PT ;  /* 0x0000000f2e287848 */ /* 0x000fe40003fe1100 */
[----:B------:R-:W-:Y:S02]  /*7270*/  VIMNMX.RELU R45, PT, PT, R45, 0xf, PT ;  /* 0x0000000f2d2d7848 */ /* 0x000fe40003fe1100 */
[----:B------:R-:W-:Y:S01]  /*7280*/  VIMNMX.RELU R44, PT, PT, R44, 0xf, PT ;  /* 0x0000000f2c2c7848 */ /* 0x000fe20003fe1100 */
[----:B------:R-:W-:Y:S02]  /*7290*/  IMAD.SHL.U32 R41, R40, 0x1000000, RZ ;  /* 0x0100000028297824 */ /* 0x000fe400078e00ff */
[----:B------:R-:W-:Y:S01]  /*72a0*/  IMAD.SHL.U32 R45, R45, 0x100000, RZ ;  /* 0x001000002d2d7824 */ /* 0x000fe200078e00ff */
[----:B------:R-:W-:-:S04]  /*72b0*/  SHF.L.U32 R42, R44, 0x1c, RZ ;  /* 0x0000001c2c2a7819 */ /* 0x000fc800000006ff */
[----:B------:R-:W-:Y:S02]  /*72c0*/  LOP3.LUT R42, R45, R41, R42, 0xfe, !PT ;  /* 0x000000292d2a7212 */ /* 0x000fe400078efe2a */
[----:B------:R-:W0:Y:S01]  /*72d0*/  LDS.128 R44, [R112+0x790] ;  /* 0x00079000702c7984 */ /* 0x000e220000000c00 */
[----:B------:R-:W-:-:S04]  /*72e0*/  IMAD.HI.U32 R40, R165, 0x924924a, RZ ;  /* 0x0924924aa5287827 */ /* 0x000fc800078e00ff */
[----:B------:R-:W-:-:S04]  /*72f0*/  IMAD R165, R40, -0x1c, R165 ;  /* 0xffffffe428a57824 */ /* 0x000fc800078e02a5 */
[----:B------:R-:W-:Y:S01]  /*7300*/  IMAD R165, R165, 0x200, R38 ;  /* 0x00000200a5a57824 */ /* 0x000fe200078e0226 */
[----:B0-----:R-:W-:-:S05]  /*7310*/  VIADDMNMX R47, R142, R47, RZ, !PT ;  /* 0x0000002f8e2f7246 */ /* 0x001fca00078001ff */
[----:B------:R-:W-:-:S05]  /*7320*/  IMAD.WIDE.U32 R38, R47, -0x60000000, R148 ;  /* 0xa00000002f267825 */ /* 0x000fca00078e0094 */
[----:B------:R-:W-:-:S04]  /*7330*/  LEA R47, R47, R39, 0x2 ;  /* 0x000000272f2f7211 */ /* 0x000fc800078e10ff */
[----:B------:R-:W-:Y:S02]  /*7340*/  SHF.R.U64 R47, R38, 0x1f, R47 ;  /* 0x0000001f262f7819 */ /* 0x000fe4000000122f */
[----:B------:R-:W0:Y:S01]  /*7350*/  S2R R38, SR_TID.X ;  /* 0x0000000000267919 */ /* 0x000e220000002100 */
[----:B------:R-:W-:Y:S02]  /*7360*/  IMAD R39, R40, 0x7000, R165 ;  /* 0x0000700028277824 */ /* 0x000fe400078e02a5 */
[----:B------:R-:W1:Y:S01]  /*7370*/  @!P0 LDC.64 R40, c[0x0][0x380] ;  /* 0x0000e000ff288b82 */ /* 0x000e620000000a00 */
[----:B------:R-:W-:Y:S01]  /*7380*/  VIMNMX.RELU R165, PT, PT, R154, 0xf, PT ;  /* 0x0000000f9aa57848 */ /* 0x000fe20003fe1100 */
[----:B------:R2:W-:Y:S03]  /*7390*/  STG.E desc[UR10][R158.64+0x108], R150 ;  /* 0x000108969e007986 */ /* 0x0005e6000c10190a */
[----:B------:R-:W-:Y:S01]  /*73a0*/  LOP3.LUT R165, R152, R165, RZ, 0xfc, !PT ;  /* 0x000000a598a57212 */ /* 0x000fe200078efcff */
[----:B0-----:R-:W-:-:S05]  /*73b0*/  @!P0 IMAD.SHL.U32 R112, R38, 0x8, RZ ;  /* 0x0000000826708824 */ /* 0x001fca00078e00ff */
[----:B------:R-:W-:-:S05]  /*73c0*/  @!P0 LOP3.LUT R112, R112, 0x1fe0, RZ, 0xc0, !PT ;  /* 0x00001fe070708812 */ /* 0x000fca00078ec0ff */
[----:B------:R-:W-:Y:S01]  /*73d0*/  @!P0 IMAD.IADD R147, R112, 0x1, R39 ;  /* 0x0000000170938824 */ /* 0x000fe200078e0227 */
[----:B------:R-:W-:-:S03]  /*73e0*/  VIMNMX.RELU R112, PT, PT, R151, 0xf, PT ;  /* 0x0000000f97707848 */ /* 0x000fc60003fe1100 */
[----:B-1----:R-:W-:Y:S01]  /*73f0*/  @!P0 IMAD.WIDE.U32 R40, R147, 0x4, R40 ;  /* 0x0000000493288825 */ /* 0x002fe200078e0028 */
[----:B------:R-:W-:-:S04]  /*7400*/  LOP3.LUT R153, R153, R112, RZ, 0xfc, !PT ;  /* 0x0000007099997212 */ /* 0x000fc800078efcff */
[----:B------:R-:W3:Y:S04]  /*7410*/  @!P0 LDG.E.CONSTANT R151, desc[UR10][R40.64] ;  /* 0x0000000a28978981 */ /* 0x000ee8000c1e9900 */
[----:B--2---:R-:W2:Y:S04]  /*7420*/  @!P0 LDG.E.CONSTANT R150, desc[UR10][R40.64+0x10] ;  /* 0x0000100a28968981 */ /* 0x004ea8000c1e9900 */
[----:B------:R-:W4:Y:S04]  /*7430*/  @!P0 LDG.E.CONSTANT R112, desc[UR10][R40.64+0x20] ;  /* 0x0000200a28708981 */ /* 0x000f28000c1e9900 */
[----:B------:R0:W5:Y:S01]  /*7440*/  @!P0 LDG.E.CONSTANT R152, desc[UR10][R40.64+0x30] ;  /* 0x0000300a28988981 */ /* 0x000162000c1e9900 */
[----:B------:R-:W-:-:S03]  /*7450*/  VIADDMNMX R45, R140, R45, RZ, !PT ;  /* 0x0000002d8c2d7246 */ /* 0x000fc600078001ff */
[----:B------:R1:W-:Y:S02]  /*7460*/  STG.E desc[UR10][R158.64+0xc], R143 ;  /* 0x00000c8f9e007986 */ /* 0x0003e4000c10190a */
[----:B-1----:R-:W-:Y:S01]  /*7470*/  VIADDMNMX R143, R138, R43, RZ, !PT ;  /* 0x0000002b8a8f7246 */ /* 0x002fe200078001ff */
[----:B0-----:R-:W-:-:S04]  /*7480*/  IMAD.WIDE.U32 R40, R45, -0x60000000, R148 ;  /* 0xa00000002d287825 */ /* 0x001fc800078e0094 */
[----:B------:R-:W-:Y:S01]  /*7490*/  IMAD.WIDE.U32 R146, R143, -0x60000000, R148 ;  /* 0xa00000008f927825 */ /* 0x000fe200078e0094 */
[----:B------:R-:W-:Y:S02]  /*74a0*/  VIMNMX.RELU R43, PT, PT, R155, 0xf, PT ;  /* 0x0000000f9b2b7848 */ /* 0x000fe40003fe1100 */
[----:B------:R-:W-:Y:S01]  /*74b0*/  VIADDMNMX R155, R139, R44, RZ, !PT ;  /* 0x0000002c8b9b7246 */ /* 0x000fe200078001ff */
[----:B------:R-:W-:Y:S02]  /*74c0*/  IMAD.U32 R143, R143, 0x4, R147 ;  /* 0x000000048f8f7824 */ /* 0x000fe400078e0093 */
[----:B------:R-:W-:Y:S01]  /*74d0*/  IMAD.U32 R45, R45, 0x4, R41 ;  /* 0x000000042d2d7824 */ /* 0x000fe200078e0029 */
[----:B------:R-:W-:Y:S01]  /*74e0*/  VIADDMNMX R41, R141, R46, RZ, !PT ;  /* 0x0000002e8d297246 */ /* 0x000fe200078001ff */
[----:B------:R-:W0:Y:S01]  /*74f0*/  S2UR UR5, SR_CgaCtaId ;  /* 0x00000000000579c3 */ /* 0x000e220000008800 */
[----:B------:R-:W-:Y:S01]  /*7500*/  SHF.R.U64 R143, R146, 0x1f, R143 ;  /* 0x0000001f928f7819 */ /* 0x000fe2000000128f */
[----:B------:R-:W-:-:S04]  /*7510*/  IMAD.WIDE.U32 R146, R155, -0x60000000, R148 ;  /* 0xa00000009b927825 */ /* 0x000fc800078e0094 */
[----:B------:R-:W-:Y:S01]  /*7520*/  IMAD.WIDE.U32 R148, R41, -0x60000000, R148 ;  /* 0xa000000029947825 */ /* 0x000fe200078e0094 */
[----:B------:R-:W-:-:S03]  /*7530*/  LEA R155, R155, R147, 0x2 ;  /* 0x000000939b9b7211 */ /* 0x000fc600078e10ff */
[----:B------:R-:W-:Y:S01]  /*7540*/  IMAD.U32 R41, R41, 0x4, R149 ;  /* 0x0000000429297824 */ /* 0x000fe200078e0095 */
[----:B------:R-:W-:Y:S02]  /*7550*/  SHF.R.U64 R146, R146, 0x1f, R155 ;  /* 0x0000001f92927819 */ /* 0x000fe4000000129b */
[----:B------:R-:W-:Y:S02]  /*7560*/  SHF.R.U64 R40, R40, 0x1f, R45 ;  /* 0x0000001f28287819 */ /* 0x000fe4000000122d */
[----:B------:R-:W-:Y:S02]  /*7570*/  SHF.R.U64 R148, R148, 0x1f, R41 ;  /* 0x0000001f94947819 */ /* 0x000fe40000001229 */
[----:B------:R-:W-:Y:S02]  /*7580*/  VIMNMX.RELU R143, PT, PT, R143, 0xf, PT ;  /* 0x0000000f8f8f7848 */ /* 0x000fe40003fe1100 */
[----:B------:R-:W-:Y:S02]  /*7590*/  VIMNMX.RELU R146, PT, PT, R146, 0xf, PT ;  /* 0x0000000f92927848 */ /* 0x000fe40003fe1100 */
[----:B------:R-:W-:Y:S01]  /*75a0*/  VIMNMX.RELU R40, PT, PT, R40, 0xf, PT ;  /* 0x0000000f28287848 */ /* 0x000fe20003fe1100 */
[----:B------:R-:W-:Y:S01]  /*75b0*/  IMAD.U32 R143, R143, 0x10000, RZ ;  /* 0x000100008f8f7824 */ /* 0x000fe200078e00ff */
[----:B------:R-:W-:Y:S01]  /*75c0*/  VIMNMX.RELU R148, PT, PT, R148, 0xf, PT ;  /* 0x0000000f94947848 */ /* 0x000fe20003fe1100 */
[----:B------:R-:W1:Y:S01]  /*75d0*/  S2R R41, SR_TID.Z ;  /* 0x0000000000297919 */ /* 0x000e620000002300 */
[----:B------:R-:W-:Y:S01]  /*75e0*/  SHF.L.U32 R146, R146, 0xc, RZ ;  /* 0x0000000c92927819 */ /* 0x000fe200000006ff */
[----:B------:R-:W-:Y:S01]  /*75f0*/  IMAD.SHL.U32 R45, R40, 0x100, RZ ;  /* 0x00000100282d7824 */ /* 0x000fe200078e00ff */
[----:B------:R-:W-:Y:S01]  /*7600*/  LOP3.LUT R43, R156, R43, RZ, 0xfc, !PT ;  /* 0x0000002b9c2b7212 */ /* 0x000fe200078efcff */
[----:B------:R-:W-:Y:S01]  /*7610*/  IMAD.SHL.U32 R148, R148, 0x10, RZ ;  /* 0x0000001094947824 */ /* 0x000fe200078e00ff */
[----:B------:R-:W-:Y:S01]  /*7620*/  LOP3.LUT R42, R146, R143, R42, 0xfe, !PT ;  /* 0x0000008f922a7212 */ /* 0x000fe200078efe2a */
[----:B------:R-:W-:-:S02]  /*7630*/  UMOV UR4, 0x400 ;  /* 0x0000040000047882 */ /* 0x000fc40000000000 */
[----:B0-----:R-:W-:Y:S01]  /*7640*/  ULEA UR6, UR5, UR4, 0x18 ;  /* 0x0000000405067291 */ /* 0x001fe2000f8ec0ff */
[----:B------:R0:W-:Y:S01]  /*7650*/  STG.E desc[UR10][R158.64+0x110], R43 ;  /* 0x0001102b9e007986 */ /* 0x0001e2000c10190a */
[----:B------:R-:W-:Y:S02]  /*7660*/  VIMNMX.RELU R160, PT, PT, R160, 0xf, PT ;  /* 0x0000000fa0a07848 */ /* 0x000fe40003fe1100 */
[----:B------:R-:W-:Y:S02]  /*7670*/  VIMNMX.RELU R161, PT, PT, R161, 0xf, PT ;  /* 0x0000000fa1a17848 */ /* 0x000fe40003fe1100 */
[----:B------:R-:W-:Y:S02]  /*7680*/  LOP3.LUT R42, R148, R45, R42, 0xfe, !PT ;  /* 0x0000002d942a7212 */ /* 0x000fe400078efe2a */
[----:B------:R-:W-:Y:S02]  /*7690*/  VIMNMX.RELU R40, PT, PT, R99, 0xf, PT ;  /* 0x0000000f63287848 */ /* 0x000fe40003fe1100 */
[----:B------:R-:W-:-:S02]  /*76a0*/  VIMNMX.RELU R144, PT, PT, R144, 0xf, PT ;  /* 0x0000000f90907848 */ /* 0x000fc40003fe1100 */
[----:B------:R-:W-:Y:S02]  /*76b0*/  VIMNMX.RELU R47, PT, PT, R47, 0xf, PT ;  /* 0x0000000f2f2f7848 */ /* 0x000fe40003fe1100 */
[----:B0-----:R-:W-:Y:S02]  /*76c0*/  VIMNMX.RELU R43, PT, PT, R98, 0xf, PT ;  /* 0x0000000f622b7848 */ /* 0x001fe40003fe1100 */
[----:B------:R-:W-:Y:S02]  /*76d0*/  LOP3.LUT R157, R157, R160, RZ, 0xfc, !PT ;  /* 0x000000a09d9d7212 */ /* 0x000fe400078efcff */
[----:B------:R-:W-:Y:S02]  /*76e0*/  LOP3.LUT R161, R162, R161, RZ, 0xfc, !PT ;  /* 0x000000a1a2a17212 */ /* 0x000fe400078efcff */
[----:B------:R-:W-:Y:S02]  /*76f0*/  LOP3.LUT R163, R163, R40, RZ, 0xfc, !PT ;  /* 0x00000028a3a37212 */ /* 0x000fe400078efcff */
[----:B------:R-:W-:-:S02]  /*7700*/  LOP3.LUT R43, R164, R43, RZ, 0xfc, !PT ;  /* 0x0000002ba42b7212 */ /* 0x000fc400078efcff */
[----:B------:R-:W-:Y:S02]  /*7710*/  LOP3.LUT R145, R145, R144, RZ, 0xfc, !PT ;  /* 0x0000009091917212 */ /* 0x000fe400078efcff */
[----:B------:R-:W-:Y:S02]  /*7720*/  LOP3.LUT R47, R42, R47, RZ, 0xfc, !PT ;  /* 0x0000002f2a2f7212 */ /* 0x000fe400078efcff */
[----:B------:R-:W-:Y:S01]  /*7730*/  @!P0 LEA R45, R38, UR6, 0x2 ;  /* 0x00000006262d8c11 */ /* 0x000fe2000f8e10ff */
[----:B------:R-:W-:Y:S04]  /*7740*/  STG.E desc[UR10][R158.64+0x10c], R153 ;  /* 0x00010c999e007986 */ /* 0x000fe8000c10190a */
[----:B------:R-:W-:Y:S04]  /*7750*/  STG.E desc[UR10][R158.64+0x10], R165 ;  /* 0x000010a59e007986 */ /* 0x000fe8000c10190a */
[----:B------:R-:W-:Y:S04]  /*7760*/  STG.E desc[UR10][R158.64+0x14], R157 ;  /* 0x0000149d9e007986 */ /* 0x000fe8000c10190a */
[----:B------:R-:W-:Y:S04]  /*7770*/  STG.E desc[UR10][R158.64+0x114], R161 ;  /* 0x000114a19e007986 */ /* 0x000fe8000c10190a */
[----:B------:R-:W-:Y:S04]  /*7780*/  STG.E desc[UR10][R158.64+0x18], R163 ;  /* 0x000018a39e007986 */ /* 0x000fe8000c10190a */
[----:B------:R-:W-:Y:S04]  /*7790*/  STG.E desc[UR10][R158.64+0x118], R43 ;  /* 0x0001182b9e007986 */ /* 0x000fe8000c10190a */
[----:B------:R0:W-:Y:S04]  /*77a0*/  STG.E desc[UR10][R158.64+0x1c], R145 ;  /* 0x00001c919e007986 */ /* 0x0001e8000c10190a */
[----:B------:R0:W-:Y:S01]  /*77b0*/  STG.E desc[UR10][R158.64+0x11c], R47 ;  /* 0x00011c2f9e007986 */ /* 0x0001e2000c10190a */
[----:B------:R-:W-:-:S02]  /*77c0*/  UIADD3 UR4, UPT, UPT, UR4, 0x200, URZ ;  /* 0x0000020004047890 */ /* 0x000fc4000fffe0ff */
[----:B------:R-:W-:Y:S02]  /*77d0*/  UIADD3 UR7, UPT, UPT, UR6, 0x80, URZ ;  /* 0x0000008006077890 */ /* 0x000fe4000fffe0ff */
[----:B------:R-:W-:Y:S02]  /*77e0*/  UIADD3 UR8, UPT, UPT, UR6, 0x100, URZ ;  /* 0x0000010006087890 */ /* 0x000fe4000fffe0ff */
[----:B------:R-:W-:Y:S01]  /*77f0*/  UIADD3 UR9, UPT, UPT, UR6, 0x180, URZ ;  /* 0x0000018006097890 */ /* 0x000fe2000fffe0ff */
[----:B------:R-:W-:Y:S01]  /*7800*/  LOP3.LUT R42, R113, 0x7, RZ, 0xc0, !PT ;  /* 0x00000007712a7812 */ /* 0x000fe200078ec0ff */
[----:B------:R-:W-:Y:S01]  /*7810*/  ULEA UR4, UR5, UR4, 0x18 ;  /* 0x0000000405047291 */ /* 0x000fe2000f8ec0ff */
[----:B-1----:R-:W-:Y:S02]  /*7820*/  IMAD R154, R41, 0x40, R38 ;  /* 0x00000040299a7824 */ /* 0x002fe400078e0226 */
[C---:B0-----:R-:W-:Y:S02]  /*7830*/  LEA R145, R42.reuse, UR6, 0x4 ;  /* 0x000000062a917c11 */ /* 0x041fe4000f8e20ff */
[----:B------:R-:W-:-:S02]  /*7840*/  LEA R143, R42, UR7, 0x4 ;  /* 0x000000072a8f7c11 */ /* 0x000fc4000f8e20ff */
[----:B------:R-:W-:Y:S02]  /*7850*/  LEA R113, R42, UR8, 0x4 ;  /* 0x000000082a717c11 */ /* 0x000fe4000f8e20ff */
[----:B------:R-:W-:Y:S02]  /*7860*/  LEA R154, R154, UR4, 0x2 ;  /* 0x000000049a9a7c11 */ /* 0x000fe4000f8e10ff */
[----:B------:R-:W-:-:S04]  /*7870*/  LEA R161, R41, UR4, 0xc ;  /* 0x0000000429a17c11 */ /* 0x000fc8000f8e60ff */
[C---:B------:R-:W-:Y:S01]  /*7880*/  IADD3 R149, PT, PT, R161.reuse, 0x80, RZ ;  /* 0x00000080a1957810 */ /* 0x040fe20007ffe0ff */
[C---:B------:R-:W-:Y:S01]  /*7890*/  VIADD R157, R161.reuse, 0x180 ;  /* 0x00000180a19d7836 */ /* 0x040fe20000000000 */
[C---:B------:R-:W-:Y:S01]  /*78a0*/  IADD3 R46, PT, PT, R161.reuse, 0x280, RZ ;  /* 0x00000280a12e7810 */ /* 0x040fe20007ffe0ff */
[C---:B------:R-:W-:Y:S01]  /*78b0*/  VIADD R44, R161.reuse, 0x200 ;  /* 0x00000200a12c7836 */ /* 0x040fe20000000000 */
[C---:B------:R-:W-:Y:S01]  /*78c0*/  IADD3 R43, PT, PT, R161.reuse, 0xc80, RZ ;  /* 0x00000c80a12b7810 */ /* 0x040fe20007ffe0ff */
        /* <DEDUP_REMOVED lines=11> */
[C---:B------:R-:W-:Y:S02]  /*7980*/  IMAD R40, R42.reuse, 0x10, R161 ;  /* 0x000000102a287824 */ /* 0x040fe400078e02a1 */
[----:B------:R-:W-:Y:S01]  /*7990*/  VIADD R163, R161, 0xf00 ;  /* 0x00000f00a1a37836 */ /* 0x000fe20000000000 */
        /* <DEDUP_REMOVED lines=10> */
[C---:B------:R-:W-:Y:S01]  /*7a40*/  IMAD R153, R42.reuse, 0x10, R153 ;  /* 0x000000102a997824 */ /* 0x040fe200078e0299 */
[----:B---3--:R-:W-:Y:S04]  /*7a50*/  @!P0 STS [R45], R151 ;  /* 0x000000972d008388 */ /* 0x008fe80000000800 */
[----:B--2---:R-:W-:Y:S04]  /*7a60*/  @!P0 STS [R45+0x80], R150 ;  /* 0x000080962d008388 */ /* 0x004fe80000000800 */
[----:B----4-:R0:W-:Y:S04]  /*7a70*/  @!P0 STS [R45+0x100], R112 ;  /* 0x000100702d008388 */ /* 0x0101e80000000800 */
[----:B-----5:R1:W-:Y:S01]  /*7a80*/  @!P0 STS [R45+0x180], R152 ;  /* 0x000180982d008388 */ /* 0x0203e20000000800 */
[----:B------:R-:W-:Y:S01]  /*7a90*/  BAR.SYNC.DEFER_BLOCKING 0x0 ;  /* 0x0000000000007b1d */ /* 0x000fe20000010000 */
[----:B0-----:R-:W-:Y:S01]  /*7aa0*/  LEA R112, R42, UR9, 0x4 ;  /* 0x000000092a707c11 */ /* 0x001fe2000f8e20ff */
[C---:B------:R-:W-:Y:S01]  /*7ab0*/  VIADD R151, R161.reuse, 0x100 ;  /* 0x00000100a1977836 */ /* 0x040fe20000000000 */
[----:B-1----:R-:W-:-:S03]  /*7ac0*/  IADD3 R45, PT, PT, R161, 0xe80, RZ ;  /* 0x00000e80a12d7810 */ /* 0x002fc60007ffe0ff */
[----:B------:R-:W0:Y:S04]  /*7ad0*/  LDSM.16.M88 R145, [R145] ;  /* 0x000000009191783b */ /* 0x000e280000000000 */
[----:B------:R-:W1:Y:S04]  /*7ae0*/  LDSM.16.M88 R143, [R143] ;  /* 0x000000008f8f783b */ /* 0x000e680000000000 */
[----:B------:R-:W2:Y:S04]  /*7af0*/  LDSM.16.M88 R113, [R113] ;  /* 0x000000007171783b */ /* 0x000ea80000000000 */
[----:B------:R-:W3:Y:S04]  /*7b00*/  LDSM.16.M88 R112, [R112] ;  /* 0x000000007070783b */ /* 0x000ee80000000000 */
[----:B------:R4:W-:Y:S04]  /*7b10*/  STS [R154], R111 ;  /* 0x0000006f9a007388 */ /* 0x0009e80000000800 */
[----:B------:R5:W-:Y:S04]  /*7b20*/  STS [R154+0x80], R110 ;  /* 0x0000806e9a007388 */ /* 0x000be80000000800 */
[----:B------:R-:W-:Y:S04]  /*7b30*/  STS [R154+0x200], R109 ;  /* 0x0002006d9a007388 */ /* 0x000fe80000000800 */
[----:B------:R5:W-:Y:S04]  /*7b40*/  STS [R154+0x280], R108 ;  /* 0x0002806c9a007388 */ /* 0x000be80000000800 */
[----:B------:R-:W-:Y:S04]  /*7b50*/  STS [R154+0x400], R107 ;  /* 0x0004006b9a007388 */ /* 0x000fe80000000800 */
[----:B------:R-:W-:Y:S04]  /*7b60*/  STS [R154+0x480], R106 ;  /* 0x0004806a9a007388 */ /* 0x000fe80000000800 */
[----:B------:R0:W-:Y:S04]  /*7b70*/  STS [R154+0x600], R105 ;  /* 0x000600699a007388 */ /* 0x0001e80000000800 */
[----:B------:R-:W-:Y:S04]  /*7b80*/  STS [R154+0x680], R104 ;  /* 0x000680689a007388 */ /* 0x000fe80000000800 */
[----:B------:R-:W-:Y:S04]  /*7b90*/  STS [R154+0x800], R103 ;  /* 0x000800679a007388 */ /* 0x000fe80000000800 */
[----:B------:R1:W-:Y:S04]  /*7ba0*/  STS [R154+0x880], R102 ;  /* 0x000880669a007388 */ /* 0x0003e80000000800 */
[----:B------:R2:W-:Y:S04]  /*7bb0*/  STS [R154+0xa00], R101 ;  /* 0x000a00659a007388 */ /* 0x0005e80000000800 */
        /* <DEDUP_REMOVED lines=21> */
[----:B------:R-:W-:Y:S01]  /*7d10*/  BAR.SYNC.DEFER_BLOCKING 0x0 ;  /* 0x0000000000007b1d */ /* 0x000fe20000010000 */
[C---:B----4-:R-:W-:Y:S01]  /*7d20*/  IADD3 R111, PT, PT, R161.reuse, 0x480, RZ ;  /* 0x00000480a16f7810 */ /* 0x050fe20007ffe0ff */
[C---:B-----5:R-:W-:Y:S01]  /*7d30*/  VIADD R110, R161.reuse, 0x500 ;  /* 0x00000500a16e7836 */ /* 0x060fe20000000000 */
[C---:B------:R-:W-:Y:S01]  /*7d40*/  IADD3 R108, PT, PT, R161.reuse, 0x680, RZ ;  /* 0x00000680a16c7810 */ /* 0x040fe20007ffe0ff */
[C---:B------:R-:W-:Y:S01]  /*7d50*/  VIADD R109, R161.reuse, 0x580 ;  /* 0x00000580a16d7836 */ /* 0x040fe20000000000 */
[C---:B0-----:R-:W-:Y:S01]  /*7d60*/  IADD3 R105, PT, PT, R161.reuse, 0x880, RZ ;  /* 0x00000880a1697810 */ /* 0x041fe20007ffe0ff */
[C---:B------:R-:W-:Y:S01]  /*7d70*/  VIADD R107, R161.reuse, 0x700 ;  /* 0x00000700a16b7836 */ /* 0x040fe20000000000 */
[C---:B-1----:R-:W-:Y:S01]  /*7d80*/  IADD3 R102, PT, PT, R161.reuse, 0xa80, RZ ;  /* 0x00000a80a1667810 */ /* 0x042fe20007ffe0ff */
[----:B------:R-:W-:-:S02]  /*7d90*/  VIADD R106, R161, 0x780 ;  /* 0x00000780a16a7836 */ /* 0x000fc40000000000 */
[C---:B------:R-:W-:Y:S02]  /*7da0*/  VIADD R104, R161.reuse, 0x900 ;  /* 0x00000900a1687836 */ /* 0x040fe40000000000 */
[C---:B------:R-:W-:Y:S02]  /*7db0*/  VIADD R103, R161.reuse, 0x980 ;  /* 0x00000980a1677836 */ /* 0x040fe40000000000 */
[C---:B--2---:R-:W-:Y:S01]  /*7dc0*/  VIADD R101, R161.reuse, 0xb00 ;  /* 0x00000b00a1657836 */ /* 0x044fe20000000000 */
[C---:B------:R-:W-:Y:S01]  /*7dd0*/  LEA R152, R42.reuse, R149, 0x4 ;  /* 0x000000952a987211 */ /* 0x040fe200078e20ff */
[----:B------:R-:W-:Y:S01]  /*7de0*/  VIADD R161, R161, 0xf80 ;  /* 0x00000f80a1a17836 */ /* 0x000fe20000000000 */
        /* <DEDUP_REMOVED lines=12> */
[----:B------:R-:W0:Y:S01]  /*7eb0*/  LDSM.16.M88 R152, [R152] ;  /* 0x000000009898783b */ /* 0x000e220000000000 */
[----:B------:R-:W-:-:S02]  /*7ec0*/  IMAD R106, R42, 0x10, R106 ;  /* 0x000000102a6a7824 */ /* 0x000fc400078e026a */
[C---:B------:R-:W-:Y:S01]  /*7ed0*/  IMAD R104, R42.reuse, 0x10, R104 ;  /* 0x000000102a687824 */ /* 0x040fe200078e0268 */
[----:B------:R-:W1:Y:S01]  /*7ee0*/  LDSM.16.M88 R151, [R151] ;  /* 0x000000009797783b */ /* 0x000e620000000000 */
[C---:B------:R-:W-:Y:S02]  /*7ef0*/  IMAD R103, R42.reuse, 0x10, R103 ;  /* 0x000000102a677824 */ /* 0x040fe400078e0267 */
[C---:B------:R-:W-:Y:S01]  /*7f00*/  IMAD R101, R42.reuse, 0x10, R101 ;  /* 0x000000102a657824 */ /* 0x040fe200078e0265 */
[----:B------:R-:W2:Y:S01]  /*7f10*/  LDSM.16.M88 R150, [R150] ;  /* 0x000000009696783b */ /* 0x000ea20000000000 */
[C---:B------:R-:W-:Y:S02]  /*7f20*/  IMAD R46, R42.reuse, 0x10, R165 ;  /* 0x000000102a2e7824 */ /* 0x040fe400078e02a5 */
[C---:B------:R-:W-:Y:S01]  /*7f30*/  IMAD R44, R42.reuse, 0x10, R163 ;  /* 0x000000102a2c7824 */ /* 0x040fe200078e02a3 */
[----:B------:R-:W4:Y:S01]  /*7f40*/  LDSM.16.M88 R78, [R157] ;  /* 0x000000009d4e783b */ /* 0x000f220000000000 */
[----:B------:R-:W-:-:S03]  /*7f50*/  IMAD R42, R42, 0x10, R161 ;  /* 0x000000102a2a7824 */ /* 0x000fc600078e02a1 */
        /* <DEDUP_REMOVED lines=25> */
[----:B------:R-:W-:-:S03]  /*80f0*/  ISETP.NE.AND P0, PT, R41, RZ, PT ;  /* 0x000000ff2900720c */ /* 0x000fc60003f05270 */
[----:B------:R5:W0:Y:S04]  /*8100*/  LDSM.16.M88 R77, [R146] ;  /* 0x00000000924d783b */ /* 0x000a280000000000 */
[----:B------:R3:W0:Y:S04]  /*8110*/  LDSM.16.M88 R100, [R99] ;  /* 0x000000006364783b */ /* 0x0006280000000000 */
[----:B------:R1:W0:Y:S01]  /*8120*/  LDSM.16.M88 R97, [R43] ;  /* 0x000000002b61783b */ /* 0x0002220000000000 */
[----:B-----5:R-:W-:Y:S01]  /*8130*/  MOV R146, RZ ;  /* 0x000000ff00927202 */ /* 0x020fe20000000f00 */
[----:B---3--:R-:W-:-:S02]  /*8140*/  IMAD.MOV.U32 R99, RZ, RZ, RZ ;  /* 0x000000ffff637224 */ /* 0x008fc400078e00ff */
[----:B-1----:R-:W-:Y:S01]  /*8150*/  IMAD.MOV.U32 R43, RZ, RZ, R145 ;  /* 0x000000ffff2b7224 */ /* 0x002fe200078e0091 */
[----:B--2-4-:R-:W-:-:S07]  /*8160*/  MOV R144, 0x8180 ;  /* 0x0000818000907802 */ /* 0x014fce0000000f00 */
[----:B0-----:R-:W-:Y:S05]  /*8170*/  CALL.REL.NOINC `($__internal_10_$__cuda_sm_9x_mma_sub_byte_internal_m8n8k32_u4_s4) ;  /* 0x0000006000747944 */ /* 0x001fea0003c00000 */
        /* <DEDUP_REMOVED lines=249> */
[----:B------:R-:W-:-:S04]  /*9110*/  @!P0 SHF.L.U32 R42, R38, 0x3, RZ ;  /* 0x00000003262a8819 */ /* 0x000fc800000006ff */
[----:B------:R-:W-:-:S05]  /*9120*/  @!P0 LOP3.LUT R42, R42, 0x1fe0, RZ, 0xc0, !PT ;  /* 0x00001fe02a2a8812 */ /* 0x000fca00078ec0ff */
[----:B------:R-:W-:-:S04]  /*9130*/  @!P0 IMAD.IADD R39, R42, 0x1, R39 ;  /* 0x000000012a278824 */ /* 0x000fc800078e0227 */
[----:B0-----:R-:W-:-:S05]  /*9140*/  @!P0 IMAD.WIDE.U32 R40, R39, 0x4, R40 ;  /* 0x0000000427288825 */ /* 0x001fca00078e0028 */
[----:B------:R-:W2:Y:S04]  /*9150*/  @!P0 LDG.E.CONSTANT R39, desc[UR10][R40.64+0x40] ;  /* 0x0000400a28278981 */ /* 0x000ea8000c1e9900 */
[----:B------:R-:W3:Y:S04]  /*9160*/  @!P0 LDG.E.CONSTANT R42, desc[UR10][R40.64+0x50] ;  /* 0x0000500a282a8981 */ /* 0x000ee8000c1e9900 */
[----:B------:R-:W4:Y:S04]  /*9170*/  @!P0 LDG.E.CONSTANT R43, desc[UR10][R40.64+0x60] ;  /* 0x0000600a282b8981 */ /* 0x000f28000c1e9900 */
[----:B------:R0:W5:Y:S01]  /*9180*/  @!P0 LDG.E.CONSTANT R44, desc[UR10][R40.64+0x70] ;  /* 0x0000700a282c8981 */ /* 0x000162000c1e9900 */
[----:B------:R-:W1:Y:S01]  /*9190*/  S2UR UR5, SR_CgaCtaId ;  /* 0x00000000000579c3 */ /* 0x000e620000008800 */
[----:B------:R-:W-:Y:S01]  /*91a0*/  @!P0 LEA R38, R38, UR6, 0x2 ;  /* 0x0000000626268c11 */ /* 0x000fe2000f8e10ff */
[----:B------:R-:W-:Y:S01]  /*91b0*/  UMOV UR4, 0x400 ;  /* 0x0000040000047882 */ /* 0x000fe20000000000 */
[----:B------:R-:W0:Y:S01]  /*91c0*/  S2R R45, SR_LANEID ;  /* 0x00000000002d7919 */ /* 0x000e220000000000 */
[----:B------:R-:W-:Y:S01]  /*91d0*/  UIADD3 UR4, UPT, UPT, UR4, 0x200, URZ ;  /* 0x0000020004047890 */ /* 0x000fe2000fffe0ff */
[----:B------:R-:W-:Y:S01]  /*91e0*/  IMAD.MOV.U32 R94, RZ, RZ, R98 ;  /* 0x000000ffff5e7224 */ /* 0x000fe200078e0062 */
[----:B------:R-:W0:Y:S01]  /*91f0*/  S2R R76, SR_TID.Z ;  /* 0x00000000004c7919 */ /* 0x000e220000002300 */
[----:B------:R-:W-:Y:S01]  /*9200*/  IMAD.MOV.U32 R146, RZ, RZ, R84 ;  /* 0x000000ffff927224 */ /* 0x000fe200078e0054 */
[----:B------:R-:W0:Y:S01]  /*9210*/  S2R R75, SR_TID.X ;  /* 0x00000000004b7919 */ /* 0x000e220000002100 */
[----:B-1----:R-:W-:Y:S01]  /*9220*/  ULEA UR4, UR5, UR4, 0x18 ;  /* 0x0000000405047291 */ /* 0x002fe2000f8ec0ff */
[----:B0-----:R-:W-:-:S04]  /*9230*/  LOP3.LUT R40, R45, 0x7, RZ, 0xc0, !PT ;  /* 0x000000072d287812 */ /* 0x001fc800078ec0ff */
[C---:B------:R-:W-:Y:S02]  /*9240*/  LEA R86, R40.reuse, UR6, 0x4 ;  /* 0x0000000628567c11 */ /* 0x040fe4000f8e20ff */
[----:B------:R-:W-:Y:S01]  /*9250*/  LEA R77, R40, UR9, 0x4 ;  /* 0x00000009284d7c11 */ /* 0x000fe2000f8e20ff */
[----:B------:R-:W-:Y:S01]  /*9260*/  IMAD R46, R76, 0x40, R75 ;  /* 0x000000404c2e7824 */ /* 0x000fe200078e024b */
[C---:B------:R-:W-:Y:S02]  /*9270*/  LEA R41, R40.reuse, UR7, 0x4 ;  /* 0x0000000728297c11 */ /* 0x040fe4000f8e20ff */
[----:B------:R-:W-:Y:S02]  /*9280*/  LEA R45, R40, UR8, 0x4 ;  /* 0x00000008282d7c11 */ /* 0x000fe4000f8e20ff */
[----:B------:R-:W-:Y:S01]  /*9290*/  LEA R47, R46, UR4, 0x2 ;  /* 0x000000042e2f7c11 */ /* 0x000fe2000f8e10ff */
[----:B--2---:R-:W-:Y:S04]  /*92a0*/  @!P0 STS [R38], R39 ;  /* 0x0000002726008388 */ /* 0x004fe80000000800 */
[----:B---3--:R-:W-:Y:S04]  /*92b0*/  @!P0 STS [R38+0x80], R42 ;  /* 0x0000802a26008388 */ /* 0x008fe80000000800 */
[----:B----4-:R-:W-:Y:S04]  /*92c0*/  @!P0 STS [R38+0x100], R43 ;  /* 0x0001002b26008388 */ /* 0x010fe80000000800 */
[----:B-----5:R-:W-:Y:S01]  /*92d0*/  @!P0 STS [R38+0x180], R44 ;  /* 0x0001802c26008388 */ /* 0x020fe20000000800 */
[----:B------:R-:W-:Y:S06]  /*92e0*/  BAR.SYNC.DEFER_BLOCKING 0x0 ;  /* 0x0000000000007b1d */ /* 0x000fec0000010000 */
[----:B------:R-:W0:Y:S04]  /*92f0*/  LDSM.16.M88 R86, [R86] ;  /* 0x000000005656783b */ /* 0x000e280000000000 */
[----:B------:R-:W1:Y:S04]  /*9300*/  LDSM.16.M88 R39, [R41] ;  /* 0x000000002927783b */ /* 0x000e680000000000 */
[----:B------:R-:W2:Y:S04]  /*9310*/  LDSM.16.M88 R38, [R45] ;  /* 0x000000002d26783b */ /* 0x000ea80000000000 */
[----:B------:R-:W3:Y:S04]  /*9320*/  LDSM.16.M88 R77, [R77] ;  /* 0x000000004d4d783b */ /* 0x000ee80000000000 */
        /* <DEDUP_REMOVED lines=11> */
[----:B----4-:R-:W-:-:S03]  /*93e0*/  LEA R63, R76, UR4, 0xc ;  /* 0x000000044c3f7c11 */ /* 0x010fc6000f8e60ff */
[----:B------:R-:W-:Y:S01]  /*93f0*/  STS [R47+0xa80], R60 ;  /* 0x000a803c2f007388 */ /* 0x000fe20000000800 */
[C---:B------:R-:W-:Y:S01]  /*9400*/  IADD3 R41, PT, PT, R63.reuse, 0x300, RZ ;  /* 0x000003003f297810 */ /* 0x040fe20007ffe0ff */
[C---:B------:R-:W-:Y:S02]  /*9410*/  VIADD R65, R63.reuse, 0x780 ;  /* 0x000007803f417836 */ /* 0x040fe40000000000 */
[----:B------:R4:W-:Y:S01]  /*9420*/  STS [R47+0xc00], R59 ;  /* 0x000c003b2f007388 */ /* 0x0009e20000000800 */
[C---:B------:R-:W-:Y:S01]  /*9430*/  IADD3 R95, PT, PT, R63.reuse, 0x900, RZ ;  /* 0x000009003f5f7810 */ /* 0x040fe20007ffe0ff */
[C---:B------:R-:W-:Y:S01]  /*9440*/  VIADD R103, R63.reuse, 0x980 ;  /* 0x000009803f677836 */ /* 0x040fe20000000000 */
[C---:B-----5:R-:W-:Y:S01]  /*9450*/  IADD3 R61, PT, PT, R63.reuse, 0x700, RZ ;  /* 0x000007003f3d7810 */ /* 0x060fe20007ffe0ff */
[----:B------:R-:W-:Y:S01]  /*9460*/  STS [R47+0xc80], R58 ;  /* 0x000c803a2f007388 */ /* 0x000fe20000000800 */
[C---:B------:R-:W-:Y:S01]  /*9470*/  IADD3 R109, PT, PT, R63.reuse, 0xb00, RZ ;  /* 0x00000b003f6d7810 */ /* 0x040fe20007ffe0ff */
[C---:B------:R-:W-:Y:S01]  /*9480*/  VIADD R111, R63.reuse, 0xb80 ;  /* 0x00000b803f6f7836 */ /* 0x040fe20000000000 */
[C---:B------:R-:W-:Y:S01]  /*9490*/  IADD3 R145, PT, PT, R63.reuse, 0xd00, RZ ;  /* 0x00000d003f917810 */ /* 0x040fe20007ffe0ff */
[----:B------:R5:W-:Y:S01]  /*94a0*/  STS [R47+0xe00], R57 ;  /* 0x000e00392f007388 */ /* 0x000be20000000800 */
[C---:B------:R-:W-:Y:S01]  /*94b0*/  VIADD R147, R63.reuse, 0xd80 ;  /* 0x00000d803f937836 */ /* 0x040fe20000000000 */
[C---:B------:R-:W-:Y:S01]  /*94c0*/  IADD3 R153, PT, PT, R63.reuse, 0xf00, RZ ;  /* 0x00000f003f997810 */ /* 0x040fe20007ffe0ff */
[C---:B----4-:R-:W-:Y:S01]  /*94d0*/  VIADD R59, R63.reuse, 0x680 ;  /* 0x000006803f3b7836 */ /* 0x050fe20000000000 */
[----:B------:R-:W-:Y:S01]  /*94e0*/  STS [R47+0xe80], R56 ;  /* 0x000e80382f007388 */ /* 0x000fe20000000800 */
[C---:B------:R-:W-:Y:S01]  /*94f0*/  VIADD R155, R63.reuse, 0xf80 ;  /* 0x00000f803f9b7836 */ /* 0x040fe20000000000 */
[C---:B------:R-:W-:Y:S01]  /*9500*/  LEA R111, R40.reuse, R111, 0x4 ;  /* 0x0000006f286f7211 */ /* 0x040fe200078e20ff */
[C---:B------:R-:W-:Y:S01]  /*9510*/  VIADD R43, R63.reuse, 0x400 ;  /* 0x000004003f2b7836 */ /* 0x040fe20000000000 */
[----:B------:R4:W-:Y:S01]  /*9520*/  STS [R47+0x1000], R0 ;  /* 0x001000002f007388 */ /* 0x0009e20000000800 */
[C---:B------:R-:W-:Y:S01]  /*9530*/  VIADD R45, R63.reuse, 0x480 ;  /* 0x000004803f2d7836 */ /* 0x040fe20000000000 */
[----:B------:R-:W-:Y:S01]  /*9540*/  LEA R155, R40, R155, 0x4 ;  /* 0x0000009b289b7211 */ /* 0x000fe200078e20ff */
[C---:B-----5:R-:W-:Y:S01]  /*9550*/  VIADD R57, R63.reuse, 0x600 ;  /* 0x000006003f397836 */ /* 0x060fe20000000000 */
[----:B------:R-:W-:Y:S01]  /*9560*/  STS [R47+0x1080], R2 ;  /* 0x001080022f007388 */ /* 0x000fe20000000800 */
[----:B------:R-:W-:-:S02]  /*9570*/  VIADD R69, R63, 0x800 ;  /* 0x000008003f457836 */ /* 0x000fc40000000000 */
[C---:B------:R-:W-:Y:S01]  /*9580*/  VIADD R87, R63.reuse, 0x880 ;  /* 0x000008803f577836 */ /* 0x040fe20000000000 */
[----:B------:R5:W-:Y:S01]  /*9590*/  STS [R47+0x1200], R3 ;  /* 0x001200032f007388 */ /* 0x000be20000000800 */
[C---:B------:R-:W-:Y:S01]  /*95a0*/  VIADD R105, R63.reuse, 0xa00 ;  /* 0x00000a003f697836 */ /* 0x040fe20000000000 */
[----:B----4-:R-:W-:Y:S01]  /*95b0*/  LEA R0, R40, R65, 0x4 ;  /* 0x0000004128007211 */ /* 0x010fe200078e20ff */
[C---:B------:R-:W-:Y:S01]  /*95c0*/  VIADD R107, R63.reuse, 0xa80 ;  /* 0x00000a803f6b7836 */ /* 0x040fe20000000000 */
[----:B------:R4:W-:Y:S01]  /*95d0*/  STS [R47+0x1280], R4 ;  /* 0x001280042f007388 */ /* 0x0009e20000000800 */
[C---:B------:R-:W-:Y:S02]  /*95e0*/  VIADD R113, R63.reuse, 0xc00 ;  /* 0x00000c003f717836 */ /* 0x040fe40000000000 */
[C---:B------:R-:W-:Y:S01]  /*95f0*/  VIADD R143, R63.reuse, 0xc80 ;  /* 0x00000c803f8f7836 */ /* 0x040fe20000000000 */
[----:B------:R0:W-:Y:S01]  /*9600*/  STS [R47+0x1400], R5 ;  /* 0x001400052f007388 */ /* 0x0001e20000000800 */
[----:B------:R-:W-:-:S02]  /*9610*/  VIADD R149, R63, 0xe00 ;  /* 0x00000e003f957836 */ /* 0x000fc40000000000 */
[C---:B-----5:R-:W-:Y:S01]  /*9620*/  VIADD R3, R63.reuse, 0x80 ;  /* 0x000000803f037836 */ /* 0x060fe20000000000 */
[----:B------:R5:W-:Y:S01]  /*9630*/  STS [R47+0x1480], R6 ;  /* 0x001480062f007388 */ /* 0x000be20000000800 */
[C---:B------:R-:W-:Y:S01]  /*9640*/  VIADD R151, R63.reuse, 0xe80 ;  /* 0x00000e803f977836 */ /* 0x040fe20000000000 */
[C---:B----4-:R-:W-:Y:S01]  /*9650*/  LEA R4, R40.reuse, R147, 0x4 ;  /* 0x0000009328047211 */ /* 0x050fe200078e20ff */
[C---:B------:R-:W-:Y:S01]  /*9660*/  IMAD R71, R40.reuse, 0x10, R3 ;  /* 0x0000001028477824 */ /* 0x040fe200078e0203 */
[----:B------:R4:W-:Y:S01]  /*9670*/  STS [R47+0x1600], R7 ;  /* 0x001600072f007388 */ /* 0x0009e20000000800 */
[C---:B------:R-:W-:Y:S01]  /*9680*/  IMAD R41, R40.reuse, 0x10, R41 ;  /* 0x0000001028297824 */ /* 0x040fe200078e0229 */
[----:B0-----:R-:W-:Y:S01]  /*9690*/  IADD3 R5, PT, PT, R63, 0x100, RZ ;  /* 0x000001003f057810 */ /* 0x001fe20007ffe0ff */
[C---:B------:R-:W-:Y:S01]  /*96a0*/  IMAD R43, R40.reuse, 0x10, R43 ;  /* 0x00000010282b7824 */ /* 0x040fe200078e022b */
[----:B------:R-:W-:Y:S01]  /*96b0*/  STS [R47+0x1680], R8 ;  /* 0x001680082f007388 */ /* 0x000fe20000000800 */
[C---:B------:R-:W-:Y:S01]  /*96c0*/  IMAD R2, R40.reuse, 0x10, R45 ;  /* 0x0000001028027824 */ /* 0x040fe200078e022d */
[C---:B-----5:R-:W-:Y:S01]  /*96d0*/  LEA R6, R40.reuse, R103, 0x4 ;  /* 0x0000006728067211 */ /* 0x060fe200078e20ff */
[C---:B------:R-:W-:Y:S01]  /*96e0*/  IMAD R5, R40.reuse, 0x10, R5 ;  /* 0x0000001028057824 */ /* 0x040fe200078e0205 */
[----:B------:R0:W-:Y:S01]  /*96f0*/  STS [R47+0x1800], R9 ;  /* 0x001800092f007388 */ /* 0x0001e20000000800 */
[----:B------:R-:W-:-:S02]  /*9700*/  IMAD R56, R40, 0x10, R107 ;  /* 0x0000001028387824 */ /* 0x000fc400078e026b */
[C---:B----4-:R-:W-:Y:S01]  /*9710*/  VIADD R7, R63.reuse, 0x180 ;  /* 0x000001803f077836 */ /* 0x050fe20000000000 */
[----:B------:R4:W-:Y:S01]  /*9720*/  STS [R47+0x1880], R10 ;  /* 0x0018800a2f007388 */ /* 0x0009e20000000800 */
[C---:B------:R-:W-:Y:S02]  /*9730*/  IMAD R58, R40.reuse, 0x10, R113 ;  /* 0x00000010283a7824 */ /* 0x040fe400078e0271 */
[C---:B------:R-:W-:Y:S01]  /*9740*/  IMAD R60, R40.reuse, 0x10, R145 ;  /* 0x00000010283c7824 */ /* 0x040fe200078e0291 */
[----:B------:R5:W-:Y:S01]  /*9750*/  STS [R47+0x1a00], R11 ;  /* 0x001a000b2f007388 */ /* 0x000be20000000800 */
[C---:B------:R-:W-:Y:S01]  /*9760*/  LEA R7, R40.reuse, R7, 0x4 ;  /* 0x0000000728077211 */ /* 0x040fe200078e20ff */
[----:B0-----:R-:W-:Y:S02]  /*9770*/  VIADD R9, R63, 0x200 ;  /* 0x000002003f097836 */ /* 0x001fe40000000000 */
[----:B------:R-:W-:Y:S01]  /*9780*/  STS [R47+0x1a80], R12 ;  /* 0x001a800c2f007388 */ /* 0x000fe20000000800 */
[----:B------:R-:W-:-:S02]  /*9790*/  IMAD R62, R40, 0x10, R151 ;  /* 0x00000010283e7824 */ /* 0x000fc400078e0297 */
[C---:B------:R-:W-:Y:S01]  /*97a0*/  IMAD R68, R40.reuse, 0x10, R9 ;  /* 0x0000001028447824 */ /* 0x040fe200078e0209 */
[----:B------:R0:W-:Y:S01]  /*97b0*/  STS [R47+0x1c00], R13 ;  /* 0x001c000d2f007388 */ /* 0x0001e20000000800 */
[C---:B----4-:R-:W-:Y:S02]  /*97c0*/  IMAD R10, R40.reuse, 0x10, R57 ;  /* 0x00000010280a7824 */ /* 0x050fe400078e0239 */
[----:B-----5:R-:W-:Y:S01]  /*97d0*/  VIADD R11, R63, 0x280 ;  /* 0x000002803f0b7836 */ /* 0x020fe20000000000 */
[----:B------:R4:W-:Y:S01]  /*97e0*/  STS [R47+0x1c80], R14 ;  /* 0x001c800e2f007388 */ /* 0x0009e20000000800 */
[C---:B------:R-:W-:Y:S02]  /*97f0*/  IMAD R57, R40.reuse, 0x10, R109 ;  /* 0x0000001028397824 */ /* 0x040fe400078e026d */
[C---:B------:R-:W-:Y:S01]  /*9800*/  IMAD R67, R40.reuse, 0x10, R11 ;  /* 0x0000001028437824 */ /* 0x040fe200078e020b */
[----:B------:R5:W-:Y:S01]  /*9810*/  STS [R47+0x1e00], R15 ;  /* 0x001e000f2f007388 */ /* 0x000be20000000800 */
[----:B------:R-:W-:-:S02]  /*9820*/  IMAD R11, R40, 0x10, R59 ;  /* 0x00000010280b7824 */ /* 0x000fc400078e023b */
[C---:B0-----:R-:W-:Y:S01]  /*9830*/  VIADD R13, R63.reuse, 0x380 ;  /* 0x000003803f0d7836 */ /* 0x041fe20000000000 */
[----:B------:R0:W-:Y:S01]  /*9840*/  STS [R47+0x1e80], R16 ;  /* 0x001e80102f007388 */ /* 0x0001e20000000800 */
[C---:B------:R-:W-:Y:S02]  /*9850*/  IMAD R12, R40.reuse, 0x10, R61 ;  /* 0x00000010280c7824 */ /* 0x040fe400078e023d */
[C---:B----4-:R-:W-:Y:S01]  /*9860*/  IMAD R14, R40.reuse, 0x10, R87 ;  /* 0x00000010280e7824 */ /* 0x050fe200078e0257 */
[----:B------:R-:W-:Y:S01]  /*9870*/  BAR.SYNC.DEFER_BLOCKING 0x0 ;  /* 0x0000000000007b1d */ /* 0x000fe20000010000 */
[C---:B------:R-:W-:Y:S01]  /*9880*/  LEA R9, R40.reuse, R13, 0x4 ;  /* 0x0000000d28097211 */ /* 0x040fe200078e20ff */
[C---:B------:R-:W-:Y:S01]  /*9890*/  IMAD R13, R40.reuse, 0x10, R69 ;  /* 0x00000010280d7824 */ /* 0x040fe200078e0245 */
[C---:B-----5:R-:W-:Y:S01]  /*98a0*/  IADD3 R15, PT, PT, R63.reuse, 0x500, RZ ;  /* 0x000005003f0f7810 */ /* 0x060fe20007ffe0ff */
[----:B------:R-:W-:Y:S02]  /*98b0*/  IMAD R59, R40, 0x10, R143 ;  /* 0x00000010283b7824 */ /* 0x000fe400078e028f */
[----:B0-----:R-:W-:-:S02]  /*98c0*/  VIADD R47, R63, 0x580 ;  /* 0x000005803f2f7836 */ /* 0x001fc40000000000 */
[C---:B------:R-:W-:Y:S02]  /*98d0*/  IMAD R3, R40.reuse, 0x10, R15 ;  /* 0x0000001028037824 */ /* 0x040fe400078e020f */
[C---:B------:R-:W-:Y:S01]  /*98e0*/  IMAD R15, R40.reuse, 0x10, R95 ;  /* 0x00000010280f7824 */ /* 0x040fe200078e025f */
[C---:B------:R-:W-:Y:S01]  /*98f0*/  LEA R8, R40.reuse, R47, 0x4 ;  /* 0x0000002f28087211 */ /* 0x040fe200078e20ff */
[C---:B------:R-:W-:Y:S02]  /*9900*/  IMAD R16, R40.reuse, 0x10, R105 ;  /* 0x0000001028107824 */ /* 0x040fe400078e0269 */
[C---:B------:R-:W-:Y:S02]  /*9910*/  IMAD R61, R40.reuse, 0x10, R149 ;  /* 0x00000010283d7824 */ /* 0x040fe400078e0295 */
[C---:B------:R-:W-:Y:S02]  /*9920*/  IMAD R64, R40.reuse, 0x10, R153 ;  /* 0x0000001028407824 */ /* 0x040fe400078e0299 */
[----:B------:R-:W-:-:S02]  /*9930*/  IMAD R40, R40, 0x10, R63 ;  /* 0x0000001028287824 */ /* 0x000fc400078e023f */
[----:B------:R-:W-:Y:S01]  /*9940*/  IMAD.MOV.U32 R87, RZ, RZ, R99 ;  /* 0x000000ffff577224 */ /* 0x000fe200078e0063 */
[----:B------:R-:W-:Y:S01]  /*9950*/  MOV R99, R85 ;  /* 0x0000005500637202 */ /* 0x000fe20000000f00 */
        /* <DEDUP_REMOVED lines=32> */
[----:B-----5:R-:W-:Y:S01]  /*9b60*/  IMAD.MOV.U32 R43, RZ, RZ, R86 ;  /* 0x000000ffff2b7224 */ /* 0x020fe200078e0056 */
[----:B-1234-:R-:W-:-:S07]  /*9b70*/  MOV R144, 0x9b90 ;  /* 0x00009b9000907802 */ /* 0x01efce0000000f00 */
[----:B0-----:R-:W-:Y:S05]  /*9b80*/  CALL.REL.NOINC `($__internal_10_$__cuda_sm_9x_mma_sub_byte_internal_m8n8k32_u4_s4) ;  /* 0x0000004400f07944 */ /* 0x001fea0003c00000 */
        /* <DEDUP_REMOVED lines=248> */
[----:B------:R-:W0:Y:S01]  /*ab10*/  S2R R0, SR_LANEID ;  /* 0x0000000000007919 */ /* 0x000e220000000000 */
[----:B------:R-:W-:Y:S01]  /*ab20*/  IMAD R63, R76, -0x800, R63 ;  /* 0xfffff8004c3f7824 */ /* 0x000fe200078e023f */
[----:B------:R-:W-:Y:S01]  /*ab30*/  LOP3.LUT R75, R75, 0x3f8, RZ, 0xc0, !PT ;  /* 0x000003f84b4b7812 */ /* 0x000fe200078ec0ff */
[----:B------:R-:W-:Y:S02]  /*ab40*/  BAR.SYNC.DEFER_BLOCKING 0x0 ;  /* 0x0000000000007b1d */ /* 0x000fe40000010000 */
[C---:B------:R-:W-:Y:S01]  /*ab50*/  VIADD R7, R63.reuse, 0x100 ;  /* 0x000001003f077836 */ /* 0x040fe20000000000 */
[C---:B------:R-:W-:Y:S01]  /*ab60*/  IADD3 R45, PT, PT, R63.reuse, 0x600, RZ ;  /* 0x000006003f2d7810 */ /* 0x040fe20007ffe0ff */
[C---:B------:R-:W-:Y:S02]  /*ab70*/  VIADD R9, R63.reuse, 0x300 ;  /* 0x000003003f097836 */ /* 0x040fe40000000000 */
[C---:B------:R-:W-:Y:S02]  /*ab80*/  VIADD R11, R63.reuse, 0x400 ;  /* 0x000004003f0b7836 */ /* 0x040fe40000000000 */
[----:B------:R-:W-:-:S02]  /*ab90*/  VIADD R41, R63, 0x500 ;  /* 0x000005003f297836 */ /* 0x000fc40000000000 */
[----:B------:R-:W-:Y:S01]  /*aba0*/  VIADD R47, R63, 0x700 ;  /* 0x000007003f2f7836 */ /* 0x000fe20000000000 */
[----:B0-----:R-:W-:Y:S02]  /*abb0*/  SHF.R.U32.HI R4, RZ, 0x2, R0 ;  /* 0x00000002ff047819 */ /* 0x001fe40000011600 */
[----:B------:R-:W-:Y:S01]  /*abc0*/  LOP3.LUT R5, R0, 0x3, RZ, 0xc0, !PT ;  /* 0x0000000300057812 */ /* 0x000fe200078ec0ff */
[----:B------:R-:W-:-:S04]  /*abd0*/  IMAD R0, R76, 0x200, R75 ;  /* 0x000002004c007824 */ /* 0x000fc800078e024b */
[----:B------:R-:W-:Y:S01]  /*abe0*/  IMAD R4, R4, 0x4, R5 ;  /* 0x0000000404047824 */ /* 0x000fe200078e0205 */
[----:B------:R-:W-:Y:S02]  /*abf0*/  IADD3 R5, PT, PT, R63, 0x200, RZ ;  /* 0x000002003f057810 */ /* 0x000fe40007ffe0ff */
[----:B------:R-:W-:Y:S01]  /*ac00*/  LEA R0, R0, UR4, 0x2 ;  /* 0x0000000400007c11 */ /* 0x000fe2000f8e10ff */
[C---:B------:R-:W-:Y:S01]  /*ac10*/  IMAD.U32 R63, R4.reuse, 0x8, R63 ;  /* 0x00000008043f7824 */ /* 0x040fe200078e003f */
[C---:B------:R-:W-:Y:S01]  /*ac20*/  LEA R40, R4.reuse, R5, 0x3 ;  /* 0x0000000504287211 */ /* 0x040fe200078e18ff */
[C---:B------:R-:W-:Y:S01]  /*ac30*/  IMAD.U32 R16, R4.reuse, 0x8, R7 ;  /* 0x0000000804107824 */ /* 0x040fe200078e0007 */
[C---:B------:R-:W-:Y:S01]  /*ac40*/  LEA R45, R4.reuse, R45, 0x3 ;  /* 0x0000002d042d7211 */ /* 0x040fe200078e18ff */
[C---:B------:R-:W-:Y:S01]  /*ac50*/  IMAD.U32 R42, R4.reuse, 0x8, R9 ;  /* 0x00000008042a7824 */ /* 0x040fe200078e0009 */
[----:B------:R0:W-:Y:S01]  /*ac60*/  STS.64 [R63], R2 ;  /* 0x000000023f007388 */ /* 0x0001e20000000a00 */
[----:B------:R-:W-:-:S02]  /*ac70*/  IMAD.U32 R43, R4, 0x8, R11 ;  /* 0x00000008042b7824 */ /* 0x000fc400078e000b */
[C---:B------:R-:W-:Y:S01]  /*ac80*/  IMAD.U32 R44, R4.reuse, 0x8, R41 ;  /* 0x00000008042c7824 */ /* 0x040fe200078e0029 */
[----:B------:R-:W-:Y:S01]  /*ac90*/  STS.64 [R16], R12 ;  /* 0x0000000c10007388 */ /* 0x000fe20000000a00 */
[----:B------:R-:W-:-:S03]  /*aca0*/  IMAD.U32 R47, R4, 0x8, R47 ;  /* 0x00000008042f7824 */ /* 0x000fc600078e002f */
[----:B------:R-:W-:Y:S04]  /*acb0*/  STS.64 [R40], R14 ;  /* 0x0000000e28007388 */ /* 0x000fe80000000a00 */
[----:B------:R-:W-:Y:S01]  /*acc0*/  STS.64 [R42], R38 ;  /* 0x000000262a007388 */ /* 0x000fe20000000a00 */
[----:B0-----:R-:W-:Y:S02]  /*acd0*/  IMAD.MOV.U32 R2, RZ, RZ, 0x40000000 ;  /* 0x40000000ff027424 */ /* 0x001fe400078e00ff */
[----:B------:R-:W-:Y:S01]  /*ace0*/  IMAD.MOV.U32 R3, RZ, RZ, 0x0 ;  /* 0x00000000ff037424 */ /* 0x000fe200078e00ff */
[----:B------:R-:W-:Y:S04]  /*acf0*/  STS.64 [R43], R56 ;  /* 0x000000382b007388 */ /* 0x000fe80000000a00 */
[----:B------:R-:W-:Y:S04]  /*ad00*/  STS.64 [R44], R58 ;  /* 0x0000003a2c007388 */ /* 0x000fe80000000a00 */
[----:B------:R-:W-:Y:S04]  /*ad10*/  STS.64 [R45], R60 ;  /* 0x0000003c2d007388 */ /* 0x000fe80000000a00 */
[----:B------:R-:W-:Y:S01]  /*ad20*/  STS.64 [R47], R98 ;  /* 0x000000622f007388 */ /* 0x000fe20000000a00 */
[----:B------:R-:W-:Y:S06]  /*ad30*/  BAR.SYNC.DEFER_BLOCKING 0x0 ;  /* 0x0000000000007b1d */ /* 0x000fec0000010000 */
[----:B------:R-:W0:Y:S04]  /*ad40*/  LDS.128 R8, [R0] ;  /* 0x0000000000087984 */ /* 0x000e280000000c00 */
[----:B------:R-:W1:Y:S01]  /*ad50*/  LDS.128 R4, [R0+0x10] ;  /* 0x0000100000047984 */ /* 0x000e620000000c00 */
[----:B0-----:R-:W-:-:S02]  /*ad60*/  VIADDMNMX R39, R18, R9, RZ, !PT ;  /* 0x0000000912277246 */ /* 0x001fc400078001ff */
[----:B------:R-:W-:Y:S02]  /*ad70*/  VIADDMNMX R41, R17, R8, RZ, !PT ;  /* 0x0000000811297246 */ /* 0x000fe400078001ff */
[----:B------:R-:W-:Y:S01]  /*ad80*/  VIADDMNMX R43, R19, R10, RZ, !PT ;  /* 0x0000000a132b7246 */ /* 0x000fe200078001ff */
[----:B------:R-:W-:Y:S01]  /*ad90*/  IMAD.WIDE.U32 R12, R39, -0x60000000, R2 ;  /* 0xa0000000270c7825 */ /* 0x000fe200078e0002 */
[----:B-1----:R-:W-:-:S03]  /*ada0*/  VIADDMNMX R45, R23, R6, RZ, !PT ;  /* 0x00000006172d7246 */ /* 0x002fc600078001ff */
[----:B------:R-:W-:-:S04]  /*adb0*/  IMAD.WIDE.U32 R8, R41, -0x60000000, R2 ;  /* 0xa000000029087825 */ /* 0x000fc800078e0002 */
[----:B------:R-:W-:Y:S01]  /*adc0*/  IMAD.WIDE.U32 R14, R43, -0x60000000, R2 ;  /* 0xa00000002b0e7825 */ /* 0x000fe200078e0002 */
[----:B------:R-:W-:-:S03]  /*add0*/  LEA R41, R41, R9, 0x2 ;  /* 0x0000000929297211 */ /* 0x000fc600078e10ff */
[----:B------:R-:W-:Y:S01]  /*ade0*/  IMAD.U32 R39, R39, 0x4, R13 ;  /* 0x0000000427277824 */ /* 0x000fe200078e000d */
[----:B------:R-:W-:Y:S01]  /*adf0*/  SHF.R.U64 R16, R8, 0x1f, R41 ;  /* 0x0000001f08107819 */ /* 0x000fe20000001229 */
[----:B------:R-:W-:Y:S01]  /*ae00*/  IMAD.U32 R13, R43, 0x4, R15 ;  /* 0x000000042b0d7824 */ /* 0x000fe200078e000f */
[----:B------:R-:W-:Y:S02]  /*ae10*/  VIADDMNMX R15, R20, R11, RZ, !PT ;  /* 0x0000000b140f7246 */ /* 0x000fe400078001ff */
[----:B------:R-:W-:Y:S01]  /*ae20*/  SHF.R.U64 R12, R12, 0x1f, R39 ;  /* 0x0000001f0c0c7819 */ /* 0x000fe20000001227 */
[----:B------:R-:W0:Y:S01]  /*ae30*/  LDS.128 R8, [R0+0x80] ;  /* 0x0000800000087984 */ /* 0x000e220000000c00 */
[----:B------:R-:W-:Y:S01]  /*ae40*/  SHF.R.U64 R13, R14, 0x1f, R13 ;  /* 0x0000001f0e0d7819 */ /* 0x000fe2000000120d */
[--C-:B------:R-:W-:Y:S01]  /*ae50*/  IMAD.WIDE.U32 R38, R45, -0x60000000, R2.reuse ;  /* 0xa00000002d267825 */ /* 0x100fe200078e0002 */
[----:B------:R-:W-:Y:S02]  /*ae60*/  VIADDMNMX R41, R21, R4, RZ, !PT ;  /* 0x0000000415297246 */ /* 0x000fe400078001ff */
[----:B------:R-:W-:Y:S01]  /*ae70*/  VIADDMNMX R43, R22, R5, RZ, !PT ;  /* 0x00000005162b7246 */ /* 0x000fe200078001ff */
[----:B------:R-:W-:Y:S01]  /*ae80*/  IMAD.WIDE.U32 R4, R15, -0x60000000, R2 ;  /* 0xa00000000f047825 */ /* 0x000fe200078e0002 */
[----:B------:R-:W-:-:S02]  /*ae90*/  VIMNMX.RELU R12, PT, PT, R12, 0xf, PT ;  /* 0x0000000f0c0c7848 */ /* 0x000fc40003fe1100 */
[----:B------:R-:W-:Y:S01]  /*aea0*/  VIMNMX.RELU R13, PT, PT, R13, 0xf, PT ;  /* 0x0000000f0d0d7848 */ /* 0x000fe20003fe1100 */
[----:B------:R-:W-:Y:S01]  /*aeb0*/  IMAD.U32 R15, R15, 0x4, R5 ;  /* 0x000000040f0f7824 */ /* 0x000fe200078e0005 */
[----:B------:R-:W-:Y:S01]  /*aec0*/  VIMNMX.RELU R6, PT, PT, R16, 0xf, PT ;  /* 0x0000000f10067848 */ /* 0x000fe20003fe1100 */
[----:B------:R-:W-:Y:S02]  /*aed0*/  IMAD.SHL.U32 R5, R12, 0x1000000, RZ ;  /* 0x010000000c057824 */ /* 0x000fe400078e00ff */
[----:B------:R-:W-:Y:S01]  /*aee0*/  IMAD.SHL.U32 R16, R13, 0x100000, RZ ;  /* 0x001000000d107824 */ /* 0x000fe200078e00ff */
[----:B------:R-:W-:Y:S01]  /*aef0*/  SHF.L.U32 R6, R6, 0x1c, RZ ;  /* 0x0000001c06067819 */ /* 0x000fe200000006ff */
[----:B------:R-:W-:Y:S01]  /*af00*/  IMAD.WIDE.U32 R12, R41, -0x60000000, R2 ;  /* 0xa0000000290c7825 */ /* 0x000fe200078e0002 */
[----:B------:R-:W-:Y:S02]  /*af10*/  SHF.R.U64 R42, R4, 0x1f, R15 ;  /* 0x0000001f042a7819 */ /* 0x000fe4000000120f */
[----:B------:R-:W-:Y:S01]  /*af20*/  LOP3.LUT R16, R16, R5, R6, 0xfe, !PT ;  /* 0x0000000510107212 */ /* 0x000fe200078efe06 */
[----:B------:R-:W-:-:S04]  /*af30*/  IMAD.WIDE.U32 R14, R43, -0x60000000, R2 ;  /* 0xa00000002b0e7825 */ /* 0x000fc800078e0002 */
[----:B------:R-:W-:Y:S01]  /*af40*/  IMAD.U32 R13, R41, 0x4, R13 ;  /* 0x00000004290d7824 */ /* 0x000fe200078e000d */
[----:B------:R-:W-:Y:S01]  /*af50*/  VIADDMNMX R41, R26, R7, RZ, !PT ;  /* 0x000000071a297246 */ /* 0x000fe200078001ff */
[----:B------:R-:W-:Y:S01]  /*af60*/  IMAD.U32 R45, R45, 0x4, R39 ;  /* 0x000000042d2d7824 */ /* 0x000fe200078e0027 */
[----:B------:R-:W1:Y:S01]  /*af70*/  LDS.128 R4, [R0+0x90] ;  /* 0x0000900000047984 */ /* 0x000e620000000c00 */
[----:B------:R-:W-:Y:S02]  /*af80*/  LEA R43, R43, R15, 0x2 ;  /* 0x0000000f2b2b7211 */ /* 0x000fe400078e10ff */
[----:B------:R-:W-:Y:S02]  /*af90*/  SHF.R.U64 R12, R12, 0x1f, R13 ;  /* 0x0000001f0c0c7819 */ /* 0x000fe4000000120d */
[----:B------:R-:W-:Y:S02]  /*afa0*/  SHF.R.U64 R40, R14, 0x1f, R43 ;  /* 0x0000001f0e287819 */ /* 0x000fe4000000122b */
[----:B------:R-:W-:-:S02]  /*afb0*/  VIMNMX.RELU R14, PT, PT, R42, 0xf, PT ;  /* 0x0000000f2a0e7848 */ /* 0x000fc40003fe1100 */
[----:B------:R-:W-:Y:S01]  /*afc0*/  VIMNMX.RELU R39, PT, PT, R12, 0xf, PT ;  /* 0x0000000f0c277848 */ /* 0x000fe20003fe1100 */
[----:B------:R-:W-:Y:S01]  /*afd0*/  IMAD.WIDE.U32 R12, R41, -0x60000000, R2 ;  /* 0xa0000000290c7825 */ /* 0x000fe200078e0002 */
[----:B------:R-:W-:Y:S02]  /*afe0*/  SHF.R.U64 R38, R38, 0x1f, R45 ;  /* 0x0000001f26267819 */ /* 0x000fe4000000122d */
[----:B0-----:R-:W-:Y:S01]  /*aff0*/  VIADDMNMX R43, R19, R10, RZ, !PT ;  /* 0x0000000a132b7246 */ /* 0x001fe200078001ff */
[----:B------:R-:W-:Y:S01]  /*b000*/  IMAD.U32 R15, R14, 0x10000, RZ ;  /* 0x000100000e0f7824 */ /* 0x000fe200078e00ff */
[----:B------:R-:W-:Y:S01]  /*b010*/  VIMNMX.RELU R14, PT, PT, R40, 0xf, PT ;  /* 0x0000000f280e7848 */ /* 0x000fe20003fe1100 */
[----:B------:R-:W-:Y:S01]  /*b020*/  IMAD.SHL.U32 R39, R39, 0x1000, RZ ;  /* 0x0000100027277824 */ /* 0x000fe200078e00ff */
[----:B------:R-:W-:Y:S02]  /*b030*/  VIMNMX.RELU R38, PT, PT, R38, 0xf, PT ;  /* 0x0000000f26267848 */ /* 0x000fe40003fe1100 */
[----:B------:R-:W-:Y:S01]  /*b040*/  LEA R13, R41, R13, 0x2 ;  /* 0x0000000d290d7211 */ /* 0x000fe200078e10ff */
[----:B------:R-:W-:Y:S01]  /*b050*/  IMAD.SHL.U32 R14, R14, 0x100, RZ ;  /* 0x000001000e0e7824 */ /* 0x000fe200078e00ff */
[----:B------:R-:W-:Y:S01]  /*b060*/  LOP3.LUT R15, R39, R15, R16, 0xfe, !PT ;  /* 0x0000000f270f7212 */ /* 0x000fe200078efe10 */
[----:B------:R-:W-:Y:S01]  /*b070*/  IMAD.SHL.U32 R38, R38, 0x10, RZ ;  /* 0x0000001026267824 */ /* 0x000fe200078e00ff */
[----:B------:R-:W-:-:S02]  /*b080*/  SHF.R.U64 R13, R12, 0x1f, R13 ;  /* 0x0000001f0c0d7819 */ /* 0x000fc4000000120d */
[----:B------:R-:W-:Y:S02]  /*b090*/  VIADDMNMX R41, R18, R9, RZ, !PT ;  /* 0x0000000912297246 */ /* 0x000fe400078001ff */
[----:B------:R-:W-:Y:S02]  /*b0a0*/  LOP3.LUT R14, R38, R14, R15, 0xfe, !PT ;  /* 0x0000000e260e7212 */ /* 0x000fe400078efe0f */
[----:B------:R-:W-:Y:S01]  /*b0b0*/  VIMNMX.RELU R13, PT, PT, R13, 0xf, PT ;  /* 0x0000000f0d0d7848 */ /* 0x000fe20003fe1100 */
[--C-:B------:R-:W-:Y:S01]  /*b0c0*/  IMAD.WIDE.U32 R18, R41, -0x60000000, R2.reuse ;  /* 0xa000000029127825 */ /* 0x100fe200078e0002 */
[----:B------:R-:W-:Y:S02]  /*b0d0*/  VIADDMNMX R15, R17, R8, RZ, !PT ;  /* 0x00000008110f7246 */ /* 0x000fe400078001ff */
[----:B------:R-:W-:Y:S02]  /*b0e0*/  VIADDMNMX R45, R20, R11, RZ, !PT ;  /* 0x0000000b142d7246 */ /* 0x000fe400078001ff */
[----:B------:R-:W0:Y:S01]  /*b0f0*/  LDS.128 R8, [R0+0x100] ;  /* 0x0001000000087984 */ /* 0x000e220000000c00 */
[----:B------:R-:W-:Y:S01]  /*b100*/  LOP3.LUT R39, R14, R13, RZ, 0xfc, !PT ;  /* 0x0000000d0e277212 */ /* 0x000fe200078efcff */
[----:B------:R-:W-:Y:S01]  /*b110*/  IMAD.WIDE.U32 R16, R15, -0x60000000, R2 ;  /* 0xa00000000f107825 */ /* 0x000fe200078e0002 */
[----:B------:R-:W-:-:S02]  /*b120*/  LEA R41, R41, R19, 0x2 ;  /* 0x0000001329297211 */ /* 0x000fc400078e10ff */
[----:B-1----:R-:W-:Y:S01]  /*b130*/  VIADDMNMX R21, R21, R4, RZ, !PT ;  /* 0x0000000415157246 */ /* 0x002fe200078001ff */
[----:B------:R-:W-:Y:S01]  /*b140*/  IMAD.WIDE.U32 R12, R43, -0x60000000, R2 ;  /* 0xa00000002b0c7825 */ /* 0x000fe200078e0002 */
[----:B------:R-:W-:Y:S01]  /*b150*/  SHF.R.U64 R18, R18, 0x1f, R41 ;  /* 0x0000001f12127819 */ /* 0x000fe20000001229 */
[----:B------:R-:W-:Y:S01]  /*b160*/  STG.E desc[UR10][R158.64+0x200], R39 ;  /* 0x000200279e007986 */ /* 0x000fe2000c10190a */
[----:B------:R-:W-:Y:S01]  /*b170*/  VIADDMNMX R23, R23, R6, RZ, !PT ;  /* 0x0000000617177246 */ /* 0x000fe200078001ff */
[----:B------:R-:W-:Y:S01]  /*b180*/  IMAD.U32 R17, R15, 0x4, R17 ;  /* 0x000000040f117824 */ /* 0x000fe200078e0011 */
[----:B------:R-:W-:Y:S01]  /*b190*/  VIADDMNMX R41, R22, R5, RZ, !PT ;  /* 0x0000000516297246 */ /* 0x000fe200078001ff */
[----:B------:R-:W-:Y:S02]  /*b1a0*/  IMAD.U32 R13, R43, 0x4, R13 ;  /* 0x000000042b0d7824 */ /* 0x000fe400078e000d */
[----:B------:R-:W-:Y:S01]  /*b1b0*/  IMAD.WIDE.U32 R14, R45, -0x60000000, R2 ;  /* 0xa00000002d0e7825 */ /* 0x000fe200078e0002 */
[----:B------:R-:W-:-:S02]  /*b1c0*/  SHF.R.U64 R19, R16, 0x1f, R17 ;  /* 0x0000001f10137819 */ /* 0x000fc40000001211 */
[----:B------:R-:W-:Y:S01]  /*b1d0*/  SHF.R.U64 R13, R12, 0x1f, R13 ;  /* 0x0000001f0c0d7819 */ /* 0x000fe2000000120d */
[--C-:B------:R-:W-:Y:S01]  /*b1e0*/  IMAD.WIDE.U32 R16, R21, -0x60000000, R2.reuse ;  /* 0xa000000015107825 */ /* 0x100fe200078e0002 */
[----:B------:R-:W-:Y:S02]  /*b1f0*/  VIMNMX.RELU R6, PT, PT, R19, 0xf, PT ;  /* 0x0000000f13067848 */ /* 0x000fe40003fe1100 */
[----:B------:R-:W-:Y:S01]  /*b200*/  VIMNMX.RELU R13, PT, PT, R13, 0xf, PT ;  /* 0x0000000f0d0d7848 */ /* 0x000fe20003fe1100 */
[----:B------:R-:W-:Y:S01]  /*b210*/  IMAD.WIDE.U32 R4, R41, -0x60000000, R2 ;  /* 0xa000000029047825 */ /* 0x000fe200078e0002 */
[----:B------:R-:W-:-:S03]  /*b220*/  VIMNMX.RELU R12, PT, PT, R18, 0xf, PT ;  /* 0x0000000f120c7848 */ /* 0x000fc60003fe1100 */
[----:B------:R-:W-:Y:S01]  /*b230*/  IMAD.SHL.U32 R6, R6, 0x10000000, RZ ;  /* 0x1000000006067824 */ /* 0x000fe200078e00ff */
[----:B------:R-:W-:Y:S01]  /*b240*/  SHF.L.U32 R19, R12, 0x18, RZ ;  /* 0x000000180c137819 */ /* 0x000fe200000006ff */
[----:B------:R-:W-:Y:S02]  /*b250*/  IMAD.SHL.U32 R18, R13, 0x100000, RZ ;  /* 0x001000000d127824 */ /* 0x000fe400078e00ff */
[----:B------:R-:W-:Y:S02]  /*b260*/  IMAD.U32 R45, R45, 0x4, R15 ;  /* 0x000000042d2d7824 */ /* 0x000fe400078e000f */
[----:B------:R-:W-:Y:S01]  /*b270*/  IMAD.U32 R17, R21, 0x4, R17 ;  /* 0x0000000415117824 */ /* 0x000fe200078e0011 */
[----:B------:R-:W-:Y:S01]  /*b280*/  VIADDMNMX R21, R26, R7, RZ, !PT ;  /* 0x000000071a157246 */ /* 0x000fe200078001ff */
[----:B------:R-:W-:Y:S01]  /*b290*/  IMAD.U32 R41, R41, 0x4, R5 ;  /* 0x0000000429297824 */ /* 0x000fe200078e0005 */
[----:B------:R-:W-:Y:S01]  /*b2a0*/  LOP3.LUT R18, R18, R19, R6, 0xfe, !PT ;  /* 0x0000001312127212 */ /* 0x000fe200078efe06 */
[----:B------:R-:W-:Y:S01]  /*b2b0*/  IMAD.WIDE.U32 R6, R23, -0x60000000, R2 ;  /* 0xa000000017067825 */ /* 0x000fe200078e0002 */
[----:B------:R-:W-:-:S02]  /*b2c0*/  SHF.R.U64 R38, R14, 0x1f, R45 ;  /* 0x0000001f0e267819 */ /* 0x000fc4000000122d */
[----:B------:R-:W-:Y:S01]  /*b2d0*/  SHF.R.U64 R19, R16, 0x1f, R17 ;  /* 0x0000001f10137819 */ /* 0x000fe20000001211 */
[----:B------:R-:W1:Y:S01]  /*b2e0*/  LDS.128 R12, [R0+0x110] ;  /* 0x00011000000c7984 */ /* 0x000e620000000c00 */
[----:B------:R-:W-:Y:S01]  /*b2f0*/  SHF.R.U64 R20, R4, 0x1f, R41 ;  /* 0x0000001f04147819 */ /* 0x000fe20000001229 */
[----:B------:R-:W-:Y:S01]  /*b300*/  IMAD.WIDE.U32 R16, R21, -0x60000000, R2 ;  /* 0xa000000015107825 */ /* 0x000fe200078e0002 */
[----:B------:R-:W-:Y:S02]  /*b310*/  VIMNMX.RELU R4, PT, PT, R38, 0xf, PT ;  /* 0x0000000f26047848 */ /* 0x000fe40003fe1100 */
[----:B------:R-:W-:Y:S01]  /*b320*/  VIMNMX.RELU R19, PT, PT, R19, 0xf, PT ;  /* 0x0000000f13137848 */ /* 0x000fe20003fe1100 */
[----:B------:R-:W-:Y:S01]  /*b330*/  IMAD.U32 R21, R21, 0x4, R17 ;  /* 0x0000000415157824 */ /* 0x000fe200078e0011 */
[----:B------:R-:W-:Y:S01]  /*b340*/  LEA R7, R23, R7, 0x2 ;  /* 0x0000000717077211 */ /* 0x000fe200078e10ff */
[----:B------:R-:W-:Y:S01]  /*b350*/  IMAD.U32 R5, R4, 0x10000, RZ ;  /* 0x0001000004057824 */ /* 0x000fe200078e00ff */
[----:B0-----:R-:W-:Y:S01]  /*b360*/  VIADDMNMX R17, R25, R8, RZ, !PT ;  /* 0x0000000819117246 */ /* 0x001fe200078001ff */
[----:B------:R-:W-:Y:S01]  /*b370*/  IMAD.SHL.U32 R19, R19, 0x1000, RZ ;  /* 0x0000100013137824 */ /* 0x000fe200078e00ff */
[----:B------:R-:W-:-:S02]  /*b380*/  SHF.R.U64 R7, R6, 0x1f, R7 ;  /* 0x0000001f06077819 */ /* 0x000fc40000001207 */
[----:B------:R-:W-:Y:S02]  /*b390*/  SHF.R.U64 R38, R16, 0x1f, R21 ;  /* 0x0000001f10267819 */ /* 0x000fe40000001215 */
[----:B------:R-:W-:Y:S01]  /*b3a0*/  LOP3.LUT R18, R19, R5, R18, 0xfe, !PT ;  /* 0x0000000513127212 */ /* 0x000fe200078efe12 */
[----:B------:R-:W-:Y:S01]  /*b3b0*/  IMAD.WIDE.U32 R4, R17, -0x60000000, R2 ;  /* 0xa000000011047825 */ /* 0x000fe200078e0002 */
[----:B------:R-:W-:Y:S02]  /*b3c0*/  VIADDMNMX R21, R27, R10, RZ, !PT ;  /* 0x0000000a1b157246 */ /* 0x000fe400078001ff */
[----:B------:R-:W-:Y:S01]  /*b3d0*/  VIADDMNMX R19, R24, R9, RZ, !PT ;  /* 0x0000000918137246 */ /* 0x000fe200078001ff */
[----:B------:R-:W-:Y:S01]  /*b3e0*/  IMAD.U32 R5, R17, 0x4, R5 ;  /* 0x0000000411057824 */ /* 0x000fe200078e0005 */
[----:B------:R-:W-:Y:S02]  /*b3f0*/  VIMNMX.RELU R6, PT, PT, R20, 0xf, PT ;  /* 0x0000000f14067848 */ /* 0x000fe40003fe1100 */
[----:B------:R-:W-:Y:S01]  /*b400*/  VIMNMX.RELU R10, PT, PT, R7, 0xf, PT ;  /* 0x0000000f070a7848 */ /* 0x000fe20003fe1100 */
[----:B------:R-:W-:Y:S01]  /*b410*/  IMAD.WIDE.U32 R8, R19, -0x60000000, R2 ;  /* 0xa000000013087825 */ /* 0x000fe200078e0002 */
[----:B------:R-:W-:-:S02]  /*b420*/  SHF.L.U32 R7, R6, 0x8, RZ ;  /* 0x0000000806077819 */ /* 0x000fc400000006ff */
[----:B------:R-:W-:Y:S01]  /*b430*/  VIADDMNMX R23, R28, R11, RZ, !PT ;  /* 0x0000000b1c177246 */ /* 0x000fe200078001ff */
[----:B------:R-:W-:Y:S02]  /*b440*/  IMAD.SHL.U32 R6, R10, 0x10, RZ ;  /* 0x000000100a067824 */ /* 0x000fe400078e00ff */
[----:B------:R-:W-:-:S03]  /*b450*/  IMAD.WIDE.U32 R10, R21, -0x60000000, R2 ;  /* 0xa0000000150a7825 */ /* 0x000fc600078e0002 */
[----:B------:R-:W-:Y:S01]  /*b460*/  LOP3.LUT R20, R6, R7, R18, 0xfe, !PT ;  /* 0x0000000706147212 */ /* 0x000fe200078efe12 */
[----:B------:R-:W-:Y:S01]  /*b470*/  IMAD.U32 R9, R19, 0x4, R9 ;  /* 0x0000000413097824 */ /* 0x000fe200078e0009 */
[----:B------:R-:W-:Y:S01]  /*b480*/  LEA R21, R21, R11, 0x2 ;  /* 0x0000000b15157211 */ /* 0x000fe200078e10ff */
[C---:B------:R-:W-:Y:S01]  /*b490*/  IMAD.WIDE.U32 R16, R23.reuse, -0x60000000, R2 ;  /* 0xa000000017107825 */ /* 0x040fe200078e0002 */
[----:B------:R-:W-:Y:S02]  /*b4a0*/  SHF.R.U64 R18, R4, 0x1f, R5 ;  /* 0x0000001f04127819 */ /* 0x000fe40000001205 */
[----:B------:R-:W-:Y:S01]  /*b4b0*/  SHF.R.U64 R9, R8, 0x1f, R9 ;  /* 0x0000001f08097819 */ /* 0x000fe20000001209 */
[----:B------:R-:W0:Y:S01]  /*b4c0*/  LDS.128 R4, [R0+0x180] ;  /* 0x0001800000047984 */ /* 0x000e220000000c00 */
[----:B------:R-:W-:Y:S01]  /*b4d0*/  SHF.R.U64 R10, R10, 0x1f, R21 ;  /* 0x0000001f0a0a7819 */ /* 0x000fe20000001215 */
[----:B------:R-:W-:Y:S01]  /*b4e0*/  IMAD.U32 R23, R23, 0x4, R17 ;  /* 0x0000000417177824 */ /* 0x000fe200078e0011 */
[----:B------:R-:W-:-:S02]  /*b4f0*/  VIMNMX.RELU R8, PT, PT, R18, 0xf, PT ;  /* 0x0000000f12087848 */ /* 0x000fc40003fe1100 */
[----:B------:R-:W-:Y:S02]  /*b500*/  VIMNMX.RELU R9, PT, PT, R9, 0xf, PT ;  /* 0x0000000f09097848 */ /* 0x000fe40003fe1100 */
[----:B------:R-:W-:Y:S01]  /*b510*/  VIMNMX.RELU R10, PT, PT, R10, 0xf, PT ;  /* 0x0000000f0a0a7848 */ /* 0x000fe20003fe1100 */
[----:B------:R-:W-:Y:S01]  /*b520*/  IMAD.SHL.U32 R8, R8, 0x10000000, RZ ;  /* 0x1000000008087824 */ /* 0x000fe200078e00ff */
[----:B-1----:R-:W-:Y:S01]  /*b530*/  VIADDMNMX R21, R29, R12, RZ, !PT ;  /* 0x0000000c1d157246 */ /* 0x002fe200078001ff */
[----:B------:R-:W-:Y:S01]  /*b540*/  IMAD.SHL.U32 R9, R9, 0x1000000, RZ ;  /* 0x0100000009097824 */ /* 0x000fe200078e00ff */
[----:B------:R-:W-:Y:S02]  /*b550*/  SHF.L.U32 R10, R10, 0x14, RZ ;  /* 0x000000140a0a7819 */ /* 0x000fe400000006ff */
[----:B------:R-:W-:Y:S02]  /*b560*/  VIADDMNMX R39, R31, R14, RZ, !PT ;  /* 0x0000000e1f277246 */ /* 0x000fe400078001ff */
[----:B------:R-:W-:-:S02]  /*b570*/  LOP3.LUT R14, R10, R9, R8, 0xfe, !PT ;  /* 0x000000090a0e7212 */ /* 0x000fc400078efe08 */
[----:B------:R-:W1:Y:S01]  /*b580*/  LDS.128 R8, [R0+0x190] ;  /* 0x0001900000087984 */ /* 0x000e620000000c00 */
[----:B------:R-:W-:Y:S01]  /*b590*/  SHF.R.U64 R26, R16, 0x1f, R23 ;  /* 0x0000001f101a7819 */ /* 0x000fe20000001217 */
[----:B------:R-:W-:Y:S01]  /*b5a0*/  IMAD.WIDE.U32 R16, R21, -0x60000000, R2 ;  /* 0xa000000015107825 */ /* 0x000fe200078e0002 */
[----:B------:R-:W-:-:S03]  /*b5b0*/  VIADDMNMX R23, R30, R13, RZ, !PT ;  /* 0x0000000d1e177246 */ /* 0x000fc600078001ff */
[----:B------:R-:W-:Y:S01]  /*b5c0*/  IMAD.U32 R17, R21, 0x4, R17 ;  /* 0x0000000415117824 */ /* 0x000fe200078e0011 */
[----:B------:R-:W-:Y:S01]  /*b5d0*/  VIADDMNMX R21, R32, R15, RZ, !PT ;  /* 0x0000000f20157246 */ /* 0x000fe200078001ff */
[----:B------:R-:W-:Y:S01]  /*b5e0*/  IMAD.WIDE.U32 R18, R23, -0x60000000, R2 ;  /* 0xa000000017127825 */ /* 0x000fe200078e0002 */
[----:B------:R-:W-:Y:S02]  /*b5f0*/  VIMNMX.RELU R15, PT, PT, R38, 0xf, PT ;  /* 0x0000000f260f7848 */ /* 0x000fe40003fe1100 */
[----:B------:R-:W-:Y:S01]  /*b600*/  SHF.R.U64 R17, R16, 0x1f, R17 ;  /* 0x0000001f10117819 */ /* 0x000fe20000001211 */
[----:B------:R-:W-:Y:S01]  /*b610*/  IMAD.WIDE.U32 R12, R39, -0x60000000, R2 ;  /* 0xa0000000270c7825 */ /* 0x000fe200078e0002 */
[----:B------:R-:W-:Y:S02]  /*b620*/  VIMNMX.RELU R16, PT, PT, R26, 0xf, PT ;  /* 0x0000000f1a107848 */ /* 0x000fe40003fe1100 */
[----:B------:R-:W-:Y:S01]  /*b630*/  VIMNMX.RELU R17, PT, PT, R17, 0xf, PT ;  /* 0x0000000f11117848 */ /* 0x000fe20003fe1100 */
[----:B------:R-:W-:Y:S01]  /*b640*/  IMAD.U32 R23, R23, 0x4, R19 ;  /* 0x0000000417177824 */ /* 0x000fe200078e0013 */
[----:B------:R-:W-:Y:S01]  /*b650*/  SHF.L.U32 R19, R16, 0x10, RZ ;  /* 0x0000001010137819 */ /* 0x000fe200000006ff */
[----:B------:R-:W-:-:S02]  /*b660*/  IMAD.U32 R39, R39, 0x4, R13 ;  /* 0x0000000427277824 */ /* 0x000fc400078e000d */
[----:B------:R-:W-:Y:S01]  /*b670*/  IMAD.SHL.U32 R16, R17, 0x1000, RZ ;  /* 0x0000100011107824 */ /* 0x000fe200078e00ff */
[----:B------:R-:W-:Y:S02]  /*b680*/  SHF.R.U64 R22, R18, 0x1f, R23 ;  /* 0x0000001f12167819 */ /* 0x000fe40000001217 */
[----:B------:R-:W-:Y:S01]  /*b690*/  SHF.R.U64 R18, R12, 0x1f, R39 ;  /* 0x0000001f0c127819 */ /* 0x000fe20000001227 */
[C---:B------:R-:W-:Y:S01]  /*b6a0*/  IMAD.WIDE.U32 R12, R21.reuse, -0x60000000, R2 ;  /* 0xa0000000150c7825 */ /* 0x040fe200078e0002 */
[----:B------:R-:W-:Y:S02]  /*b6b0*/  LOP3.LUT R17, R20, R15, RZ, 0xfc, !PT ;  /* 0x0000000f14117212 */ /* 0x000fe400078efcff */
[----:B------:R-:W-:Y:S01]  /*b6c0*/  VIMNMX.RELU R15, PT, PT, R22, 0xf, PT ;  /* 0x0000000f160f7848 */ /* 0x000fe20003fe1100 */
[----:B------:R-:W-:Y:S01]  /*b6d0*/  IMAD.U32 R23, R21, 0x4, R13 ;  /* 0x0000000415177824 */ /* 0x000fe200078e000d */
[----:B------:R-:W-:Y:S01]  /*b6e0*/  VIMNMX.RELU R18, PT, PT, R18, 0xf, PT ;  /* 0x0000000f12127848 */ /* 0x000fe20003fe1100 */
[----:B------:R2:W-:Y:S01]  /*b6f0*/  STG.E desc[UR10][R158.64+0x300], R17 ;  /* 0x000300119e007986 */ /* 0x0005e2000c10190a */
[----:B0-----:R-:W-:Y:S01]  /*b700*/  VIADDMNMX R25, R25, R4, RZ, !PT ;  /* 0x0000000419197246 */ /* 0x001fe200078001ff */
[----:B------:R-:W-:Y:S01]  /*b710*/  IMAD.SHL.U32 R15, R15, 0x100, RZ ;  /* 0x000001000f0f7824 */ /* 0x000fe200078e00ff */
[----:B------:R-:W-:-:S02]  /*b720*/  VIADDMNMX R39, R24, R5, RZ, !PT ;  /* 0x0000000518277246 */ /* 0x000fc400078001ff */
[----:B------:R-:W-:Y:S02]  /*b730*/  VIADDMNMX R27, R27, R6, RZ, !PT ;  /* 0x000000061b1b7246 */ /* 0x000fe400078001ff */
[----:B------:R-:W-:Y:S02]  /*b740*/  VIADDMNMX R41, R28, R7, RZ, !PT ;  /* 0x000000071c297246 */ /* 0x000fe400078001ff */
[----:B------:R-:W0:Y:S01]  /*b750*/  LDS.128 R4, [R0+0x200] ;  /* 0x0002000000047984 */ /* 0x000e220000000c00 */
[----:B------:R-:W-:Y:S02]  /*b760*/  LOP3.LUT R14, R16, R19, R14, 0xfe, !PT ;  /* 0x00000013100e7212 */ /* 0x000fe400078efe0e */
[----:B------:R-:W-:Y:S01]  /*b770*/  SHF.L.U32 R18, R18, 0x4, RZ ;  /* 0x0000000412127819 */ /* 0x000fe200000006ff */
[----:B------:R-:W-:Y:S01]  /*b780*/  IMAD.WIDE.U32 R20, R41, -0x60000000, R2 ;  /* 0xa000000029147825 */ /* 0x000fe200078e0002 */
[----:B------:R-:W-:Y:S02]  /*b790*/  SHF.R.U64 R23, R12, 0x1f, R23 ;  /* 0x0000001f0c177819 */ /* 0x000fe40000001217 */
[----:B------:R-:W-:Y:S01]  /*b7a0*/  LOP3.LUT R16, R18, R15, R14, 0xfe, !PT ;  /* 0x0000000f12107212 */ /* 0x000fe200078efe0e */
[----:B------:R-:W-:Y:S01]  /*b7b0*/  IMAD.WIDE.U32 R12, R25, -0x60000000, R2 ;  /* 0xa0000000190c7825 */ /* 0x000fe200078e0002 */
[----:B------:R-:W-:-:S02]  /*b7c0*/  VIMNMX.RELU R23, PT, PT, R23, 0xf, PT ;  /* 0x0000000f17177848 */ /* 0x000fc40003fe1100 */
[----:B-1----:R-:W-:Y:S01]  /*b7d0*/  VIADDMNMX R29, R29, R8, RZ, !PT ;  /* 0x000000081d1d7246 */ /* 0x002fe200078001ff */
[--C-:B------:R-:W-:Y:S01]  /*b7e0*/  IMAD.WIDE.U32 R14, R39, -0x60000000, R2.reuse ;  /* 0xa0000000270e7825 */ /* 0x100fe200078e0002 */
[----:B--2---:R-:W-:Y:S02]  /*b7f0*/  LOP3.LUT R17, R16, R23, RZ, 0xfc, !PT ;  /* 0x0000001710117212 */ /* 0x004fe400078efcff */
[----:B------:R-:W-:Y:S01]  /*b800*/  VIADDMNMX R23, R30, R9, RZ, !PT ;  /* 0x000000091e177246 */ /* 0x000fe200078001ff */
[----:B------:R-:W-:Y:S01]  /*b810*/  IMAD.WIDE.U32 R18, R27, -0x60000000, R2 ;  /* 0xa00000001b127825 */ /* 0x000fe200078e0002 */
[----:B------:R-:W-:Y:S01]  /*b820*/  VIADDMNMX R31, R31, R10, RZ, !PT ;  /* 0x0000000a1f1f7246 */ /* 0x000fe200078001ff */
[----:B------:R-:W-:Y:S01]  /*b830*/  STG.E desc[UR10][R158.64+0x204], R17 ;  /* 0x000204119e007986 */ /* 0x000fe2000c10190a */
[----:B------:R-:W-:Y:S01]  /*b840*/  LEA R41, R41, R21, 0x2 ;  /* 0x0000001529297211 */ /* 0x000fe200078e10ff */
[----:B------:R-:W-:Y:S02]  /*b850*/  IMAD.U32 R25, R25, 0x4, R13 ;  /* 0x0000000419197824 */ /* 0x000fe400078e000d */
[----:B------:R-:W-:Y:S01]  /*b860*/  IMAD.U32 R39, R39, 0x4, R15 ;  /* 0x0000000427277824 */ /* 0x000fe200078e000f */
[----:B------:R-:W-:Y:S01]  /*b870*/  SHF.R.U64 R22, R20, 0x1f, R41 ;  /* 0x0000001f14167819 */ /* 0x000fe20000001229 */
[----:B------:R-:W-:Y:S01]  /*b880*/  IMAD.U32 R27, R27, 0x4, R19 ;  /* 0x000000041b1b7824 */ /* 0x000fe200078e0013 */
[----:B------:R-:W-:Y:S01]  /*b890*/  SHF.R.U64 R24, R12, 0x1f, R25 ;  /* 0x0000001f0c187819 */ /* 0x000fe20000001219 */
[----:B------:R-:W-:Y:S01]  /*b8a0*/  IMAD.WIDE.U32 R8, R29, -0x60000000, R2 ;  /* 0xa00000001d087825 */ /* 0x000fe200078e0002 */
[----:B------:R-:W-:-:S02]  /*b8b0*/  SHF.R.U64 R16, R14, 0x1f, R39 ;  /* 0x0000001f0e107819 */ /* 0x000fc40000001227 */
[----:B------:R-:W-:Y:S01]  /*b8c0*/  SHF.R.U64 R18, R18, 0x1f, R27 ;  /* 0x0000001f12127819 */ /* 0x000fe2000000121b */
[----:B------:R-:W-:Y:S01]  /*b8d0*/  IMAD.U32 R29, R29, 0x4, R9 ;  /* 0x000000041d1d7824 */ /* 0x000fe200078e0009 */
[----:B------:R-:W-:Y:S01]  /*b8e0*/  VIMNMX.RELU R10, PT, PT, R24, 0xf, PT ;  /* 0x0000000f180a7848 */ /* 0x000fe20003fe1100 */
[----:B------:R-:W1:Y:S01]  /*b8f0*/  LDS.128 R12, [R0+0x210] ;  /* 0x00021000000c7984 */ /* 0x000e620000000c00 */
[----:B------:R-:W-:Y:S02]  /*b900*/  VIMNMX.RELU R16, PT, PT, R16, 0xf, PT ;  /* 0x0000000f10107848 */ /* 0x000fe40003fe1100 */
[----:B------:R-:W-:Y:S01]  /*b910*/  VIMNMX.RELU R18, PT, PT, R18, 0xf, PT ;  /* 0x0000000f12127848 */ /* 0x000fe20003fe1100 */
[----:B------:R-:W-:Y:S01]  /*b920*/  IMAD.SHL.U32 R10, R10, 0x10000000, RZ ;  /* 0x100000000a0a7824 */ /* 0x000fe200078e00ff */
[----:B------:R-:W-:Y:S01]  /*b930*/  SHF.R.U64 R20, R8, 0x1f, R29 ;  /* 0x0000001f08147819 */ /* 0x000fe2000000121d */
[----:B------:R-:W-:Y:S01]  /*b940*/  IMAD.SHL.U32 R21, R16, 0x1000000, RZ ;  /* 0x0100000010157824 */ /* 0x000fe200078e00ff */
[----:B------:R-:W-:Y:S01]  /*b950*/  SHF.L.U32 R16, R18, 0x14, RZ ;  /* 0x0000001412107819 */ /* 0x000fe200000006ff */
[----:B------:R-:W-:Y:S01]  /*b960*/  IMAD.WIDE.U32 R8, R23, -0x60000000, R2 ;  /* 0xa000000017087825 */ /* 0x000fe200078e0002 */
[----:B------:R-:W-:-:S02]  /*b970*/  VIMNMX.RELU R20, PT, PT, R20, 0xf, PT ;  /* 0x0000000f14147848 */ /* 0x000fc40003fe1100 */
[----:B------:R-:W-:Y:S01]  /*b980*/  LOP3.LUT R10, R16, R21, R10, 0xfe, !PT ;  /* 0x00000015100a7212 */ /* 0x000fe200078efe0a */
[----:B------:R-:W-:Y:S01]  /*b990*/  IMAD.WIDE.U32 R18, R31, -0x60000000, R2 ;  /* 0xa00000001f127825 */ /* 0x000fe200078e0002 */
[----:B------:R-:W-:Y:S02]  /*b9a0*/  VIMNMX.RELU R16, PT, PT, R22, 0xf, PT ;  /* 0x0000000f16107848 */ /* 0x000fe40003fe1100 */
[----:B------:R-:W-:Y:S01]  /*b9b0*/  SHF.L.U32 R20, R20, 0xc, RZ ;  /* 0x0000000c14147819 */ /* 0x000fe200000006ff */
[----:B------:R-:W-:Y:S01]  /*b9c0*/  IMAD.U32 R21, R23, 0x4, R9 ;  /* 0x0000000417157824 */ /* 0x000fe200078e0009 */
[----:B------:R-:W-:Y:S01]  /*b9d0*/  VIADDMNMX R23, R32, R11, RZ, !PT ;  /* 0x0000000b20177246 */ /* 0x000fe200078001ff */
[----:B------:R-:W-:Y:S01]  /*b9e0*/  IMAD.U32 R31, R31, 0x4, R19 ;  /* 0x000000041f1f7824 */ /* 0x000fe200078e0013 */
[----:B0-----:R-:W-:Y:S01]  /*b9f0*/  VIADDMNMX R25, R33, R4, RZ, !PT ;  /* 0x0000000421197246 */ /* 0x001fe200078001ff */
[----:B------:R-:W-:Y:S01]  /*ba00*/  IMAD.U32 R9, R16, 0x10000, RZ ;  /* 0x0001000010097824 */ /* 0x000fe200078e00ff */
[----:B------:R-:W-:-:S02]  /*ba10*/  SHF.R.U64 R21, R8, 0x1f, R21 ;  /* 0x0000001f08157819 */ /* 0x000fc40000001215 */
[----:B------:R-:W-:Y:S01]  /*ba20*/  SHF.R.U64 R22, R18, 0x1f, R31 ;  /* 0x0000001f12167819 */ /* 0x000fe2000000121f */
[----:B------:R-:W-:Y:S01]  /*ba30*/  IMAD.WIDE.U32 R18, R23, -0x60000000, R2 ;  /* 0xa000000017127825 */ /* 0x000fe200078e0002 */
[----:B------:R-:W-:Y:S02]  /*ba40*/  LOP3.LUT R16, R20, R9, R10, 0xfe, !PT ;  /* 0x0000000914107212 */ /* 0x000fe400078efe0a */
[----:B------:R-:W-:Y:S01]  /*ba50*/  VIMNMX.RELU R4, PT, PT, R21, 0xf, PT ;  /* 0x0000000f15047848 */ /* 0x000fe20003fe1100 */
[----:B------:R-:W0:Y:S01]  /*ba60*/  LDS.128 R8, [R0+0x280] ;  /* 0x0002800000087984 */ /* 0x000e220000000c00 */
[----:B------:R-:W-:Y:S01]  /*ba70*/  VIMNMX.RELU R22, PT, PT, R22, 0xf, PT ;  /* 0x0000000f16167848 */ /* 0x000fe20003fe1100 */
[----:B------:R-:W-:Y:S01]  /*ba80*/  IMAD.U32 R23, R23, 0x4, R19 ;  /* 0x0000000417177824 */ /* 0x000fe200078e0013 */
[----:B------:R-:W-:Y:S01]  /*ba90*/  VIADDMNMX R5, R34, R5, RZ, !PT ;  /* 0x0000000522057246 */ /* 0x000fe200078001ff */
[----:B------:R-:W-:Y:S01]  /*baa0*/  IMAD.SHL.U32 R19, R4, 0x100, RZ ;  /* 0x0000010004137824 */ /* 0x000fe200078e00ff */
[----:B------:R-:W-:Y:S01]  /*bab0*/  VIADDMNMX R27, R35, R6, RZ, !PT ;  /* 0x00000006231b7246 */ /* 0x000fe200078001ff */
[----:B------:R-:W-:Y:S01]  /*bac0*/  IMAD.SHL.U32 R22, R22, 0x10, RZ ;  /* 0x0000001016167824 */ /* 0x000fe200078e00ff */
[----:B------:R-:W-:Y:S01]  /*bad0*/  SHF.R.U64 R28, R18, 0x1f, R23 ;  /* 0x0000001f121c7819 */ /* 0x000fe20000001217 */
[----:B------:R-:W-:Y:S01]  /*bae0*/  IMAD.WIDE.U32 R20, R25, -0x60000000, R2 ;  /* 0xa000000019147825 */ /* 0x000fe200078e0002 */
[----:B------:R-:W-:-:S02]  /*baf0*/  VIADDMNMX R29, R36, R7, RZ, !PT ;  /* 0x00000007241d7246 */ /* 0x000fc400078001ff */
[----:B------:R-:W-:Y:S01]  /*bb00*/  LOP3.LUT R16, R22, R19, R16, 0xfe, !PT ;  /* 0x0000001316107212 */ /* 0x000fe200078efe10 */
[--C-:B------:R-:W-:Y:S01]  /*bb10*/  IMAD.WIDE.U32 R18, R5, -0x60000000, R2.reuse ;  /* 0xa000000005127825 */ /* 0x100fe200078e0002 */
[----:B------:R-:W-:Y:S02]  /*bb20*/  LEA R25, R25, R21, 0x2 ;  /* 0x0000001519197211 */ /* 0x000fe400078e10ff */
[----:B-1----:R-:W-:Y:S01]  /*bb30*/  VIADDMNMX R31, R37, R12, RZ, !PT ;  /* 0x0000000c251f7246 */ /* 0x002fe200078001ff */
[----:B------:R-:W-:Y:S01]  /*bb40*/  IMAD.WIDE.U32 R22, R27, -0x60000000, R2 ;  /* 0xa00000001b167825 */ /* 0x000fe200078e0002 */
[----:B------:R-:W-:-:S03]  /*bb50*/  SHF.R.U64 R26, R20, 0x1f, R25 ;  /* 0x0000001f141a7819 */ /* 0x000fc60000001219 */
[----:B------:R-:W-:Y:S01]  /*bb60*/  IMAD.U32 R19, R5, 0x4, R19 ;  /* 0x0000000405137824 */ /* 0x000fe200078e0013 */
[----:B------:R-:W-:Y:S01]  /*bb70*/  VIMNMX.RELU R12, PT, PT, R26, 0xf, PT ;  /* 0x0000000f1a0c7848 */ /* 0x000fe20003fe1100 */
[----:B------:R-:W-:Y:S01]  /*bb80*/  IMAD.U32 R27, R27, 0x4, R23 ;  /* 0x000000041b1b7824 */ /* 0x000fe200078e0017 */
[----:B------:R-:W1:Y:S01]  /*bb90*/  LDS.128 R4, [R0+0x290] ;  /* 0x0002900000047984 */ /* 0x000e620000000c00 */
[C---:B------:R-:W-:Y:S01]  /*bba0*/  IMAD.WIDE.U32 R24, R29.reuse, -0x60000000, R2 ;  /* 0xa00000001d187825 */ /* 0x040fe200078e0002 */
[----:B------:R-:W-:Y:S02]  /*bbb0*/  SHF.R.U64 R18, R18, 0x1f, R19 ;  /* 0x0000001f12127819 */ /* 0x000fe40000001213 */
[----:B------:R-:W-:Y:S01]  /*bbc0*/  SHF.R.U64 R22, R22, 0x1f, R27 ;  /* 0x0000001f16167819 */ /* 0x000fe2000000121b */
[----:B------:R-:W-:Y:S01]  /*bbd0*/  IMAD.U32 R29, R29, 0x4, R25 ;  /* 0x000000041d1d7824 */ /* 0x000fe200078e0019 */
[----:B------:R-:W-:Y:S01]  /*bbe0*/  VIMNMX.RELU R18, PT, PT, R18, 0xf, PT ;  /* 0x0000000f12127848 */ /* 0x000fe20003fe1100 */
[----:B------:R-:W-:Y:S01]  /*bbf0*/  IMAD.WIDE.U32 R20, R31, -0x60000000, R2 ;  /* 0xa00000001f147825 */ /* 0x000fe200078e0002 */
[----:B------:R-:W-:-:S02]  /*bc00*/  VIMNMX.RELU R22, PT, PT, R22, 0xf, PT ;  /* 0x0000000f16167848 */ /* 0x000fc40003fe1100 */
[----:B------:R-:W-:Y:S01]  /*bc10*/  SHF.L.U32 R12, R12, 0x1c, RZ ;  /* 0x0000001c0c0c7819 */ /* 0x000fe200000006ff */
[----:B------:R-:W-:Y:S01]  /*bc20*/  IMAD.SHL.U32 R23, R18, 0x1000000, RZ ;  /* 0x0100000012177824 */ /* 0x000fe200078e00ff */
[----:B------:R-:W-:Y:S01]  /*bc30*/  VIADDMNMX R25, R114, R13, RZ, !PT ;  /* 0x0000000d72197246 */ /* 0x000fe200078001ff */
[----:B------:R-:W-:Y:S01]  /*bc40*/  IMAD.SHL.U32 R22, R22, 0x100000, RZ ;  /* 0x0010000016167824 */ /* 0x000fe200078e00ff */
[----:B------:R-:W-:Y:S01]  /*bc50*/  VIMNMX.RELU R19, PT, PT, R28, 0xf, PT ;  /* 0x0000000f1c137848 */ /* 0x000fe20003fe1100 */
[----:B------:R-:W-:Y:S01]  /*bc60*/  IMAD.U32 R31, R31, 0x4, R21 ;  /* 0x000000041f1f7824 */ /* 0x000fe200078e0015 */
[----:B------:R-:W-:Y:S02]  /*bc70*/  VIADDMNMX R21, R115, R14, RZ, !PT ;  /* 0x0000000e73157246 */ /* 0x000fe400078001ff */
[----:B------:R-:W-:Y:S01]  /*bc80*/  LOP3.LUT R22, R22, R23, R12, 0xfe, !PT ;  /* 0x0000001716167212 */ /* 0x000fe200078efe0c */
[----:B------:R-:W-:Y:S01]  /*bc90*/  IMAD.WIDE.U32 R12, R25, -0x60000000, R2 ;  /* 0xa0000000190c7825 */ /* 0x000fe200078e0002 */
[----:B------:R-:W-:-:S02]  /*bca0*/  VIADDMNMX R27, R116, R15, RZ, !PT ;  /* 0x0000000f741b7246 */ /* 0x000fc400078001ff */
[----:B0-----:R-:W-:Y:S01]  /*bcb0*/  VIADDMNMX R23, R34, R9, RZ, !PT ;  /* 0x0000000922177246 */ /* 0x001fe200078001ff */
[----:B------:R-:W-:Y:S01]  /*bcc0*/  IMAD.WIDE.U32 R14, R21, -0x60000000, R2 ;  /* 0xa0000000150e7825 */ /* 0x000fe200078e0002 */
[----:B------:R-:W-:Y:S02]  /*bcd0*/  LEA R25, R25, R13, 0x2 ;  /* 0x0000000d19197211 */ /* 0x000fe400078e10ff */
[----:B------:R-:W-:Y:S02]  /*bce0*/  VIADDMNMX R35, R35, R10, RZ, !PT ;  /* 0x0000000a23237246 */ /* 0x000fe400078001ff */
[----:B------:R-:W-:Y:S02]  /*bcf0*/  LOP3.LUT R19, R16, R19, RZ, 0xfc, !PT ;  /* 0x0000001310137212 */ /* 0x000fe400078efcff */
[----:B------:R-:W-:Y:S02]  /*bd00*/  VIADDMNMX R33, R33, R8, RZ, !PT ;  /* 0x0000000821217246 */ /* 0x000fe400078001ff */
[----:B------:R-:W-:Y:S01]  /*bd10*/  SHF.R.U64 R28, R12, 0x1f, R25 ;  /* 0x0000001f0c1c7819 */ /* 0x000fe20000001219 */
[----:B------:R-:W-:Y:S01]  /*bd20*/  IMAD.U32 R25, R21, 0x4, R15 ;  /* 0x0000000415197824 */ /* 0x000fe200078e000f */
[----:B------:R-:W-:Y:S01]  /*bd30*/  SHF.R.U64 R16, R20, 0x1f, R31 ;  /* 0x0000001f14107819 */ /* 0x000fe2000000121f */
[----:B------:R-:W-:Y:S01]  /*bd40*/  IMAD.WIDE.U32 R12, R23, -0x60000000, R2 ;  /* 0xa0000000170c7825 */ /* 0x000fe200078e0002 */
[----:B------:R-:W-:Y:S01]  /*bd50*/  VIADDMNMX R15, R36, R11, RZ, !PT ;  /* 0x0000000b240f7246 */ /* 0x000fe200078001ff */
[----:B------:R-:W-:Y:S01]  /*bd60*/  STG.E desc[UR10][R158.64+0x304], R19 ;  /* 0x000304139e007986 */ /* 0x000fe2000c10190a */
[----:B------:R-:W-:Y:S01]  /*bd70*/  SHF.R.U64 R24, R24, 0x1f, R29 ;  /* 0x0000001f18187819 */ /* 0x000fe2000000121d */
[----:B------:R-:W-:Y:S01]  /*bd80*/  IMAD.WIDE.U32 R20, R35, -0x60000000, R2 ;  /* 0xa000000023147825 */ /* 0x000fe200078e0002 */
[----:B-1----:R-:W-:-:S02]  /*bd90*/  VIADDMNMX R37, R37, R4, RZ, !PT ;  /* 0x0000000425257246 */ /* 0x002fc400078001ff */
[----:B------:R-:W-:Y:S01]  /*bda0*/  VIMNMX.RELU R4, PT, PT, R24, 0xf, PT ;  /* 0x0000000f18047848 */ /* 0x000fe20003fe1100 */
[----:B------:R-:W-:Y:S01]  /*bdb0*/  IMAD.WIDE.U32 R8, R33, -0x60000000, R2 ;  /* 0xa000000021087825 */ /* 0x000fe200078e0002 */
[----:B------:R-:W-:Y:S02]  /*bdc0*/  SHF.R.U64 R26, R14, 0x1f, R25 ;  /* 0x0000001f0e1a7819 */ /* 0x000fe40000001219 */
[----:B------:R-:W-:Y:S01]  /*bdd0*/  VIADDMNMX R25, R114, R5, RZ, !PT ;  /* 0x0000000572197246 */ /* 0x000fe200078001ff */
[----:B------:R-:W-:Y:S01]  /*bde0*/  IMAD.U32 R23, R23, 0x4, R13 ;  /* 0x0000000417177824 */ /* 0x000fe200078e000d */
[----:B------:R-:W-:Y:S01]  /*bdf0*/  LEA R13, R35, R21, 0x2 ;  /* 0x00000015230d7211 */ /* 0x000fe200078e10ff */
[----:B------:R-:W-:Y:S01]  /*be00*/  IMAD.U32 R9, R33, 0x4, R9 ;  /* 0x0000000421097824 */ /* 0x000fe200078e0009 */
[----:B------:R-:W-:Y:S01]  /*be10*/  VIADDMNMX R115, R115, R6, RZ, !PT ;  /* 0x0000000673737246 */ /* 0x000fe200078001ff */
[----:B------:R-:W-:Y:S01]  /*be20*/  IMAD.WIDE.U32 R10, R15, -0x60000000, R2 ;  /* 0xa00000000f0a7825 */ /* 0x000fe200078e0002 */
[----:B------:R-:W-:-:S02]  /*be30*/  SHF.R.U64 R12, R12, 0x1f, R23 ;  /* 0x0000001f0c0c7819 */ /* 0x000fc40000001217 */
[----:B------:R-:W-:Y:S01]  /*be40*/  SHF.R.U64 R13, R20, 0x1f, R13 ;  /* 0x0000001f140d7819 */ /* 0x000fe2000000120d */
[----:B------:R-:W-:Y:S01]  /*be50*/  IMAD.U32 R15, R15, 0x4, R11 ;  /* 0x000000040f0f7824 */ /* 0x000fe200078e000b */
[----:B------:R-:W-:Y:S01]  /*be60*/  SHF.R.U64 R9, R8, 0x1f, R9 ;  /* 0x0000001f08097819 */ /* 0x000fe20000001209 */
[----:B------:R-:W-:Y:S01]  /*be70*/  IMAD.WIDE.U32 R20, R115, -0x60000000, R2 ;  /* 0xa000000073147825 */ /* 0x000fe200078e0002 */
[----:B------:R-:W-:Y:S02]  /*be80*/  VIMNMX.RELU R12, PT, PT, R12, 0xf, PT ;  /* 0x0000000f0c0c7848 */ /* 0x000fe40003fe1100 */
[----:B------:R-:W-:Y:S01]  /*be90*/  VIMNMX.RELU R13, PT, PT, R13, 0xf, PT ;  /* 0x0000000f0d0d7848 */ /* 0x000fe20003fe1100 */
[----:B------:R-:W-:Y:S01]  /*bea0*/  IMAD.U32 R115, R115, 0x4, R21 ;  /* 0x0000000473737824 */ /* 0x000fe200078e0015 */
[----:B------:R-:W-:Y:S01]  /*beb0*/  VIMNMX.RELU R11, PT, PT, R9, 0xf, PT ;  /* 0x0000000f090b7848 */ /* 0x000fe20003fe1100 */
[----:B------:R-:W-:Y:S01]  /*bec0*/  IMAD.U32 R9, R4, 0x10000, RZ ;  /* 0x0001000004097824 */ /* 0x000fe200078e00ff */
[----:B------:R-:W-:Y:S01]  /*bed0*/  VIMNMX.RELU R8, PT, PT, R16, 0xf, PT ;  /* 0x0000000f10087848 */ /* 0x000fe20003fe1100 */
[----:B------:R-:W-:Y:S01]  /*bee0*/  IMAD.SHL.U32 R4, R12, 0x1000000, RZ ;  /* 0x010000000c047824 */ /* 0x000fe200078e00ff */
[----:B------:R-:W-:Y:S01]  /*bef0*/  SHF.L.U32 R11, R11, 0x1c, RZ ;  /* 0x0000001c0b0b7819 */ /* 0x000fe200000006ff */
[----:B------:R-:W-:Y:S01]  /*bf00*/  IMAD.SHL.U32 R14, R13, 0x100000, RZ ;  /* 0x001000000d0e7824 */ /* 0x000fe200078e00ff */
[----:B------:R-:W-:Y:S01]  /*bf10*/  VIADDMNMX R29, R116, R7, RZ, !PT ;  /* 0x00000007741d7246 */ /* 0x000fe200078001ff */
[----:B------:R-:W-:Y:S01]  /*bf20*/  IMAD.WIDE.U32 R12, R37, -0x60000000, R2 ;  /* 0xa0000000250c7825 */ /* 0x000fe200078e0002 */
[----:B------:R-:W-:-:S02]  /*bf30*/  SHF.R.U64 R20, R20, 0x1f, R115 ;  /* 0x0000001f14147819 */ /* 0x000fc40000001273 */
[----:B------:R-:W-:Y:S01]  /*bf40*/  LOP3.LUT R18, R14, R4, R11, 0xfe, !PT ;  /* 0x000000040e127212 */ /* 0x000fe200078efe0b */
[----:B------:R-:W-:Y:S01]  /*bf50*/  IMAD.SHL.U32 R8, R8, 0x1000, RZ ;  /* 0x0000100008087824 */ /* 0x000fe200078e00ff */
[----:B------:R-:W-:Y:S01]  /*bf60*/  VIMNMX.RELU R20, PT, PT, R20, 0xf, PT ;  /* 0x0000000f14147848 */ /* 0x000fe20003fe1100 */
[----:B------:R-:W-:Y:S02]  /*bf70*/  IMAD.U32 R23, R37, 0x4, R13 ;  /* 0x0000000425177824 */ /* 0x000fe400078e000d */
[----:B------:R-:W-:Y:S01]  /*bf80*/  IMAD.WIDE.U32 R6, R25, -0x60000000, R2 ;  /* 0xa000000019067825 */ /* 0x000fe200078e0002 */
[----:B------:R-:W-:Y:S02]  /*bf90*/  LOP3.LUT R16, R8, R9, R22, 0xfe, !PT ;  /* 0x0000000908107212 */ /* 0x000fe400078efe16 */
[----:B------:R-:W-:Y:S01]  /*bfa0*/  SHF.R.U64 R22, R10, 0x1f, R15 ;  /* 0x0000001f0a167819 */ /* 0x000fe2000000120f */
[----:B------:R-:W-:Y:S01]  /*bfb0*/  IMAD.WIDE.U32 R4, R27, -0x60000000, R2 ;  /* 0xa00000001b047825 */ /* 0x000fe200078e0002 */
[----:B------:R-:W-:Y:S01]  /*bfc0*/  SHF.R.U64 R23, R12, 0x1f, R23 ;  /* 0x0000001f0c177819 */ /* 0x000fe20000001217 */
[----:B------:R-:W0:Y:S01]  /*bfd0*/  LDS.128 R8, [R0+0x300] ;  /* 0x0003000000087984 */ /* 0x000e220000000c00 */
[----:B------:R-:W-:Y:S01]  /*bfe0*/  VIMNMX.RELU R22, PT, PT, R22, 0xf, PT ;  /* 0x0000000f16167848 */ /* 0x000fe20003fe1100 */
[----:B------:R-:W-:Y:S01]  /*bff0*/  IMAD.SHL.U32 R20, R20, 0x10, RZ ;  /* 0x0000001014147824 */ /* 0x000fe200078e00ff */
[----:B------:R-:W-:Y:S01]  /*c000*/  VIMNMX.RELU R23, PT, PT, R23, 0xf, PT ;  /* 0x0000000f17177848 */ /* 0x000fe20003fe1100 */
[----:B------:R-:W1:Y:S01]  /*c010*/  LDS.128 R12, [R0+0x310] ;  /* 0x00031000000c7984 */ /* 0x000e620000000c00 */
[----:B------:R-:W-:Y:S01]  /*c020*/  LEA R25, R25, R7, 0x2 ;  /* 0x0000000719197211 */ /* 0x000fe200078e10ff */
[----:B------:R-:W-:-:S02]  /*c030*/  IMAD.U32 R7, R22, 0x10000, RZ ;  /* 0x0001000016077824 */ /* 0x000fc400078e00ff */
[----:B------:R-:W-:Y:S01]  /*c040*/  IMAD.SHL.U32 R21, R23, 0x1000, RZ ;  /* 0x0000100017157824 */ /* 0x000fe200078e00ff */
[----:B------:R-:W-:Y:S01]  /*c050*/  SHF.R.U64 R24, R6, 0x1f, R25 ;  /* 0x0000001f06187819 */ /* 0x000fe20000001219 */
[----:B------:R-:W-:Y:S01]  /*c060*/  IMAD.WIDE.U32 R22, R29, -0x60000000, R2 ;  /* 0xa00000001d167825 */ /* 0x000fe200078e0002 */
[----:B------:R-:W-:Y:S02]  /*c070*/  VIMNMX.RELU R6, PT, PT, R26, 0xf, PT ;  /* 0x0000000f1a067848 */ /* 0x000fe40003fe1100 */
[----:B------:R-:W-:Y:S01]  /*c080*/  LOP3.LUT R7, R21, R7, R18, 0xfe, !PT ;  /* 0x0000000715077212 */ /* 0x000fe200078efe12 */
[----:B------:R-:W-:Y:S01]  /*c090*/  IMAD.U32 R23, R29, 0x4, R23 ;  /* 0x000000041d177824 */ /* 0x000fe200078e0017 */
[----:B------:R-:W-:Y:S01]  /*c0a0*/  LEA R21, R27, R5, 0x2 ;  /* 0x000000051b157211 */ /* 0x000fe200078e10ff */
[----:B------:R-:W-:Y:S01]  /*c0b0*/  IMAD.SHL.U32 R6, R6, 0x10, RZ ;  /* 0x0000001006067824 */ /* 0x000fe200078e00ff */
[----:B------:R-:W-:Y:S02]  /*c0c0*/  VIMNMX.RELU R5, PT, PT, R28, 0xf, PT ;  /* 0x0000000f1c057848 */ /* 0x000fe40003fe1100 */
[----:B------:R-:W-:-:S02]  /*c0d0*/  VIMNMX.RELU R18, PT, PT, R24, 0xf, PT ;  /* 0x0000000f18127848 */ /* 0x000fc40003fe1100 */
[----:B------:R-:W-:Y:S01]  /*c0e0*/  SHF.R.U64 R21, R4, 0x1f, R21 ;  /* 0x0000001f04157819 */ /* 0x000fe20000001215 */
[----:B------:R-:W-:Y:S01]  /*c0f0*/  IMAD.SHL.U32 R5, R5, 0x100, RZ ;  /* 0x0000010005057824 */ /* 0x000fe200078e00ff */
[----:B------:R-:W-:Y:S02]  /*c100*/  SHF.L.U32 R18, R18, 0x8, RZ ;  /* 0x0000000812127819 */ /* 0x000fe400000006ff */
[----:B------:R-:W-:Y:S02]  /*c110*/  SHF.R.U64 R23, R22, 0x1f, R23 ;  /* 0x0000001f16177819 */ /* 0x000fe40000001217 */
[----:B------:R-:W-:Y:S02]  /*c120*/  LOP3.LUT R16, R6, R5, R16, 0xfe, !PT ;  /* 0x0000000506107212 */ /* 0x000fe400078efe10 */
[----:B------:R-:W-:Y:S02]  /*c130*/  LOP3.LUT R18, R20, R18, R7, 0xfe, !PT ;  /* 0x0000001214127212 */ /* 0x000fe400078efe07 */
[----:B------:R-:W2:Y:S01]  /*c140*/  LDS.128 R4, [R0+0x380] ;  /* 0x0003800000047984 */ /* 0x000ea20000000c00 */
[----:B------:R-:W-:-:S02]  /*c150*/  VIMNMX.RELU R21, PT, PT, R21, 0xf, PT ;  /* 0x0000000f15157848 */ /* 0x000fc40003fe1100 */
[----:B------:R-:W-:Y:S02]  /*c160*/  VIMNMX.RELU R23, PT, PT, R23, 0xf, PT ;  /* 0x0000000f17177848 */ /* 0x000fe40003fe1100 */
[----:B------:R-:W-:Y:S02]  /*c170*/  LOP3.LUT R25, R16, R21, RZ, 0xfc, !PT ;  /* 0x0000001510197212 */ /* 0x000fe400078efcff */
[----:B------:R-:W-:Y:S02]  /*c180*/  LOP3.LUT R27, R18, R23, RZ, 0xfc, !PT ;  /* 0x00000017121b7212 */ /* 0x000fe400078efcff */
[----:B0-----:R-:W-:Y:S01]  /*c190*/  VIADDMNMX R29, R89, R8, RZ, !PT ;  /* 0x00000008591d7246 */ /* 0x001fe200078001ff */
[----:B------:R1:W-:Y:S01]  /*c1a0*/  STG.E desc[UR10][R158.64+0x208], R25 ;  /* 0x000208199e007986 */ /* 0x0003e2000c10190a */
[----:B------:R-:W-:Y:S02]  /*c1b0*/  VIADDMNMX R31, R88, R9, RZ, !PT ;  /* 0x00000009581f7246 */ /* 0x000fe400078001ff */
[----:B------:R-:W-:Y:S01]  /*c1c0*/  VIADDMNMX R33, R91, R10, RZ, !PT ;  /* 0x0000000a5b217246 */ /* 0x000fe200078001ff */
[--C-:B------:R-:W-:Y:S01]  /*c1d0*/  IMAD.WIDE.U32 R20, R29, -0x60000000, R2.reuse ;  /* 0xa00000001d147825 */ /* 0x100fe200078e0002 */
[----:B------:R-:W-:Y:S01]  /*c1e0*/  VIADDMNMX R35, R90, R11, RZ, !PT ;  /* 0x0000000b5a237246 */ /* 0x000fe200078001ff */
[----:B------:R0:W-:Y:S02]  /*c1f0*/  STG.E desc[UR10][R158.64+0x308], R27 ;  /* 0x0003081b9e007986 */ /* 0x0001e4000c10190a */
[----:B------:R-:W-:-:S02]  /*c200*/  IMAD.WIDE.U32 R22, R31, -0x60000000, R2 ;  /* 0xa00000001f167825 */ /* 0x000fc400078e0002 */
[----:B------:R-:W3:Y:S02]  /*c210*/  LDS.128 R8, [R0+0x390] ;  /* 0x0003900000087984 */ /* 0x000ee40000000c00 */
[----:B------:R-:W-:Y:S01]  /*c220*/  IMAD.WIDE.U32 R16, R33, -0x60000000, R2 ;  /* 0xa000000021107825 */ /* 0x000fe200078e0002 */
[----:B-1----:R-:W-:-:S03]  /*c230*/  VIADDMNMX R25, R92, R13, RZ, !PT ;  /* 0x0000000d5c197246 */ /* 0x002fc600078001ff */
[----:B------:R-:W-:Y:S01]  /*c240*/  IMAD.U32 R29, R29, 0x4, R21 ;  /* 0x000000041d1d7824 */ /* 0x000fe200078e0015 */
[----:B------:R-:W-:Y:S01]  /*c250*/  LEA R21, R33, R17, 0x2 ;  /* 0x0000001121157211 */ /* 0x000fe200078e10ff */
[----:B------:R-:W-:Y:S01]  /*c260*/  IMAD.U32 R31, R31, 0x4, R23 ;  /* 0x000000041f1f7824 */ /* 0x000fe200078e0017 */
[----:B------:R-:W-:Y:S02]  /*c270*/  VIADDMNMX R23, R93, R12, RZ, !PT ;  /* 0x0000000c5d177246 */ /* 0x000fe400078001ff */
[----:B------:R-:W-:Y:S02]  /*c280*/  SHF.R.U64 R12, R20, 0x1f, R29 ;  /* 0x0000001f140c7819 */ /* 0x000fe4000000121d */
[----:B------:R-:W-:Y:S01]  /*c290*/  SHF.R.U64 R20, R22, 0x1f, R31 ;  /* 0x0000001f16147819 */ /* 0x000fe2000000121f */
[----:B------:R-:W-:Y:S01]  /*c2a0*/  IMAD.WIDE.U32 R18, R23, -0x60000000, R2 ;  /* 0xa000000017127825 */ /* 0x000fe200078e0002 */
[----:B------:R-:W-:Y:S02]  /*c2b0*/  SHF.R.U64 R21, R16, 0x1f, R21 ;  /* 0x0000001f10157819 */ /* 0x000fe40000001215 */
[----:B------:R-:W-:Y:S01]  /*c2c0*/  VIMNMX.RELU R12, PT, PT, R12, 0xf, PT ;  /* 0x0000000f0c0c7848 */ /* 0x000fe20003fe1100 */
[----:B------:R-:W-:Y:S01]  /*c2d0*/  IMAD.WIDE.U32 R16, R35, -0x60000000, R2 ;  /* 0xa000000023107825 */ /* 0x000fe200078e0002 */
[----:B------:R-:W-:-:S02]  /*c2e0*/  VIMNMX.RELU R20, PT, PT, R20, 0xf, PT ;  /* 0x0000000f14147848 */ /* 0x000fc40003fe1100 */
[----:B------:R-:W-:Y:S01]  /*c2f0*/  VIMNMX.RELU R21, PT, PT, R21, 0xf, PT ;  /* 0x0000000f15157848 */ /* 0x000fe20003fe1100 */
[----:B------:R-:W-:Y:S01]  /*c300*/  IMAD.U32 R29, R23, 0x4, R19 ;  /* 0x00000004171d7824 */ /* 0x000fe200078e0013 */
[----:B------:R-:W-:Y:S01]  /*c310*/  VIADDMNMX R19, R117, R14, RZ, !PT ;  /* 0x0000000e75137246 */ /* 0x000fe200078001ff */
[----:B------:R-:W-:Y:S01]  /*c320*/  IMAD.U32 R35, R35, 0x4, R17 ;  /* 0x0000000423237824 */ /* 0x000fe200078e0011 */
[----:B------:R-:W-:Y:S01]  /*c330*/  SHF.L.U32 R21, R21, 0x14, RZ ;  /* 0x0000001415157819 */ /* 0x000fe200000006ff */
[----:B------:R-:W-:Y:S01]  /*c340*/  IMAD.SHL.U32 R12, R12, 0x10000000, RZ ;  /* 0x100000000c0c7824 */ /* 0x000fe200078e00ff */
[----:B--2---:R-:W-:Y:S01]  /*c350*/  VIADDMNMX R89, R89, R4, RZ, !PT ;  /* 0x0000000459597246 */ /* 0x004fe200078001ff */
[----:B------:R-:W-:Y:S01]  /*c360*/  IMAD.SHL.U32 R17, R20, 0x1000000, RZ ;  /* 0x0100000014117824 */ /* 0x000fe200078e00ff */
[----:B0-----:R-:W-:Y:S01]  /*c370*/  VIADDMNMX R27, R88, R5, RZ, !PT ;  /* 0x00000005581b7246 */ /* 0x001fe200078001ff */
[----:B------:R-:W-:Y:S01]  /*c380*/  IMAD.WIDE.U32 R4, R19, -0x60000000, R2 ;  /* 0xa000000013047825 */ /* 0x000fe200078e0002 */
[----:B------:R-:W-:-:S02]  /*c390*/  VIADDMNMX R91, R91, R6, RZ, !PT ;  /* 0x000000065b5b7246 */ /* 0x000fc400078001ff */
[----:B------:R-:W-:Y:S01]  /*c3a0*/  LOP3.LUT R21, R21, R17, R12, 0xfe, !PT ;  /* 0x0000001115157212 */ /* 0x000fe200078efe0c */
[----:B------:R-:W-:Y:S01]  /*c3b0*/  IMAD.WIDE.U32 R12, R25, -0x60000000, R2 ;  /* 0xa0000000190c7825 */ /* 0x000fe200078e0002 */
[----:B------:R-:W-:Y:S02]  /*c3c0*/  SHF.R.U64 R30, R16, 0x1f, R35 ;  /* 0x0000001f101e7819 */ /* 0x000fe40000001223 */
[----:B------:R-:W-:Y:S01]  /*c3d0*/  VIADDMNMX R23, R118, R15, RZ, !PT ;  /* 0x0000000f76177246 */ /* 0x000fe200078001ff */
[----:B------:R-:W-:Y:S01]  /*c3e0*/  IMAD.U32 R5, R19, 0x4, R5 ;  /* 0x0000000413057824 */ /* 0x000fe200078e0005 */
[----:B------:R-:W-:Y:S01]  /*c3f0*/  SHF.R.U64 R29, R18, 0x1f, R29 ;  /* 0x0000001f121d7819 */ /* 0x000fe2000000121d */
[----:B------:R-:W-:Y:S01]  /*c400*/  IMAD.WIDE.U32 R14, R89, -0x60000000, R2 ;  /* 0xa0000000590e7825 */ /* 0x000fe200078e0002 */
[----:B---3--:R-:W-:Y:S02]  /*c410*/  VIADDMNMX R93, R93, R8, RZ, !PT ;  /* 0x000000085d5d7246 */ /* 0x008fe400078001ff */
[----:B------:R-:W-:Y:S01]  /*c420*/  SHF.R.U64 R26, R4, 0x1f, R5 ;  /* 0x0000001f041a7819 */ /* 0x000fe20000001205 */
[----:B------:R-:W-:Y:S01]  /*c430*/  IMAD.WIDE.U32 R16, R27, -0x60000000, R2 ;  /* 0xa00000001b107825 */ /* 0x000fe200078e0002 */
[----:B------:R-:W-:-:S02]  /*c440*/  LEA R89, R89, R15, 0x2 ;  /* 0x0000000f59597211 */ /* 0x000fc400078e10ff */
[----:B------:R-:W-:Y:S01]  /*c450*/  VIADDMNMX R117, R117, R10, RZ, !PT ;  /* 0x0000000a75757246 */ /* 0x000fe200078001ff */
[----:B------:R-:W-:Y:S01]  /*c460*/  IMAD.WIDE.U32 R18, R91, -0x60000000, R2 ;  /* 0xa00000005b127825 */ /* 0x000fe200078e0002 */
[----:B------:R-:W-:-:S03]  /*c470*/  SHF.R.U64 R20, R14, 0x1f, R89 ;  /* 0x0000001f0e147819 */ /* 0x000fc60000001259 */
[----:B------:R-:W-:Y:S01]  /*c480*/  IMAD.U32 R25, R25, 0x4, R13 ;  /* 0x0000000419197824 */ /* 0x000fe200078e000d */
[----:B------:R-:W-:Y:S01]  /*c490*/  VIMNMX.RELU R8, PT, PT, R20, 0xf, PT ;  /* 0x0000000f14087848 */ /* 0x000fe20003fe1100 */
[----:B------:R-:W-:Y:S02]  /*c4a0*/  IMAD.U32 R27, R27, 0x4, R17 ;  /* 0x000000041b1b7824 */ /* 0x000fe400078e0011 */
[----:B------:R-:W-:Y:S01]  /*c4b0*/  IMAD.U32 R91, R91, 0x4, R19 ;  /* 0x000000045b5b7824 */ /* 0x000fe200078e0013 */
[----:B------:R-:W-:Y:S01]  /*c4c0*/  SHF.R.U64 R28, R12, 0x1f, R25 ;  /* 0x0000001f0c1c7819 */ /* 0x000fe20000001219 */
[C---:B------:R-:W-:Y:S01]  /*c4d0*/  IMAD.WIDE.U32 R12, R23.reuse, -0x60000000, R2 ;  /* 0xa0000000170c7825 */ /* 0x040fe200078e0002 */
[----:B------:R-:W-:Y:S02]  /*c4e0*/  SHF.R.U64 R19, R16, 0x1f, R27 ;  /* 0x0000001f10137819 */ /* 0x000fe4000000121b */
[----:B------:R-:W-:Y:S01]  /*c4f0*/  SHF.R.U64 R18, R18, 0x1f, R91 ;  /* 0x0000001f12127819 */ /* 0x000fe2000000125b */
[----:B------:R-:W-:Y:S01]  /*c500*/  IMAD.U32 R23, R23, 0x4, R13 ;  /* 0x0000000417177824 */ /* 0x000fe200078e000d */
[----:B------:R-:W-:Y:S01]  /*c510*/  VIADDMNMX R25, R90, R7, RZ, !PT ;  /* 0x000000075a197246 */ /* 0x000fe200078001ff */
[----:B------:R-:W-:Y:S01]  /*c520*/  IMAD.SHL.U32 R8, R8, 0x10000000, RZ ;  /* 0x1000000008087824 */ /* 0x000fe200078e00ff */
[----:B------:R-:W-:Y:S01]  /*c530*/  VIMNMX.RELU R13, PT, PT, R19, 0xf, PT ;  /* 0x0000000f130d7848 */ /* 0x000fe20003fe1100 */
[----:B------:R-:W0:Y:S01]  /*c540*/  LDS.128 R4, [R0+0x400] ;  /* 0x0004000000047984 */ /* 0x000e220000000c00 */
[----:B------:R-:W-:Y:S01]  /*c550*/  VIMNMX.RELU R18, PT, PT, R18, 0xf, PT ;  /* 0x0000000f12127848 */ /* 0x000fe20003fe1100 */
[----:B------:R-:W-:Y:S01]  /*c560*/  IMAD.WIDE.U32 R14, R25, -0x60000000, R2 ;  /* 0xa0000000190e7825 */ /* 0x000fe200078e0002 */
[----:B------:R-:W-:-:S02]  /*c570*/  VIADDMNMX R19, R92, R9, RZ, !PT ;  /* 0x000000095c137246 */ /* 0x000fc400078001ff */
[----:B------:R-:W-:Y:S01]  /*c580*/  SHF.R.U64 R24, R12, 0x1f, R23 ;  /* 0x0000001f0c187819 */ /* 0x000fe20000001217 */
[----:B------:R-:W-:Y:S01]  /*c590*/  IMAD.SHL.U32 R13, R13, 0x1000000, RZ ;  /* 0x010000000d0d7824 */ /* 0x000fe200078e00ff */
[----:B------:R-:W-:Y:S01]  /*c5a0*/  LEA R25, R25, R15, 0x2 ;  /* 0x0000000f19197211 */ /* 0x000fe200078e10ff */
[----:B------:R-:W-:Y:S01]  /*c5b0*/  IMAD.SHL.U32 R18, R18, 0x100000, RZ ;  /* 0x0010000012127824 */ /* 0x000fe200078e00ff */
[----:B------:R-:W-:Y:S01]  /*c5c0*/  VIADDMNMX R23, R118, R11, RZ, !PT ;  /* 0x0000000b76177246 */ /* 0x000fe200078001ff */
[----:B------:R-:W-:Y:S01]  /*c5d0*/  IMAD.WIDE.U32 R16, R93, -0x60000000, R2 ;  /* 0xa00000005d107825 */ /* 0x000fe200078e0002 */
[----:B------:R-:W-:Y:S02]  /*c5e0*/  SHF.R.U64 R22, R14, 0x1f, R25 ;  /* 0x0000001f0e167819 */ /* 0x000fe40000001219 */
[----:B------:R-:W-:Y:S01]  /*c5f0*/  LOP3.LUT R18, R18, R13, R8, 0xfe, !PT ;  /* 0x0000000d12127212 */ /* 0x000fe200078efe08 */
[----:B------:R-:W-:Y:S01]  /*c600*/  IMAD.WIDE.U32 R8, R19, -0x60000000, R2 ;  /* 0xa000000013087825 */ /* 0x000fe200078e0002 */
[----:B------:R-:W-:Y:S01]  /*c610*/  LEA R93, R93, R17, 0x2 ;  /* 0x000000115d5d7211 */ /* 0x000fe200078e10ff */
[----:B------:R-:W1:Y:S01]  /*c620*/  LDS.128 R12, [R0+0x410] ;  /* 0x00041000000c7984 */ /* 0x000e620000000c00 */
[----:B------:R-:W-:Y:S01]  /*c630*/  VIMNMX.RELU R17, PT, PT, R29, 0xf, PT ;  /* 0x0000000f1d117848 */ /* 0x000fe20003fe1100 */
[----:B------:R-:W-:Y:S01]  /*c640*/  IMAD.U32 R25, R19, 0x4, R9 ;  /* 0x0000000413197824 */ /* 0x000fe200078e0009 */
[----:B------:R-:W-:Y:S01]  /*c650*/  SHF.R.U64 R20, R16, 0x1f, R93 ;  /* 0x0000001f10147819 */ /* 0x000fe2000000125d */
[----:B------:R-:W-:Y:S01]  /*c660*/  IMAD.WIDE.U32 R10, R117, -0x60000000, R2 ;  /* 0xa0000000750a7825 */ /* 0x000fe200078e0002 */
[----:B------:R-:W-:-:S02]  /*c670*/  VIMNMX.RELU R9, PT, PT, R30, 0xf, PT ;  /* 0x0000000f1e097848 */ /* 0x000fc40003fe1100 */
[----:B------:R-:W-:Y:S01]  /*c680*/  VIMNMX.RELU R19, PT, PT, R22, 0xf, PT ;  /* 0x0000000f16137848 */ /* 0x000fe20003fe1100 */
[----:B------:R-:W-:Y:S01]  /*c690*/  IMAD.SHL.U32 R17, R17, 0x1000, RZ ;  /* 0x0000100011117824 */ /* 0x000fe200078e00ff */
[----:B------:R-:W-:Y:S01]  /*c6a0*/  VIMNMX.RELU R20, PT, PT, R20, 0xf, PT ;  /* 0x0000000f14147848 */ /* 0x000fe20003fe1100 */
[----:B------:R-:W-:Y:S01]  /*c6b0*/  IMAD.U32 R16, R9, 0x10000, RZ ;  /* 0x0001000009107824 */ /* 0x000fe200078e00ff */
[----:B------:R-:W-:Y:S01]  /*c6c0*/  LEA R11, R117, R11, 0x2 ;  /* 0x0000000b750b7211 */ /* 0x000fe200078e10ff */
[----:B------:R-:W-:Y:S02]  /*c6d0*/  IMAD.U32 R19, R19, 0x10000, RZ ;  /* 0x0001000013137824 */ /* 0x000fe400078e00ff */
[----:B------:R-:W-:Y:S01]  /*c6e0*/  IMAD.SHL.U32 R20, R20, 0x1000, RZ ;  /* 0x0000100014147824 */ /* 0x000fe200078e00ff */
[----:B------:R-:W-:Y:S02]  /*c6f0*/  LOP3.LUT R16, R17, R16, R21, 0xfe, !PT ;  /* 0x0000001011107212 */ /* 0x000fe400078efe15 */
[----:B------:R-:W-:-:S02]  /*c700*/  SHF.R.U64 R11, R10, 0x1f, R11 ;  /* 0x0000001f0a0b7819 */ /* 0x000fc4000000120b */
[----:B------:R-:W-:Y:S01]  /*c710*/  SHF.R.U64 R21, R8, 0x1f, R25 ;  /* 0x0000001f08157819 */ /* 0x000fe20000001219 */
[----:B------:R-:W-:Y:S01]  /*c720*/  IMAD.WIDE.U32 R8, R23, -0x60000000, R2 ;  /* 0xa000000017087825 */ /* 0x000fe200078e0002 */
[----:B------:R-:W-:Y:S02]  /*c730*/  VIMNMX.RELU R10, PT, PT, R28, 0xf, PT ;  /* 0x0000000f1c0a7848 */ /* 0x000fe40003fe1100 */
[----:B------:R-:W-:Y:S02]  /*c740*/  VIMNMX.RELU R17, PT, PT, R26, 0xf, PT ;  /* 0x0000000f1a117848 */ /* 0x000fe40003fe1100 */
[----:B------:R-:W-:Y:S02]  /*c750*/  LOP3.LUT R18, R20, R19, R18, 0xfe, !PT ;  /* 0x0000001314127212 */ /* 0x000fe400078efe12 */
[----:B------:R-:W-:Y:S01]  /*c760*/  VIMNMX.RELU R19, PT, PT, R21, 0xf, PT ;  /* 0x0000000f15137848 */ /* 0x000fe20003fe1100 */
[----:B------:R-:W-:Y:S01]  /*c770*/  IMAD.U32 R21, R23, 0x4, R9 ;  /* 0x0000000417157824 */ /* 0x000fe200078e0009 */
[----:B------:R-:W-:Y:S01]  /*c780*/  VIMNMX.RELU R20, PT, PT, R11, 0xf, PT ;  /* 0x0000000f0b147848 */ /* 0x000fe20003fe1100 */
[----:B------:R-:W-:Y:S01]  /*c790*/  IMAD.SHL.U32 R11, R10, 0x100, RZ ;  /* 0x000001000a0b7824 */ /* 0x000fe200078e00ff */
[----:B------:R-:W-:Y:S01]  /*c7a0*/  SHF.L.U32 R17, R17, 0x4, RZ ;  /* 0x0000000411117819 */ /* 0x000fe200000006ff */
[----:B------:R-:W-:Y:S01]  /*c7b0*/  IMAD.SHL.U32 R19, R19, 0x100, RZ ;  /* 0x0000010013137824 */ /* 0x000fe200078e00ff */
[----:B------:R-:W-:Y:S01]  /*c7c0*/  SHF.R.U64 R21, R8, 0x1f, R21 ;  /* 0x0000001f08157819 */ /* 0x000fe20000001215 */
[----:B------:R-:W-:Y:S01]  /*c7d0*/  IMAD.SHL.U32 R20, R20, 0x10, RZ ;  /* 0x0000001014147824 */ /* 0x000fe200078e00ff */
[----:B------:R-:W-:-:S02]  /*c7e0*/  LOP3.LUT R16, R17, R11, R16, 0xfe, !PT ;  /* 0x0000000b11107212 */ /* 0x000fc400078efe10 */
[----:B------:R-:W2:Y:S01]  /*c7f0*/  LDS.128 R8, [R0+0x480] ;  /* 0x0004800000087984 */ /* 0x000ea20000000c00 */
[----:B0-----:R-:W-:Y:S02]  /*c800*/  VIADDMNMX R25, R119, R4, RZ, !PT ;  /* 0x0000000477197246 */ /* 0x001fe400078001ff */
[----:B------:R-:W-:Y:S02]  /*c810*/  VIADDMNMX R27, R52, R5, RZ, !PT ;  /* 0x00000005341b7246 */ /* 0x000fe400078001ff */
[----:B------:R-:W-:Y:S01]  /*c820*/  VIADDMNMX R29, R53, R6, RZ, !PT ;  /* 0x00000006351d7246 */ /* 0x000fe200078001ff */
[----:B------:R-:W-:Y:S01]  /*c830*/  IMAD.WIDE.U32 R4, R25, -0x60000000, R2 ;  /* 0xa000000019047825 */ /* 0x000fe200078e0002 */
[----:B------:R-:W-:Y:S02]  /*c840*/  LOP3.LUT R17, R20, R19, R18, 0xfe, !PT ;  /* 0x0000001314117212 */ /* 0x000fe400078efe12 */
[----:B------:R-:W-:Y:S01]  /*c850*/  VIMNMX.RELU R6, PT, PT, R21, 0xf, PT ;  /* 0x0000000f15067848 */ /* 0x000fe20003fe1100 */
[----:B------:R-:W-:Y:S01]  /*c860*/  IMAD.WIDE.U32 R20, R27, -0x60000000, R2 ;  /* 0xa00000001b147825 */ /* 0x000fe200078e0002 */
[----:B------:R-:W-:-:S02]  /*c870*/  VIMNMX.RELU R19, PT, PT, R24, 0xf, PT ;  /* 0x0000000f18137848 */ /* 0x000fc40003fe1100 */
[----:B------:R-:W-:Y:S01]  /*c880*/  LEA R25, R25, R5, 0x2 ;  /* 0x0000000519197211 */ /* 0x000fe200078e10ff */
[----:B------:R-:W-:Y:S01]  /*c890*/  IMAD.WIDE.U32 R22, R29, -0x60000000, R2 ;  /* 0xa00000001d167825 */ /* 0x000fe200078e0002 */
[----:B------:R-:W-:Y:S02]  /*c8a0*/  LOP3.LUT R19, R16, R19, RZ, 0xfc, !PT ;  /* 0x0000001310137212 */ /* 0x000fe400078efcff */
[----:B------:R-:W-:Y:S01]  /*c8b0*/  LOP3.LUT R17, R17, R6, RZ, 0xfc, !PT ;  /* 0x0000000611117212 */ /* 0x000fe200078efcff */
[----:B------:R-:W-:Y:S01]  /*c8c0*/  IMAD.U32 R27, R27, 0x4, R21 ;  /* 0x000000041b1b7824 */ /* 0x000fe200078e0015 */
[----:B------:R-:W-:Y:S01]  /*c8d0*/  SHF.R.U64 R24, R4, 0x1f, R25 ;  /* 0x0000001f04187819 */ /* 0x000fe20000001219 */
[----:B------:R-:W-:Y:S01]  /*c8e0*/  IMAD.U32 R29, R29, 0x4, R23 ;  /* 0x000000041d1d7824 */ /* 0x000fe200078e0017 */
[----:B------:R-:W-:Y:S01]  /*c8f0*/  VIADDMNMX R23, R54, R7, RZ, !PT ;  /* 0x0000000736177246 */ /* 0x000fe200078001ff */
[----:B------:R-:W-:Y:S01]  /*c900*/  STG.E desc[UR10][R158.64+0x20c], R19 ;  /* 0x00020c139e007986 */ /* 0x000fe2000c10190a */
[----:B------:R-:W-:-:S02]  /*c910*/  SHF.R.U64 R16, R20, 0x1f, R27 ;  /* 0x0000001f14107819 */ /* 0x000fc4000000121b */
[----:B------:R-:W-:Y:S01]  /*c920*/  SHF.R.U64 R18, R22, 0x1f, R29 ;  /* 0x0000001f16127819 */ /* 0x000fe2000000121d */
[----:B------:R-:W0:Y:S01]  /*c930*/  LDS.128 R4, [R0+0x490] ;  /* 0x0004900000047984 */ /* 0x000e220000000c00 */
[----:B-1----:R-:W-:Y:S02]  /*c940*/  VIADDMNMX R27, R121, R12, RZ, !PT ;  /* 0x0000000c791b7246 */ /* 0x002fe400078001ff */
[----:B------:R-:W-:Y:S01]  /*c950*/  VIADDMNMX R29, R120, R13, RZ, !PT ;  /* 0x0000000d781d7246 */ /* 0x000fe200078001ff */
[C---:B------:R-:W-:Y:S01]  /*c960*/  IMAD.WIDE.U32 R12, R23.reuse, -0x60000000, R2 ;  /* 0xa0000000170c7825 */ /* 0x040fe200078e0002 */
[----:B------:R-:W-:Y:S01]  /*c970*/  VIMNMX.RELU R16, PT, PT, R16, 0xf, PT ;  /* 0x0000000f10107848 */ /* 0x000fe20003fe1100 */
[----:B------:R-:W-:Y:S01]  /*c980*/  STG.E desc[UR10][R158.64+0x30c], R17 ;  /* 0x00030c119e007986 */ /* 0x000fe2000c10190a */
[----:B------:R-:W-:Y:S01]  /*c990*/  VIMNMX.RELU R18, PT, PT, R18, 0xf, PT ;  /* 0x0000000f12127848 */ /* 0x000fe20003fe1100 */
[----:B------:R-:W-:Y:S01]  /*c9a0*/  IMAD.U32 R33, R23, 0x4, R13 ;  /* 0x0000000417217824 */ /* 0x000fe200078e000d */
[----:B------:R-:W-:Y:S01]  /*c9b0*/  VIADDMNMX R31, R55, R14, RZ, !PT ;  /* 0x0000000e371f7246 */ /* 0x000fe200078001ff */
[----:B------:R-:W-:Y:S01]  /*c9c0*/  IMAD.SHL.U32 R13, R16, 0x1000000, RZ ;  /* 0x01000000100d7824 */ /* 0x000fe200078e00ff */
[----:B------:R-:W-:Y:S01]  /*c9d0*/  VIMNMX.RELU R14, PT, PT, R24, 0xf, PT ;  /* 0x0000000f180e7848 */ /* 0x000fe20003fe1100 */
[----:B------:R-:W-:Y:S01]  /*c9e0*/  IMAD.SHL.U32 R18, R18, 0x100000, RZ ;  /* 0x0010000012127824 */ /* 0x000fe200078e00ff */
[----:B------:R-:W-:Y:S01]  /*c9f0*/  VIADDMNMX R15, R122, R15, RZ, !PT ;  /* 0x0000000f7a0f7246 */ /* 0x000fe200078001ff */
[----:B------:R-:W-:Y:S01]  /*ca00*/  IMAD.WIDE.U32 R20, R27, -0x60000000, R2 ;  /* 0xa00000001b147825 */ /* 0x000fe200078e0002 */
[----:B------:R-:W-:-:S02]  /*ca10*/  SHF.L.U32 R14, R14, 0x1c, RZ ;  /* 0x0000001c0e0e7819 */ /* 0x000fc400000006ff */
[----:B------:R-:W-:Y:S01]  /*ca20*/  SHF.R.U64 R12, R12, 0x1f, R33 ;  /* 0x0000001f0c0c7819 */ /* 0x000fe20000001221 */
[----:B------:R-:W-:Y:S01]  /*ca30*/  IMAD.WIDE.U32 R22, R29, -0x60000000, R2 ;  /* 0xa00000001d167825 */ /* 0x000fe200078e0002 */
[----:B------:R-:W-:Y:S02]  /*ca40*/  LOP3.LUT R18, R18, R13, R14, 0xfe, !PT ;  /* 0x0000000d12127212 */ /* 0x000fe400078efe0e */
[----:B--2---:R-:W-:Y:S01]  /*ca50*/  VIADDMNMX R119, R119, R8, RZ, !PT ;  /* 0x0000000877777246 */ /* 0x004fe200078001ff */
[----:B------:R-:W-:Y:S01]  /*ca60*/  IMAD.U32 R13, R27, 0x4, R21 ;  /* 0x000000041b0d7824 */ /* 0x000fe200078e0015 */
[----:B------:R-:W-:Y:S01]  /*ca70*/  LEA R29, R29, R23, 0x2 ;  /* 0x000000171d1d7211 */ /* 0x000fe200078e10ff */
[----:B------:R-:W-:Y:S01]  /*ca80*/  IMAD.WIDE.U32 R24, R31, -0x60000000, R2 ;  /* 0xa00000001f187825 */ /* 0x000fe200078e0002 */
[----:B------:R-:W-:Y:S02]  /*ca90*/  VIADDMNMX R23, R52, R9, RZ, !PT ;  /* 0x0000000934177246 */ /* 0x000fe400078001ff */
[----:B------:R-:W-:Y:S01]  /*caa0*/  SHF.R.U64 R14, R20, 0x1f, R13 ;  /* 0x0000001f140e7819 */ /* 0x000fe2000000120d */
[----:B------:R-:W-:Y:S01]  /*cab0*/  IMAD.WIDE.U32 R8, R15, -0x60000000, R2 ;  /* 0xa00000000f087825 */ /* 0x000fe200078e0002 */
[----:B------:R-:W-:-:S02]  /*cac0*/  VIADDMNMX R53, R53, R10, RZ, !PT ;  /* 0x0000000a35357246 */ /* 0x000fc400078001ff */
[----:B------:R-:W-:Y:S01]  /*cad0*/  VIMNMX.RELU R10, PT, PT, R12, 0xf, PT ;  /* 0x0000000f0c0a7848 */ /* 0x000fe20003fe1100 */
[----:B------:R-:W-:Y:S01]  /*cae0*/  IMAD.U32 R9, R15, 0x4, R9 ;  /* 0x000000040f097824 */ /* 0x000fe200078e0009 */
[----:B------:R-:W-:Y:S01]  /*caf0*/  VIMNMX.RELU R14, PT, PT, R14, 0xf, PT ;  /* 0x0000000f0e0e7848 */ /* 0x000fe20003fe1100 */
[----:B------:R-:W-:Y:S01]  /*cb00*/  IMAD.WIDE.U32 R12, R119, -0x60000000, R2 ;  /* 0xa0000000770c7825 */ /* 0x000fe200078e0002 */
[----:B------:R-:W-:Y:S02]  /*cb10*/  SHF.R.U64 R28, R22, 0x1f, R29 ;  /* 0x0000001f161c7819 */ /* 0x000fe4000000121d */
[----:B------:R-:W-:Y:S01]  /*cb20*/  SHF.R.U64 R26, R8, 0x1f, R9 ;  /* 0x0000001f081a7819 */ /* 0x000fe20000001209 */
[----:B------:R-:W-:Y:S01]  /*cb30*/  IMAD.U32 R21, R10, 0x10000, RZ ;  /* 0x000100000a157824 */ /* 0x000fe200078e00ff */
[----:B------:R-:W-:Y:S01]  /*cb40*/  SHF.L.U32 R10, R14, 0xc, RZ ;  /* 0x0000000c0e0a7819 */ /* 0x000fe200000006ff */
[----:B------:R-:W-:Y:S01]  /*cb50*/  IMAD.WIDE.U32 R14, R23, -0x60000000, R2 ;  /* 0xa0000000170e7825 */ /* 0x000fe200078e0002 */
[----:B0-----:R-:W-:-:S02]  /*cb60*/  VIADDMNMX R121, R121, R4, RZ, !PT ;  /* 0x0000000479797246 */ /* 0x001fc400078001ff */
[----:B------:R-:W-:Y:S01]  /*cb70*/  LOP3.LUT R18, R10, R21, R18, 0xfe, !PT ;  /* 0x000000150a127212 */ /* 0x000fe200078efe12 */
[----:B------:R-:W-:Y:S01]  /*cb80*/  IMAD.WIDE.U32 R8, R53, -0x60000000, R2 ;  /* 0xa000000035087825 */ /* 0x000fe200078e0002 */
[----:B------:R-:W-:Y:S02]  /*cb90*/  VIADDMNMX R21, R54, R11, RZ, !PT ;  /* 0x0000000b36157246 */ /* 0x000fe400078001ff */
[----:B------:R-:W-:Y:S01]  /*cba0*/  VIADDMNMX R55, R55, R6, RZ, !PT ;  /* 0x0000000637377246 */ /* 0x000fe200078001ff */
[----:B------:R-:W-:Y:S02]  /*cbb0*/  IMAD.U32 R119, R119, 0x4, R13 ;  /* 0x0000000477777824 */ /* 0x000fe400078e000d */
[----:B------:R-:W-:Y:S01]  /*cbc0*/  IMAD.U32 R15, R23, 0x4, R15 ;  /* 0x00000004170f7824 */ /* 0x000fe200078e000f */
[----:B------:R-:W-:Y:S01]  /*cbd0*/  VIADDMNMX R23, R120, R5, RZ, !PT ;  /* 0x0000000578177246 */ /* 0x000fe200078001ff */
[----:B------:R-:W-:Y:S01]  /*cbe0*/  IMAD.U32 R53, R53, 0x4, R9 ;  /* 0x0000000435357824 */ /* 0x000fe200078e0009 */
[----:B------:R-:W-:Y:S01]  /*cbf0*/  SHF.R.U64 R16, R12, 0x1f, R119 ;  /* 0x0000001f0c107819 */ /* 0x000fe20000001277 */
[----:B------:R-:W-:Y:S01]  /*cc00*/  IMAD.WIDE.U32 R4, R21, -0x60000000, R2 ;  /* 0xa000000015047825 */ /* 0x000fe200078e0002 */
[----:B------:R-:W-:-:S02]  /*cc10*/  SHF.R.U64 R15, R14, 0x1f, R15 ;  /* 0x0000001f0e0f7819 */ /* 0x000fc4000000120f */
[----:B------:R-:W-:Y:S01]  /*cc20*/  SHF.R.U64 R20, R8, 0x1f, R53 ;  /* 0x0000001f08147819 */ /* 0x000fe20000001235 */
[----:B------:R-:W-:Y:S01]  /*cc30*/  IMAD.U32 R27, R31, 0x4, R25 ;  /* 0x000000041f1b7824 */ /* 0x000fe200078e0019 */
[----:B------:R-:W-:Y:S01]  /*cc40*/  VIMNMX.RELU R14, PT, PT, R16, 0xf, PT ;  /* 0x0000000f100e7848 */ /* 0x000fe20003fe1100 */
[----:B------:R-:W-:Y:S01]  /*cc50*/  IMAD.WIDE.U32 R12, R121, -0x60000000, R2 ;  /* 0xa0000000790c7825 */ /* 0x000fe200078e0002 */
[----:B------:R-:W-:Y:S01]  /*cc60*/  VIMNMX.RELU R15, PT, PT, R15, 0xf, PT ;  /* 0x0000000f0f0f7848 */ /* 0x000fe20003fe1100 */
[----:B------:R-:W0:Y:S01]  /*cc70*/  LDS.128 R8, [R0+0x500] ;  /* 0x0005000000087984 */ /* 0x000e220000000c00 */
[----:B------:R-:W-:Y:S02]  /*cc80*/  VIMNMX.RELU R20, PT, PT, R20, 0xf, PT ;  /* 0x0000000f14147848 */ /* 0x000fe40003fe1100 */
[----:B------:R-:W-:Y:S01]  /*cc90*/  LEA R25, R21, R5, 0x2 ;  /* 0x0000000515197211 */ /* 0x000fe200078e10ff */
[----:B------:R-:W-:Y:S01]  /*cca0*/  IMAD.SHL.U32 R5, R14, 0x10000000, RZ ;  /* 0x100000000e057824 */ /* 0x000fe200078e00ff */
[----:B------:R-:W-:Y:S01]  /*ccb0*/  LEA R121, R121, R13, 0x2 ;  /* 0x0000000d79797211 */ /* 0x000fe200078e10ff */
[----:B------:R-:W-:Y:S01]  /*ccc0*/  IMAD.SHL.U32 R16, R15, 0x1000000, RZ ;  /* 0x010000000f107824 */ /* 0x000fe200078e00ff */
[----:B------:R-:W-:Y:S01]  /*ccd0*/  SHF.R.U64 R27, R24, 0x1f, R27 ;  /* 0x0000001f181b7819 */ /* 0x000fe2000000121b */
[----:B------:R-:W-:Y:S01]  /*cce0*/  IMAD.SHL.U32 R20, R20, 0x100000, RZ ;  /* 0x0010000014147824 */ /* 0x000fe200078e00ff */
[----:B------:R-:W-:Y:S01]  /*ccf0*/  SHF.R.U64 R22, R12, 0x1f, R121 ;  /* 0x0000001f0c167819 */ /* 0x000fe20000001279 */
[----:B------:R-:W-:Y:S01]  /*cd00*/  IMAD.WIDE.U32 R14, R23, -0x60000000, R2 ;  /* 0xa0000000170e7825 */ /* 0x000fe200078e0002 */
[----:B------:R-:W-:-:S02]  /*cd10*/  VIMNMX.RELU R12, PT, PT, R28, 0xf, PT ;  /* 0x0000000f1c0c7848 */ /* 0x000fc40003fe1100 */
[----:B------:R-:W-:Y:S01]  /*cd20*/  LOP3.LUT R16, R20, R16, R5, 0xfe, !PT ;  /* 0x0000001014107212 */ /* 0x000fe200078efe05 */
[----:B------:R-:W-:Y:S01]  /*cd30*/  IMAD.U32 R5, R23, 0x4, R15 ;  /* 0x0000000417057824 */ /* 0x000fe200078e000f */
[----:B------:R-:W-:Y:S01]  /*cd40*/  SHF.R.U64 R25, R4, 0x1f, R25 ;  /* 0x0000001f04197819 */ /* 0x000fe20000001219 */
[C---:B------:R-:W-:Y:S01]  /*cd50*/  IMAD.WIDE.U32 R20, R55.reuse, -0x60000000, R2 ;  /* 0xa000000037147825 */ /* 0x040fe200078e0002 */
[----:B------:R-:W-:Y:S02]  /*cd60*/  VIADDMNMX R23, R122, R7, RZ, !PT ;  /* 0x000000077a177246 */ /* 0x000fe400078001ff */
[----:B------:R-:W-:Y:S01]  /*cd70*/  SHF.R.U64 R24, R14, 0x1f, R5 ;  /* 0x0000001f0e187819 */ /* 0x000fe20000001205 */
[----:B------:R-:W-:Y:S01]  /*cd80*/  IMAD.U32 R55, R55, 0x4, R21 ;  /* 0x0000000437377824 */ /* 0x000fe200078e0015 */
[----:B------:R-:W-:Y:S01]  /*cd90*/  VIMNMX.RELU R13, PT, PT, R27, 0xf, PT ;  /* 0x0000000f1b0d7848 */ /* 0x000fe20003fe1100 */
[----:B------:R-:W1:Y:S01]  /*cda0*/  LDS.128 R4, [R0+0x510] ;  /* 0x0005100000047984 */ /* 0x000e620000000c00 */
[----:B------:R-:W-:Y:S01]  /*cdb0*/  IMAD.SHL.U32 R15, R12, 0x100, RZ ;  /* 0x000001000c0f7824 */ /* 0x000fe200078e00ff */
[----:B------:R-:W-:-:S02]  /*cdc0*/  VIMNMX.RELU R21, PT, PT, R25, 0xf, PT ;  /* 0x0000000f19157848 */ /* 0x000fc40003fe1100 */
[----:B------:R-:W-:Y:S01]  /*cdd0*/  SHF.L.U32 R14, R13, 0x4, RZ ;  /* 0x000000040d0e7819 */ /* 0x000fe200000006ff */
[----:B------:R-:W-:Y:S01]  /*cde0*/  IMAD.WIDE.U32 R12, R23, -0x60000000, R2 ;  /* 0xa0000000170c7825 */ /* 0x000fe200078e0002 */
[----:B------:R-:W-:Y:S02]  /*cdf0*/  VIMNMX.RELU R22, PT, PT, R22, 0xf, PT ;  /* 0x0000000f16167848 */ /* 0x000fe40003fe1100 */
[----:B------:R-:W-:Y:S01]  /*ce00*/  SHF.R.U64 R20, R20, 0x1f, R55 ;  /* 0x0000001f14147819 */ /* 0x000fe20000001237 */
[----:B------:R-:W-:Y:S01]  /*ce10*/  IMAD.U32 R21, R21, 0x10000, RZ ;  /* 0x0001000015157824 */ /* 0x000fe200078e00ff */
[----:B------:R-:W-:Y:S01]  /*ce20*/  LOP3.LUT R14, R14, R15, R18, 0xfe, !PT ;  /* 0x0000000f0e0e7212 */ /* 0x000fe200078efe12 */
[----:B------:R-:W-:Y:S01]  /*ce30*/  IMAD.SHL.U32 R22, R22, 0x1000, RZ ;  /* 0x0000100016167824 */ /* 0x000fe200078e00ff */
[----:B------:R-:W-:Y:S01]  /*ce40*/  VIMNMX.RELU R18, PT, PT, R20, 0xf, PT ;  /* 0x0000000f14127848 */ /* 0x000fe20003fe1100 */
[----:B------:R-:W-:Y:S01]  /*ce50*/  IMAD.U32 R23, R23, 0x4, R13 ;  /* 0x0000000417177824 */ /* 0x000fe200078e000d */
[----:B------:R-:W-:-:S02]  /*ce60*/  VIMNMX.RELU R15, PT, PT, R24, 0xf, PT ;  /* 0x0000000f180f7848 */ /* 0x000fc40003fe1100 */
[----:B------:R-:W-:Y:S01]  /*ce70*/  LOP3.LUT R16, R22, R21, R16, 0xfe, !PT ;  /* 0x0000001516107212 */ /* 0x000fe200078efe10 */
[----:B------:R-:W-:Y:S01]  /*ce80*/  IMAD.SHL.U32 R18, R18, 0x10, RZ ;  /* 0x0000001012127824 */ /* 0x000fe200078e00ff */
[----:B------:R-:W-:Y:S02]  /*ce90*/  SHF.L.U32 R15, R15, 0x8, RZ ;  /* 0x000000080f0f7819 */ /* 0x000fe400000006ff */
[----:B------:R-:W-:Y:S02]  /*cea0*/  SHF.R.U64 R12, R12, 0x1f, R23 ;  /* 0x0000001f0c0c7819 */ /* 0x000fe40000001217 */
[----:B------:R-:W-:Y:S02]  /*ceb0*/  VIMNMX.RELU R13, PT, PT, R26, 0xf, PT ;  /* 0x0000000f1a0d7848 */ /* 0x000fe40003fe1100 */
[----:B------:R-:W-:Y:S02]  /*cec0*/  LOP3.LUT R15, R18, R15, R16, 0xfe, !PT ;  /* 0x0000000f120f7212 */ /* 0x000fe400078efe10 */
[----:B------:R-:W-:-:S02]  /*ced0*/  VIMNMX.RELU R12, PT, PT, R12, 0xf, PT ;  /* 0x0000000f0c0c7848 */ /* 0x000fc40003fe1100 */
[----:B------:R-:W-:Y:S02]  /*cee0*/  LOP3.LUT R21, R14, R13, RZ, 0xfc, !PT ;  /* 0x0000000d0e157212 */ /* 0x000fe400078efcff */
[----:B------:R-:W-:Y:S02]  /*cef0*/  LOP3.LUT R23, R15, R12, RZ, 0xfc, !PT ;  /* 0x0000000c0f177212 */ /* 0x000fe400078efcff */
[----:B------:R-:W2:Y:S01]  /*cf00*/  LDS.128 R12, [R0+0x580] ;  /* 0x00058000000c7984 */ /* 0x000ea20000000c00 */
[----:B0-----:R-:W-:Y:S02]  /*cf10*/  VIADDMNMX R25, R123, R8, RZ, !PT ;  /* 0x000000087b197246 */ /* 0x001fe400078001ff */
[----:B------:R-:W-:Y:S01]  /*cf20*/  VIADDMNMX R27, R124, R9, RZ, !PT ;  /* 0x000000097c1b7246 */ /* 0x000fe200078001ff */
[----:B------:R1:W-:Y:S01]  /*cf30*/  STG.E desc[UR10][R158.64+0x210], R21 ;  /* 0x000210159e007986 */ /* 0x0003e2000c10190a */
[----:B------:R-:W-:Y:S01]  /*cf40*/  VIADDMNMX R29, R125, R10, RZ, !PT ;  /* 0x0000000a7d1d7246 */ /* 0x000fe200078001ff */
[--C-:B------:R-:W-:Y:S01]  /*cf50*/  IMAD.WIDE.U32 R8, R25, -0x60000000, R2.reuse ;  /* 0xa000000019087825 */ /* 0x100fe200078e0002 */
[----:B------:R-:W-:Y:S01]  /*cf60*/  VIADDMNMX R31, R126, R11, RZ, !PT ;  /* 0x0000000b7e1f7246 */ /* 0x000fe200078001ff */
[----:B------:R0:W-:Y:S02]  /*cf70*/  STG.E desc[UR10][R158.64+0x310], R23 ;  /* 0x000310179e007986 */ /* 0x0001e4000c10190a */
[----:B------:R-:W-:-:S04]  /*cf80*/  IMAD.WIDE.U32 R10, R27, -0x60000000, R2 ;  /* 0xa00000001b0a7825 */ /* 0x000fc800078e0002 */
[----:B------:R-:W-:Y:S01]  /*cf90*/  IMAD.WIDE.U32 R18, R29, -0x60000000, R2 ;  /* 0xa00000001d127825 */ /* 0x000fe200078e0002 */
[----:B-1----:R-:W-:-:S03]  /*cfa0*/  VIADDMNMX R21, R127, R4, RZ, !PT ;  /* 0x000000047f157246 */ /* 0x002fc600078001ff */
[----:B------:R-:W-:Y:S01]  /*cfb0*/  IMAD.U32 R25, R25, 0x4, R9 ;  /* 0x0000000419197824 */ /* 0x000fe200078e0009 */
[----:B------:R-:W-:Y:S01]  /*cfc0*/  LEA R29, R29, R19, 0x2 ;  /* 0x000000131d1d7211 */ /* 0x000fe200078e10ff */
[----:B------:R-:W-:Y:S01]  /*cfd0*/  IMAD.U32 R27, R27, 0x4, R11 ;  /* 0x000000041b1b7824 */ /* 0x000fe200078e000b */
[----:B0-----:R-:W-:Y:S01]  /*cfe0*/  VIADDMNMX R23, R129, R6, RZ, !PT ;  /* 0x0000000681177246 */ /* 0x001fe200078001ff */
[C---:B------:R-:W-:Y:S01]  /*cff0*/  IMAD.WIDE.U32 R16, R31.reuse, -0x60000000, R2 ;  /* 0xa00000001f107825 */ /* 0x040fe200078e0002 */
[----:B------:R-:W-:Y:S02]  /*d000*/  SHF.R.U64 R24, R8, 0x1f, R25 ;  /* 0x0000001f08187819 */ /* 0x000fe40000001219 */
[----:B------:R-:W-:Y:S01]  /*d010*/  SHF.R.U64 R19, R10, 0x1f, R27 ;  /* 0x0000001f0a137819 */ /* 0x000fe2000000121b */
[----:B------:R-:W-:Y:S01]  /*d020*/  IMAD.U32 R31, R31, 0x4, R17 ;  /* 0x000000041f1f7824 */ /* 0x000fe200078e0011 */
[----:B------:R-:W-:Y:S01]  /*d030*/  VIADDMNMX R25, R128, R5, RZ, !PT ;  /* 0x0000000580197246 */ /* 0x000fe200078001ff */
[----:B------:R-:W0:Y:S01]  /*d040*/  LDS.128 R8, [R0+0x590] ;  /* 0x0005900000087984 */ /* 0x000e220000000c00 */
[----:B------:R-:W-:Y:S01]  /*d050*/  SHF.R.U64 R20, R18, 0x1f, R29 ;  /* 0x0000001f12147819 */ /* 0x000fe2000000121d */
[----:B------:R-:W-:Y:S01]  /*d060*/  IMAD.WIDE.U32 R4, R21, -0x60000000, R2 ;  /* 0xa000000015047825 */ /* 0x000fe200078e0002 */
[----:B------:R-:W-:-:S02]  /*d070*/  VIMNMX.RELU R18, PT, PT, R24, 0xf, PT ;  /* 0x0000000f18127848 */ /* 0x000fc40003fe1100 */
[----:B------:R-:W-:Y:S01]  /*d080*/  VIMNMX.RELU R19, PT, PT, R19, 0xf, PT ;  /* 0x0000000f13137848 */ /* 0x000fe20003fe1100 */
[----:B------:R-:W-:Y:S01]  /*d090*/  IMAD.U32 R5, R21, 0x4, R5 ;  /* 0x0000000415057824 */ /* 0x000fe200078e0005 */
[----:B------:R-:W-:Y:S01]  /*d0a0*/  SHF.R.U64 R22, R16, 0x1f, R31 ;  /* 0x0000001f10167819 */ /* 0x000fe2000000121f */
[----:B------:R-:W-:Y:S01]  /*d0b0*/  IMAD.WIDE.U32 R16, R25, -0x60000000, R2 ;  /* 0xa000000019107825 */ /* 0x000fe200078e0002 */
[----:B------:R-:W-:Y:S02]  /*d0c0*/  VIMNMX.RELU R20, PT, PT, R20, 0xf, PT ;  /* 0x0000000f14147848 */ /* 0x000fe40003fe1100 */
[----:B------:R-:W-:Y:S01]  /*d0d0*/  VIADDMNMX R21, R130, R7, RZ, !PT ;  /* 0x0000000782157246 */ /* 0x000fe200078001ff */
[----:B------:R-:W-:Y:S01]  /*d0e0*/  IMAD.SHL.U32 R18, R18, 0x10000000, RZ ;  /* 0x1000000012127824 */ /* 0x000fe200078e00ff */
[----:B------:R-:W-:Y:S01]  /*d0f0*/  SHF.L.U32 R20, R20, 0x14, RZ ;  /* 0x0000001414147819 */ /* 0x000fe200000006ff */
[----:B------:R-:W-:Y:S01]  /*d100*/  IMAD.SHL.U32 R19, R19, 0x1000000, RZ ;  /* 0x0100000013137824 */ /* 0x000fe200078e00ff */
[----:B--2---:R-:W-:Y:S01]  /*d110*/  VIADDMNMX R123, R123, R12, RZ, !PT ;  /* 0x0000000c7b7b7246 */ /* 0x004fe200078001ff */
[----:B------:R-:W-:Y:S01]  /*d120*/  IMAD.U32 R25, R25, 0x4, R17 ;  /* 0x0000000419197824 */ /* 0x000fe200078e0011 */
[----:B------:R-:W-:Y:S01]  /*d130*/  SHF.R.U64 R17, R4, 0x1f, R5 ;  /* 0x0000001f04117819 */ /* 0x000fe20000001205 */
[----:B------:R-:W-:Y:S01]  /*d140*/  IMAD.WIDE.U32 R4, R23, -0x60000000, R2 ;  /* 0xa000000017047825 */ /* 0x000fe200078e0002 */
[----:B------:R-:W-:-:S02]  /*d150*/  LOP3.LUT R18, R20, R19, R18, 0xfe, !PT ;  /* 0x0000001314127212 */ /* 0x000fc400078efe12 */
[----:B------:R-:W-:Y:S01]  /*d160*/  SHF.R.U64 R20, R16, 0x1f, R25 ;  /* 0x0000001f10147819 */ /* 0x000fe20000001219 */
[----:B------:R-:W-:Y:S01]  /*d170*/  IMAD.WIDE.U32 R6, R21, -0x60000000, R2 ;  /* 0xa000000015067825 */ /* 0x000fe200078e0002 */
[----:B------:R-:W-:Y:S02]  /*d180*/  VIMNMX.RELU R16, PT, PT, R22, 0xf, PT ;  /* 0x0000000f16107848 */ /* 0x000fe40003fe1100 */
[----:B------:R-:W-:Y:S01]  /*d190*/  VIMNMX.RELU R17, PT, PT, R17, 0xf, PT ;  /* 0x0000000f11117848 */ /* 0x000fe20003fe1100 */
[----:B------:R-:W-:Y:S01]  /*d1a0*/  IMAD.U32 R23, R23, 0x4, R5 ;  /* 0x0000000417177824 */ /* 0x000fe200078e0005 */
[----:B------:R-:W-:Y:S01]  /*d1b0*/  LEA R21, R21, R7, 0x2 ;  /* 0x0000000715157211 */ /* 0x000fe200078e10ff */
[----:B------:R-:W-:Y:S01]  /*d1c0*/  IMAD.U32 R5, R16, 0x10000, RZ ;  /* 0x0001000010057824 */ /* 0x000fe200078e00ff */
[----:B------:R-:W-:Y:S01]  /*d1d0*/  VIADDMNMX R19, R124, R13, RZ, !PT ;  /* 0x0000000d7c137246 */ /* 0x000fe200078001ff */
[----:B------:R-:W-:Y:S01]  /*d1e0*/  IMAD.SHL.U32 R17, R17, 0x1000, RZ ;  /* 0x0000100011117824 */ /* 0x000fe200078e00ff */
[----:B------:R-:W-:-:S02]  /*d1f0*/  SHF.R.U64 R7, R4, 0x1f, R23 ;  /* 0x0000001f04077819 */ /* 0x000fc40000001217 */
[----:B------:R-:W-:Y:S01]  /*d200*/  SHF.R.U64 R24, R6, 0x1f, R21 ;  /* 0x0000001f06187819 */ /* 0x000fe20000001215 */
[----:B------:R-:W-:Y:S01]  /*d210*/  IMAD.WIDE.U32 R12, R19, -0x60000000, R2 ;  /* 0xa0000000130c7825 */ /* 0x000fe200078e0002 */
[----:B------:R-:W-:Y:S02]  /*d220*/  VIMNMX.RELU R6, PT, PT, R20, 0xf, PT ;  /* 0x0000000f14067848 */ /* 0x000fe40003fe1100 */
[----:B------:R-:W-:Y:S01]  /*d230*/  VIADDMNMX R125, R125, R14, RZ, !PT ;  /* 0x0000000e7d7d7246 */ /* 0x000fe200078001ff */
[----:B------:R-:W-:Y:S01]  /*d240*/  IMAD.U32 R13, R19, 0x4, R13 ;  /* 0x00000004130d7824 */ /* 0x000fe200078e000d */
[----:B------:R-:W-:Y:S01]  /*d250*/  LOP3.LUT R18, R17, R5, R18, 0xfe, !PT ;  /* 0x0000000511127212 */ /* 0x000fe200078efe12 */
[----:B------:R-:W-:Y:S01]  /*d260*/  IMAD.WIDE.U32 R4, R123, -0x60000000, R2 ;  /* 0xa00000007b047825 */ /* 0x000fe200078e0002 */
[----:B------:R-:W-:Y:S02]  /*d270*/  VIMNMX.RELU R14, PT, PT, R7, 0xf, PT ;  /* 0x0000000f070e7848 */ /* 0x000fe40003fe1100 */
[----:B------:R-:W-:Y:S01]  /*d280*/  VIADDMNMX R21, R126, R15, RZ, !PT ;  /* 0x0000000f7e157246 */ /* 0x000fe200078001ff */
[----:B------:R-:W-:Y:S01]  /*d290*/  IMAD.SHL.U32 R7, R6, 0x100, RZ ;  /* 0x0000010006077824 */ /* 0x000fe200078e00ff */
[----:B------:R-:W-:Y:S01]  /*d2a0*/  SHF.L.U32 R6, R14, 0x4, RZ ;  /* 0x000000040e067819 */ /* 0x000fe200000006ff */
[----:B------:R-:W-:Y:S01]  /*d2b0*/  IMAD.U32 R123, R123, 0x4, R5 ;  /* 0x000000047b7b7824 */ /* 0x000fe200078e0005 */
[----:B------:R-:W-:Y:S01]  /*d2c0*/  SHF.R.U64 R13, R12, 0x1f, R13 ;  /* 0x0000001f0c0d7819 */ /* 0x000fe2000000120d */
[----:B------:R-:W-:Y:S01]  /*d2d0*/  IMAD.WIDE.U32 R14, R125, -0x60000000, R2 ;  /* 0xa00000007d0e7825 */ /* 0x000fe200078e0002 */
[----:B------:R-:W-:-:S02]  /*d2e0*/  LOP3.LUT R20, R6, R7, R18, 0xfe, !PT ;  /* 0x0000000706147212 */ /* 0x000fc400078efe12 */
[----:B------:R-:W-:Y:S01]  /*d2f0*/  SHF.R.U64 R18, R4, 0x1f, R123 ;  /* 0x0000001f04127819 */ /* 0x000fe2000000127b */
[----:B------:R-:W-:Y:S01]  /*d300*/  IMAD.U32 R125, R125, 0x4, R15 ;  /* 0x000000047d7d7824 */ /* 0x000fe200078e000f */
[----:B------:R-:W1:Y:S01]  /*d310*/  LDS.128 R4, [R0+0x600] ;  /* 0x0006000000047984 */ /* 0x000e620000000c00 */
[----:B------:R-:W-:Y:S01]  /*d320*/  IMAD.WIDE.U32 R16, R21, -0x60000000, R2 ;  /* 0xa000000015107825 */ /* 0x000fe200078e0002 */
[----:B0-----:R-:W-:Y:S02]  /*d330*/  VIADDMNMX R127, R127, R8, RZ, !PT ;  /* 0x000000087f7f7246 */ /* 0x001fe400078001ff */
[----:B------:R-:W-:Y:S02]  /*d340*/  SHF.R.U64 R12, R14, 0x1f, R125 ;  /* 0x0000001f0e0c7819 */ /* 0x000fe4000000127d */
[----:B------:R-:W-:Y:S02]  /*d350*/  LEA R23, R21, R17, 0x2 ;  /* 0x0000001115177211 */ /* 0x000fe400078e10ff */
[----:B------:R-:W-:-:S02]  /*d360*/  VIADDMNMX R21, R128, R9, RZ, !PT ;  /* 0x0000000980157246 */ /* 0x000fc400078001ff */
[----:B------:R-:W-:Y:S02]  /*d370*/  VIMNMX.RELU R8, PT, PT, R18, 0xf, PT ;  /* 0x0000000f12087848 */ /* 0x000fe40003fe1100 */
[----:B------:R-:W-:Y:S02]  /*d380*/  VIMNMX.RELU R9, PT, PT, R13, 0xf, PT ;  /* 0x0000000f0d097848 */ /* 0x000fe40003fe1100 */
[----:B------:R-:W-:Y:S02]  /*d390*/  VIMNMX.RELU R12, PT, PT, R12, 0xf, PT ;  /* 0x0000000f0c0c7848 */ /* 0x000fe40003fe1100 */
[----:B------:R-:W-:Y:S01]  /*d3a0*/  VIADDMNMX R129, R129, R10, RZ, !PT ;  /* 0x0000000a81817246 */ /* 0x000fe200078001ff */
[----:B------:R-:W-:Y:S01]  /*d3b0*/  IMAD.SHL.U32 R10, R8, 0x10000000, RZ ;  /* 0x10000000080a7824 */ /* 0x000fe200078e00ff */
[----:B------:R-:W-:Y:S01]  /*d3c0*/  SHF.R.U64 R23, R16, 0x1f, R23 ;  /* 0x0000001f10177819 */ /* 0x000fe20000001217 */
[----:B------:R-:W-:Y:S02]  /*d3d0*/  IMAD.SHL.U32 R13, R9, 0x1000000, RZ ;  /* 0x01000000090d7824 */ /* 0x000fe400078e00ff */
[----:B------:R-:W-:-:S02]  /*d3e0*/  IMAD.SHL.U32 R12, R12, 0x100000, RZ ;  /* 0x001000000c0c7824 */ /* 0x000fc400078e00ff */
[----:B------:R-:W-:-:S03]  /*d3f0*/  IMAD.WIDE.U32 R8, R127, -0x60000000, R2 ;  /* 0xa00000007f087825 */ /* 0x000fc600078e0002 */
[----:B------:R-:W-:Y:S01]  /*d400*/  LOP3.LUT R10, R12, R13, R10, 0xfe, !PT ;  /* 0x0000000d0c0a7212 */ /* 0x000fe200078efe0a */
[----:B------:R-:W-:Y:S01]  /*d410*/  IMAD.WIDE.U32 R16, R21, -0x60000000, R2 ;  /* 0xa000000015107825 */ /* 0x000fe200078e0002 */
[----:B------:R-:W0:Y:S01]  /*d420*/  LDS.128 R12, [R0+0x610] ;  /* 0x00061000000c7984 */ /* 0x000e220000000c00 */
[----:B------:R-:W-:Y:S02]  /*d430*/  LEA R127, R127, R9, 0x2 ;  /* 0x000000097f7f7211 */ /* 0x000fe400078e10ff */
[----:B------:R-:W-:Y:S01]  /*d440*/  IMAD.U32 R9, R21, 0x4, R17 ;  /* 0x0000000415097824 */ /* 0x000fe200078e0011 */
[----:B------:R-:W-:Y:S01]  /*d450*/  VIADDMNMX R21, R130, R11, RZ, !PT ;  /* 0x0000000b82157246 */ /* 0x000fe200078001ff */
[C---:B------:R-:W-:Y:S01]  /*d460*/  IMAD.WIDE.U32 R18, R129.reuse, -0x60000000, R2 ;  /* 0xa000000081127825 */ /* 0x040fe200078e0002 */
[----:B------:R-:W-:Y:S02]  /*d470*/  SHF.R.U64 R17, R8, 0x1f, R127 ;  /* 0x0000001f08117819 */ /* 0x000fe4000000127f */
[----:B------:R-:W-:Y:S01]  /*d480*/  SHF.R.U64 R22, R16, 0x1f, R9 ;  /* 0x0000001f10167819 */ /* 0x000fe20000001209 */
[----:B------:R-:W-:Y:S01]  /*d490*/  IMAD.U32 R129, R129, 0x4, R19 ;  /* 0x0000000481817824 */ /* 0x000fe200078e0013 */
[----:B------:R-:W-:Y:S01]  /*d4a0*/  VIMNMX.RELU R16, PT, PT, R23, 0xf, PT ;  /* 0x0000000f17107848 */ /* 0x000fe20003fe1100 */
[----:B------:R-:W-:Y:S01]  /*d4b0*/  IMAD.WIDE.U32 R8, R21, -0x60000000, R2 ;  /* 0xa000000015087825 */ /* 0x000fe200078e0002 */
[----:B------:R-:W-:-:S02]  /*d4c0*/  VIMNMX.RELU R17, PT, PT, R17, 0xf, PT ;  /* 0x0000000f11117848 */ /* 0x000fc40003fe1100 */
[----:B------:R-:W-:Y:S01]  /*d4d0*/  VIMNMX.RELU R11, PT, PT, R24, 0xf, PT ;  /* 0x0000000f180b7848 */ /* 0x000fe20003fe1100 */
[----:B------:R-:W-:Y:S01]  /*d4e0*/  IMAD.U32 R19, R16, 0x10000, RZ ;  /* 0x0001000010137824 */ /* 0x000fe200078e00ff */
[----:B------:R-:W-:Y:S01]  /*d4f0*/  SHF.R.U64 R18, R18, 0x1f, R129 ;  /* 0x0000001f12127819 */ /* 0x000fe20000001281 */
[----:B------:R-:W-:Y:S01]  /*d500*/  IMAD.U32 R23, R21, 0x4, R9 ;  /* 0x0000000415177824 */ /* 0x000fe200078e0009 */
[----:B------:R-:W-:Y:S02]  /*d510*/  SHF.L.U32 R16, R17, 0xc, RZ ;  /* 0x0000000c11107819 */ /* 0x000fe400000006ff */
[----:B------:R-:W-:Y:S02]  /*d520*/  LOP3.LUT R17, R20, R11, RZ, 0xfc, !PT ;  /* 0x0000000b14117212 */ /* 0x000fe400078efcff */
[----:B------:R-:W-:Y:S02]  /*d530*/  VIMNMX.RELU R11, PT, PT, R22, 0xf, PT ;  /* 0x0000000f160b7848 */ /* 0x000fe40003fe1100 */
[----:B------:R-:W-:Y:S01]  /*d540*/  VIMNMX.RELU R18, PT, PT, R18, 0xf, PT ;  /* 0x0000000f12127848 */ /* 0x000fe20003fe1100 */
[----:B------:R2:W-:Y:S01]  /*d550*/  STG.E desc[UR10][R158.64+0x214], R17 ;  /* 0x000214119e007986 */ /* 0x0005e2000c10190a */
[----:B-1----:R-:W-:Y:S01]  /*d560*/  VIADDMNMX R21, R49, R4, RZ, !PT ;  /* 0x0000000431157246 */ /* 0x002fe200078001ff */
[----:B------:R-:W-:Y:S01]  /*d570*/  IMAD.SHL.U32 R11, R11, 0x100, RZ ;  /* 0x000001000b0b7824 */ /* 0x000fe200078e00ff */
[----:B------:R-:W-:Y:S01]  /*d580*/  LOP3.LUT R10, R16, R19, R10, 0xfe, !PT ;  /* 0x00000013100a7212 */ /* 0x000fe200078efe0a */
[----:B------:R-:W-:Y:S01]  /*d590*/  IMAD.SHL.U32 R18, R18, 0x10, RZ ;  /* 0x0000001012127824 */ /* 0x000fe200078e00ff */
[----:B------:R-:W-:Y:S01]  /*d5a0*/  VIADDMNMX R25, R48, R5, RZ, !PT ;  /* 0x0000000530197246 */ /* 0x000fe200078001ff */
[----:B------:R-:W-:Y:S01]  /*d5b0*/  IMAD.WIDE.U32 R4, R21, -0x60000000, R2 ;  /* 0xa000000015047825 */ /* 0x000fe200078e0002 */
[----:B------:R-:W-:-:S02]  /*d5c0*/  VIADDMNMX R27, R51, R6, RZ, !PT ;  /* 0x00000006331b7246 */ /* 0x000fc400078001ff */
[----:B------:R-:W-:Y:S02]  /*d5d0*/  SHF.R.U64 R23, R8, 0x1f, R23 ;  /* 0x0000001f08177819 */ /* 0x000fe40000001217 */
[----:B------:R-:W-:Y:S01]  /*d5e0*/  LOP3.LUT R16, R18, R11, R10, 0xfe, !PT ;  /* 0x0000000b12107212 */ /* 0x000fe200078efe0a */
[--C-:B------:R-:W-:Y:S01]  /*d5f0*/  IMAD.WIDE.U32 R18, R27, -0x60000000, R2.reuse ;  /* 0xa00000001b127825 */ /* 0x100fe200078e0002 */
[----:B------:R-:W-:Y:S01]  /*d600*/  VIADDMNMX R29, R50, R7, RZ, !PT ;  /* 0x00000007321d7246 */ /* 0x000fe200078001ff */
[----:B------:R-:W1:Y:S01]  /*d610*/  LDS.128 R8, [R0+0x680] ;  /* 0x0006800000087984 */ /* 0x000e620000000c00 */
[----:B------:R-:W-:Y:S01]  /*d620*/  LEA R5, R21, R5, 0x2 ;  /* 0x0000000515057211 */ /* 0x000fe200078e10ff */
[----:B------:R-:W-:Y:S01]  /*d630*/  IMAD.WIDE.U32 R6, R25, -0x60000000, R2 ;  /* 0xa000000019067825 */ /* 0x000fe200078e0002 */
[----:B------:R-:W-:-:S03]  /*d640*/  VIMNMX.RELU R23, PT, PT, R23, 0xf, PT ;  /* 0x0000000f17177848 */ /* 0x000fc60003fe1100 */
[----:B------:R-:W-:Y:S01]  /*d650*/  IMAD.WIDE.U32 R20, R29, -0x60000000, R2 ;  /* 0xa00000001d147825 */ /* 0x000fe200078e0002 */
[----:B--2---:R-:W-:Y:S02]  /*d660*/  LOP3.LUT R17, R16, R23, RZ, 0xfc, !PT ;  /* 0x0000001710117212 */ /* 0x004fe400078efcff */
[----:B------:R-:W-:Y:S01]  /*d670*/  SHF.R.U64 R16, R4, 0x1f, R5 ;  /* 0x0000001f04107819 */ /* 0x000fe20000001205 */
[----:B------:R-:W-:Y:S01]  /*d680*/  IMAD.U32 R25, R25, 0x4, R7 ;  /* 0x0000000419197824 */ /* 0x000fe200078e0007 */
[----:B0-----:R-:W-:Y:S01]  /*d690*/  VIADDMNMX R23, R132, R13, RZ, !PT ;  /* 0x0000000d84177246 */ /* 0x001fe200078001ff */
[----:B------:R-:W-:Y:S01]  /*d6a0*/  IMAD.U32 R19, R27, 0x4, R19 ;  /* 0x000000041b137824 */ /* 0x000fe200078e0013 */
[----:B------:R-:W-:Y:S01]  /*d6b0*/  VIMNMX.RELU R16, PT, PT, R16, 0xf, PT ;  /* 0x0000000f10107848 */ /* 0x000fe20003fe1100 */
[----:B------:R-:W-:Y:S01]  /*d6c0*/  IMAD.U32 R29, R29, 0x4, R21 ;  /* 0x000000041d1d7824 */ /* 0x000fe200078e0015 */
[----:B------:R-:W-:Y:S01]  /*d6d0*/  SHF.R.U64 R24, R6, 0x1f, R25 ;  /* 0x0000001f06187819 */ /* 0x000fe20000001219 */
[----:B------:R-:W-:Y:S01]  /*d6e0*/  STG.E desc[UR10][R158.64+0x314], R17 ;  /* 0x000314119e007986 */ /* 0x000fe2000c10190a */
[----:B------:R-:W-:-:S02]  /*d6f0*/  SHF.R.U64 R19, R18, 0x1f, R19 ;  /* 0x0000001f12137819 */ /* 0x000fc40000001213 */
[----:B------:R-:W-:Y:S01]  /*d700*/  VIADDMNMX R21, R131, R12, RZ, !PT ;  /* 0x0000000c83157246 */ /* 0x000fe200078001ff */
[----:B------:R-:W0:Y:S01]  /*d710*/  LDS.128 R4, [R0+0x690] ;  /* 0x0006900000047984 */ /* 0x000e220000000c00 */
[----:B------:R-:W-:Y:S02]  /*d720*/  SHF.R.U64 R22, R20, 0x1f, R29 ;  /* 0x0000001f14167819 */ /* 0x000fe4000000121d */
[----:B------:R-:W-:Y:S01]  /*d730*/  VIMNMX.RELU R18, PT, PT, R24, 0xf, PT ;  /* 0x0000000f18127848 */ /* 0x000fe20003fe1100 */
[----:B------:R-:W-:Y:S01]  /*d740*/  IMAD.WIDE.U32 R12, R21, -0x60000000, R2 ;  /* 0xa0000000150c7825 */ /* 0x000fe200078e0002 */
[----:B------:R-:W-:Y:S02]  /*d750*/  VIMNMX.RELU R20, PT, PT, R19, 0xf, PT ;  /* 0x0000000f13147848 */ /* 0x000fe40003fe1100 */
[----:B------:R-:W-:Y:S01]  /*d760*/  SHF.L.U32 R16, R16, 0x1c, RZ ;  /* 0x0000001c10107819 */ /* 0x000fe200000006ff */
[----:B------:R-:W-:Y:S01]  /*d770*/  IMAD.SHL.U32 R19, R18, 0x1000000, RZ ;  /* 0x0100000012137824 */ /* 0x000fe200078e00ff */
[----:B------:R-:W-:Y:S01]  /*d780*/  VIADDMNMX R25, R133, R14, RZ, !PT ;  /* 0x0000000e85197246 */ /* 0x000fe200078001ff */
[----:B------:R-:W-:-:S02]  /*d790*/  IMAD.SHL.U32 R20, R20, 0x100000, RZ ;  /* 0x0010000014147824 */ /* 0x000fc400078e00ff */
[----:B------:R-:W-:Y:S01]  /*d7a0*/  IMAD.U32 R13, R21, 0x4, R13 ;  /* 0x00000004150d7824 */ /* 0x000fe200078e000d */
[----:B------:R-:W-:Y:S01]  /*d7b0*/  VIADDMNMX R21, R134, R15, RZ, !PT ;  /* 0x0000000f86157246 */ /* 0x000fe200078001ff */
[----:B------:R-:W-:Y:S01]  /*d7c0*/  IMAD.WIDE.U32 R14, R23, -0x60000000, R2 ;  /* 0xa0000000170e7825 */ /* 0x000fe200078e0002 */
[----:B------:R-:W-:Y:S02]  /*d7d0*/  LOP3.LUT R20, R20, R19, R16, 0xfe, !PT ;  /* 0x0000001314147212 */ /* 0x000fe400078efe10 */
[----:B------:R-:W-:Y:S01]  /*d7e0*/  SHF.R.U64 R16, R12, 0x1f, R13 ;  /* 0x0000001f0c107819 */ /* 0x000fe2000000120d */
[--C-:B------:R-:W-:Y:S01]  /*d7f0*/  IMAD.WIDE.U32 R12, R25, -0x60000000, R2.reuse ;  /* 0xa0000000190c7825 */ /* 0x100fe200078e0002 */
[----:B------:R-:W-:Y:S02]  /*d800*/  LEA R23, R23, R15, 0x2 ;  /* 0x0000000f17177211 */ /* 0x000fe400078e10ff */
[----:B------:R-:W-:Y:S01]  /*d810*/  VIMNMX.RELU R15, PT, PT, R22, 0xf, PT ;  /* 0x0000000f160f7848 */ /* 0x000fe20003fe1100 */
[----:B------:R-:W-:Y:S01]  /*d820*/  IMAD.WIDE.U32 R18, R21, -0x60000000, R2 ;  /* 0xa000000015127825 */ /* 0x000fe200078e0002 */
[----:B------:R-:W-:-:S02]  /*d830*/  VIMNMX.RELU R16, PT, PT, R16, 0xf, PT ;  /* 0x0000000f10107848 */ /* 0x000fc40003fe1100 */
[----:B-1----:R-:W-:Y:S01]  /*d840*/  VIADDMNMX R49, R49, R8, RZ, !PT ;  /* 0x0000000831317246 */ /* 0x002fe200078001ff */
[----:B------:R-:W-:Y:S01]  /*d850*/  IMAD.U32 R25, R25, 0x4, R13 ;  /* 0x0000000419197824 */ /* 0x000fe200078e000d */
[----:B------:R-:W-:Y:S01]  /*d860*/  SHF.L.U32 R13, R16, 0xc, RZ ;  /* 0x0000000c100d7819 */ /* 0x000fe200000006ff */
[----:B------:R-:W-:Y:S01]  /*d870*/  IMAD.U32 R21, R21, 0x4, R19 ;  /* 0x0000000415157824 */ /* 0x000fe200078e0013 */
[----:B------:R-:W-:Y:S01]  /*d880*/  SHF.R.U64 R19, R14, 0x1f, R23 ;  /* 0x0000001f0e137819 */ /* 0x000fe20000001217 */
[----:B------:R-:W-:Y:S01]  /*d890*/  IMAD.U32 R15, R15, 0x10000, RZ ;  /* 0x000100000f0f7824 */ /* 0x000fe200078e00ff */
[----:B------:R-:W-:Y:S02]  /*d8a0*/  SHF.R.U64 R12, R12, 0x1f, R25 ;  /* 0x0000001f0c0c7819 */ /* 0x000fe40000001219 */
[----:B------:R-:W-:Y:S02]  /*d8b0*/  SHF.R.U64 R16, R18, 0x1f, R21 ;  /* 0x0000001f12107819 */ /* 0x000fe40000001215 */
[----:B------:R-:W-:-:S02]  /*d8c0*/  LOP3.LUT R18, R13, R15, R20, 0xfe, !PT ;  /* 0x0000000f0d127212 */ /* 0x000fc400078efe14 */
[----:B------:R-:W-:Y:S02]  /*d8d0*/  VIMNMX.RELU R19, PT, PT, R19, 0xf, PT ;  /* 0x0000000f13137848 */ /* 0x000fe40003fe1100 */
[----:B------:R-:W-:Y:S01]  /*d8e0*/  VIMNMX.RELU R20, PT, PT, R12, 0xf, PT ;  /* 0x0000000f0c147848 */ /* 0x000fe20003fe1100 */
[--C-:B------:R-:W-:Y:S01]  /*d8f0*/  IMAD.WIDE.U32 R12, R49, -0x60000000, R2.reuse ;  /* 0xa0000000310c7825 */ /* 0x100fe200078e0002 */
[----:B------:R-:W-:Y:S02]  /*d900*/  VIADDMNMX R25, R48, R9, RZ, !PT ;  /* 0x0000000930197246 */ /* 0x000fe400078001ff */
[----:B------:R-:W-:Y:S01]  /*d910*/  VIADDMNMX R51, R51, R10, RZ, !PT ;  /* 0x0000000a33337246 */ /* 0x000fe200078001ff */
[----:B------:R-:W-:Y:S01]  /*d920*/  IMAD.SHL.U32 R19, R19, 0x100, RZ ;  /* 0x0000010013137824 */ /* 0x000fe200078e00ff */
[----:B------:R-:W-:Y:S01]  /*d930*/  VIADDMNMX R27, R50, R11, RZ, !PT ;  /* 0x0000000b321b7246 */ /* 0x000fe200078001ff */
[----:B------:R-:W-:Y:S01]  /*d940*/  IMAD.SHL.U32 R24, R20, 0x10, RZ ;  /* 0x0000001014187824 */ /* 0x000fe200078e00ff */
[----:B------:R-:W1:Y:S01]  /*d950*/  LDS.128 R8, [R0+0x700] ;  /* 0x0007000000087984 */ /* 0x000e620000000c00 */
[----:B------:R-:W-:Y:S01]  /*d960*/  IMAD.WIDE.U32 R14, R25, -0x60000000, R2 ;  /* 0xa0000000190e7825 */ /* 0x000fe200078e0002 */
[----:B0-----:R-:W-:-:S02]  /*d970*/  VIADDMNMX R131, R131, R4, RZ, !PT ;  /* 0x0000000483837246 */ /* 0x001fc400078001ff */
[----:B------:R-:W-:Y:S01]  /*d980*/  LOP3.LUT R18, R24, R19, R18, 0xfe, !PT ;  /* 0x0000001318127212 */ /* 0x000fe200078efe12 */
[----:B------:R-:W-:Y:S01]  /*d990*/  IMAD.WIDE.U32 R20, R51, -0x60000000, R2 ;  /* 0xa000000033147825 */ /* 0x000fe200078e0002 */
[----:B------:R-:W-:Y:S02]  /*d9a0*/  LEA R19, R25, R15, 0x2 ;  /* 0x0000000f19137211 */ /* 0x000fe400078e10ff */
[----:B------:R-:W-:Y:S01]  /*d9b0*/  VIADDMNMX R133, R133, R6, RZ, !PT ;  /* 0x0000000685857246 */ /* 0x000fe200078001ff */
[----:B------:R-:W-:Y:S01]  /*d9c0*/  IMAD.U32 R51, R51, 0x4, R21 ;  /* 0x0000000433337824 */ /* 0x000fe200078e0015 */
[----:B------:R-:W-:Y:S01]  /*d9d0*/  SHF.R.U64 R19, R14, 0x1f, R19 ;  /* 0x0000001f0e137819 */ /* 0x000fe20000001213 */
[----:B------:R-:W-:-:S03]  /*d9e0*/  IMAD.WIDE.U32 R22, R27, -0x60000000, R2 ;  /* 0xa00000001b167825 */ /* 0x000fc600078e0002 */
[----:B------:R-:W-:Y:S01]  /*d9f0*/  SHF.R.U64 R20, R20, 0x1f, R51 ;  /* 0x0000001f14147819 */ /* 0x000fe20000001233 */
[----:B------:R-:W-:Y:S01]  /*da00*/  IMAD.U32 R49, R49, 0x4, R13 ;  /* 0x0000000431317824 */ /* 0x000fe200078e000d */
[----:B------:R-:W-:Y:S01]  /*da10*/  VIMNMX.RELU R19, PT, PT, R19, 0xf, PT ;  /* 0x0000000f13137848 */ /* 0x000fe20003fe1100 */
[----:B------:R-:W-:Y:S01]  /*da20*/  IMAD.U32 R25, R27, 0x4, R23 ;  /* 0x000000041b197824 */ /* 0x000fe200078e0017 */
[----:B------:R-:W-:Y:S01]  /*da30*/  VIADDMNMX R23, R132, R5, RZ, !PT ;  /* 0x0000000584177246 */ /* 0x000fe200078001ff */
[C---:B------:R-:W-:Y:S01]  /*da40*/  IMAD.WIDE.U32 R4, R131.reuse, -0x60000000, R2 ;  /* 0xa000000083047825 */ /* 0x040fe200078e0002 */
[----:B------:R-:W-:Y:S02]  /*da50*/  SHF.R.U64 R24, R12, 0x1f, R49 ;  /* 0x0000001f0c187819 */ /* 0x000fe40000001231 */
[----:B------:R-:W-:Y:S01]  /*da60*/  VIMNMX.RELU R20, PT, PT, R20, 0xf, PT ;  /* 0x0000000f14147848 */ /* 0x000fe20003fe1100 */
[----:B------:R-:W0:Y:S01]  /*da70*/  LDS.128 R12, [R0+0x710] ;  /* 0x00071000000c7984 */ /* 0x000e220000000c00 */
[----:B------:R-:W-:Y:S01]  /*da80*/  VIMNMX.RELU R6, PT, PT, R24, 0xf, PT ;  /* 0x0000000f18067848 */ /* 0x000fe20003fe1100 */
[----:B------:R-:W-:Y:S01]  /*da90*/  IMAD.U32 R131, R131, 0x4, R5 ;  /* 0x0000000483837824 */ /* 0x000fe200078e0005 */
[----:B------:R-:W-:Y:S01]  /*daa0*/  SHF.R.U64 R25, R22, 0x1f, R25 ;  /* 0x0000001f16197819 */ /* 0x000fe20000001219 */
[----:B------:R-:W-:Y:S01]  /*dab0*/  IMAD.SHL.U32 R19, R19, 0x1000000, RZ ;  /* 0x0100000013137824 */ /* 0x000fe200078e00ff */
[----:B------:R-:W-:Y:S01]  /*dac0*/  SHF.L.U32 R6, R6, 0x1c, RZ ;  /* 0x0000001c06067819 */ /* 0x000fe200000006ff */
[----:B------:R-:W-:Y:S01]  /*dad0*/  IMAD.SHL.U32 R22, R20, 0x100000, RZ ;  /* 0x0010000014167824 */ /* 0x000fe200078e00ff */
[----:B------:R-:W-:Y:S01]  /*dae0*/  SHF.R.U64 R24, R4, 0x1f, R131 ;  /* 0x0000001f04187819 */ /* 0x000fe20000001283 */
[----:B------:R-:W-:-:S03]  /*daf0*/  IMAD.WIDE.U32 R20, R133, -0x60000000, R2 ;  /* 0xa000000085147825 */ /* 0x000fc600078e0002 */
[----:B------:R-:W-:Y:S01]  /*db00*/  LOP3.LUT R6, R22, R19, R6, 0xfe, !PT ;  /* 0x0000001316067212 */ /* 0x000fe200078efe06 */
        /* <DEDUP_REMOVED lines=9> */
[----:B------:R-:W-:Y:S02]  /*dba0*/  SHF.R.U64 R21, R4, 0x1f, R5 ;  /* 0x0000001f04157819 */ /* 0x000fe40000001205 */
[----:B------:R-:W-:Y:S02]  /*dbb0*/  LOP3.LUT R19, R22, R19, R6, 0xfe, !PT ;  /* 0x0000001316137212 */ /* 0x000fe400078efe06 */
[----:B------:R-:W2:Y:S01]  /*dbc0*/  LDS.128 R4, [R0+0x780] ;  /* 0x0007800000047984 */ /* 0x000ea20000000c00 */
[----:B-1----:R-:W-:Y:S02]  /*dbd0*/  VIADDMNMX R27, R135, R8, RZ, !PT ;  /* 0x00000008871b7246 */ /* 0x002fe400078001ff */
[----:B------:R-:W-:Y:S01]  /*dbe0*/  VIADDMNMX R29, R136, R9, RZ, !PT ;  /* 0x00000009881d7246 */ /* 0x000fe200078001ff */
[----:B------:R-:W-:Y:S01]  /*dbf0*/  IMAD.WIDE.U32 R8, R23, -0x60000000, R2 ;  /* 0xa000000017087825 */ /* 0x000fe200078e0002 */
[----:B------:R-:W-:Y:S02]  /*dc00*/  VIMNMX.RELU R22, PT, PT, R20, 0xf, PT ;  /* 0x0000000f14167848 */ /* 0x000fe40003fe1100 */
[----:B------:R-:W-:Y:S01]  /*dc10*/  VIADDMNMX R31, R137, R10, RZ, !PT ;  /* 0x0000000a891f7246 */ /* 0x000fe200078001ff */
[----:B------:R-:W-:Y:S01]  /*dc20*/  IMAD.U32 R33, R23, 0x4, R9 ;  /* 0x0000000417217824 */ /* 0x000fe200078e0009 */
[----:B------:R-:W-:Y:S01]  /*dc30*/  VIMNMX.RELU R10, PT, PT, R21, 0xf, PT ;  /* 0x0000000f150a7848 */ /* 0x000fe20003fe1100 */
[----:B------:R-:W-:-:S02]  /*dc40*/  IMAD.SHL.U32 R9, R22, 0x10, RZ ;  /* 0x0000001016097824 */ /* 0x000fc400078e00ff */
[----:B------:R-:W-:Y:S01]  /*dc50*/  IMAD.WIDE.U32 R20, R27, -0x60000000, R2 ;  /* 0xa00000001b147825 */ /* 0x000fe200078e0002 */
[----:B------:R-:W-:Y:S02]  /*dc60*/  SHF.L.U32 R10, R10, 0x8, RZ ;  /* 0x000000080a0a7819 */ /* 0x000fe400000006ff */
[----:B------:R-:W-:Y:S01]  /*dc70*/  SHF.R.U64 R28, R8, 0x1f, R33 ;  /* 0x0000001f081c7819 */ /* 0x000fe20000001221 */
[----:B------:R-:W-:Y:S01]  /*dc80*/  IMAD.WIDE.U32 R22, R29, -0x60000000, R2 ;  /* 0xa00000001d167825 */ /* 0x000fe200078e0002 */
[----:B------:R-:W-:-:S03]  /*dc90*/  LOP3.LUT R19, R9, R10, R19, 0xfe, !PT ;  /* 0x0000000a09137212 */ /* 0x000fc600078efe13 */
[----:B------:R-:W-:-:S04]  /*dca0*/  IMAD.WIDE.U32 R24, R31, -0x60000000, R2 ;  /* 0xa00000001f187825 */ /* 0x000fc800078e0002 */
[----:B------:R-:W-:Y:S02]  /*dcb0*/  IMAD.U32 R27, R27, 0x4, R21 ;  /* 0x000000041b1b7824 */ /* 0x000fe400078e0015 */
[----:B------:R-:W-:Y:S01]  /*dcc0*/  IMAD.U32 R29, R29, 0x4, R23 ;  /* 0x000000041d1d7824 */ /* 0x000fe200078e0017 */
[----:B------:R-:W-:Y:S02]  /*dcd0*/  LEA R23, R31, R25, 0x2 ;  /* 0x000000191f177211 */ /* 0x000fe400078e10ff */
[----:B------:R-:W-:Y:S02]  /*dce0*/  VIADDMNMX R25, R138, R11, RZ, !PT ;  /* 0x0000000b8a197246 */ /* 0x000fe400078001ff */
[----:B------:R-:W-:Y:S01]  /*dcf0*/  SHF.R.U64 R26, R20, 0x1f, R27 ;  /* 0x0000001f141a7819 */ /* 0x000fe2000000121b */
[----:B------:R1:W3:Y:S01]  /*dd00*/  LDS.128 R8, [R0+0x790] ;  /* 0x0007900000087984 */ /* 0x0002e20000000c00 */
[----:B------:R-:W-:Y:S02]  /*dd10*/  SHF.R.U64 R22, R22, 0x1f, R29 ;  /* 0x0000001f16167819 */ /* 0x000fe4000000121d */
[----:B------:R-:W-:-:S02]  /*dd20*/  SHF.R.U64 R23, R24, 0x1f, R23 ;  /* 0x0000001f18177819 */ /* 0x000fc40000001217 */
[----:B0-----:R-:W-:Y:S02]  /*dd30*/  VIADDMNMX R27, R139, R12, RZ, !PT ;  /* 0x0000000c8b1b7246 */ /* 0x001fe400078001ff */
[----:B------:R-:W-:Y:S01]  /*dd40*/  VIADDMNMX R29, R140, R13, RZ, !PT ;  /* 0x0000000d8c1d7246 */ /* 0x000fe200078001ff */
[----:B------:R-:W-:Y:S01]  /*dd50*/  IMAD.WIDE.U32 R12, R25, -0x60000000, R2 ;  /* 0xa0000000190c7825 */ /* 0x000fe200078e0002 */
[----:B------:R-:W-:Y:S02]  /*dd60*/  VIADDMNMX R31, R141, R14, RZ, !PT ;  /* 0x0000000e8d1f7246 */ /* 0x000fe400078001ff */
[----:B------:R-:W-:Y:S01]  /*dd70*/  VIMNMX.RELU R14, PT, PT, R26, 0xf, PT ;  /* 0x0000000f1a0e7848 */ /* 0x000fe20003fe1100 */
[----:B------:R-:W-:Y:S01]  /*dd80*/  IMAD.U32 R33, R25, 0x4, R13 ;  /* 0x0000000419217824 */ /* 0x000fe200078e000d */
[----:B------:R-:W-:Y:S01]  /*dd90*/  VIMNMX.RELU R22, PT, PT, R22, 0xf, PT ;  /* 0x0000000f16167848 */ /* 0x000fe20003fe1100 */
[----:B------:R-:W-:Y:S01]  /*dda0*/  IMAD.WIDE.U32 R20, R27, -0x60000000, R2 ;  /* 0xa00000001b147825 */ /* 0x000fe200078e0002 */
[----:B------:R-:W-:-:S02]  /*ddb0*/  VIMNMX.RELU R23, PT, PT, R23, 0xf, PT ;  /* 0x0000000f17177848 */ /* 0x000fc40003fe1100 */
[----:B------:R-:W-:Y:S01]  /*ddc0*/  SHF.R.U64 R12, R12, 0x1f, R33 ;  /* 0x0000001f0c0c7819 */ /* 0x000fe20000001221 */
[----:B------:R-:W-:Y:S01]  /*ddd0*/  IMAD.SHL.U32 R14, R14, 0x10000000, RZ ;  /* 0x100000000e0e7824 */ /* 0x000fe200078e00ff */
[----:B-1----:R-:W-:Y:S01]  /*dde0*/  SHF.L.U32 R0, R23, 0x14, RZ ;  /* 0x0000001417007819 */ /* 0x002fe200000006ff */
[----:B------:R-:W-:Y:S01]  /*ddf0*/  IMAD.SHL.U32 R13, R22, 0x1000000, RZ ;  /* 0x01000000160d7824 */ /* 0x000fe200078e00ff */
[----:B--2---:R-:W-:Y:S01]  /*de00*/  VIADDMNMX R135, R135, R4, RZ, !PT ;  /* 0x0000000487877246 */ /* 0x004fe200078001ff */
[----:B------:R-:W-:Y:S01]  /*de10*/  IMAD.WIDE.U32 R24, R31, -0x60000000, R2 ;  /* 0xa00000001f187825 */ /* 0x000fe200078e0002 */
[----:B------:R-:W-:Y:S02]  /*de20*/  VIADDMNMX R137, R137, R6, RZ, !PT ;  /* 0x0000000689897246 */ /* 0x000fe400078001ff */
[----:B------:R-:W-:Y:S01]  /*de30*/  LOP3.LUT R0, R0, R13, R14, 0xfe, !PT ;  /* 0x0000000d00007212 */ /* 0x000fe200078efe0e */
[----:B------:R-:W-:Y:S01]  /*de40*/  IMAD.U32 R13, R27, 0x4, R21 ;  /* 0x000000041b0d7824 */ /* 0x000fe200078e0015 */
[----:B------:R-:W-:Y:S01]  /*de50*/  VIMNMX.RELU R12, PT, PT, R12, 0xf, PT ;  /* 0x0000000f0c0c7848 */ /* 0x000fe20003fe1100 */
[----:B------:R-:W-:Y:S01]  /*de60*/  IMAD.U32 R31, R31, 0x4, R25 ;  /* 0x000000041f1f7824 */ /* 0x000fe200078e0019 */
[----:B------:R-:W-:Y:S01]  /*de70*/  VIADDMNMX R25, R136, R5, RZ, !PT ;  /* 0x0000000588197246 */ /* 0x000fe200078001ff */
[----:B------:R-:W-:Y:S01]  /*de80*/  IMAD.WIDE.U32 R4, R135, -0x60000000, R2 ;  /* 0xa000000087047825 */ /* 0x000fe200078e0002 */
[----:B------:R-:W-:-:S02]  /*de90*/  SHF.R.U64 R13, R20, 0x1f, R13 ;  /* 0x0000001f140d7819 */ /* 0x000fc4000000120d */
[----:B------:R-:W-:Y:S01]  /*dea0*/  VIADDMNMX R27, R138, R7, RZ, !PT ;  /* 0x000000078a1b7246 */ /* 0x000fe200078001ff */
[----:B------:R-:W-:Y:S01]  /*deb0*/  IMAD.WIDE.U32 R6, R25, -0x60000000, R2 ;  /* 0xa000000019067825 */ /* 0x000fe200078e0002 */
[----:B------:R-:W-:Y:S02]  /*dec0*/  VIMNMX.RELU R13, PT, PT, R13, 0xf, PT ;  /* 0x0000000f0d0d7848 */ /* 0x000fe40003fe1100 */
[----:B------:R-:W-:Y:S01]  /*ded0*/  SHF.L.U32 R21, R12, 0x10, RZ ;  /* 0x000000100c157819 */ /* 0x000fe200000006ff */
[----:B------:R-:W-:Y:S01]  /*dee0*/  IMAD.U32 R135, R135, 0x4, R5 ;  /* 0x0000000487877824 */ /* 0x000fe200078e0005 */
[----:B------:R-:W-:Y:S01]  /*def0*/  SHF.R.U64 R24, R24, 0x1f, R31 ;  /* 0x0000001f18187819 */ /* 0x000fe2000000121f */
[----:B------:R-:W-:Y:S01]  /*df00*/  IMAD.SHL.U32 R20, R13, 0x1000, RZ ;  /* 0x000010000d147824 */ /* 0x000fe200078e00ff */
[----:B---3--:R-:W-:Y:S01]  /*df10*/  VIADDMNMX R139, R139, R8, RZ, !PT ;  /* 0x000000088b8b7246 */ /* 0x008fe200078001ff */
[----:B------:R-:W-:Y:S01]  /*df20*/  IMAD.WIDE.U32 R12, R137, -0x60000000, R2 ;  /* 0xa0000000890c7825 */ /* 0x000fe200078e0002 */
[----:B------:R-:W-:-:S02]  /*df30*/  SHF.R.U64 R4, R4, 0x1f, R135 ;  /* 0x0000001f04047819 */ /* 0x000fc40000001287 */
[----:B------:R-:W-:Y:S01]  /*df40*/  VIADDMNMX R141, R141, R10, RZ, !PT ;  /* 0x0000000a8d8d7246 */ /* 0x000fe200078001ff */
[----:B------:R-:W-:Y:S01]  /*df50*/  IMAD.U32 R7, R25, 0x4, R7 ;  /* 0x0000000419077824 */ /* 0x000fe200078e0007 */
[----:B------:R-:W-:Y:S01]  /*df60*/  LEA R137, R137, R13, 0x2 ;  /* 0x0000000d89897211 */ /* 0x000fe200078e10ff */
[C---:B------:R-:W-:Y:S01]  /*df70*/  IMAD.WIDE.U32 R22, R29.reuse, -0x60000000, R2 ;  /* 0xa00000001d167825 */ /* 0x040fe200078e0002 */
[----:B------:R-:W-:Y:S02]  /*df80*/  VIADDMNMX R13, R140, R9, RZ, !PT ;  /* 0x000000098c0d7246 */ /* 0x000fe400078001ff */
[----:B------:R-:W-:Y:S01]  /*df90*/  SHF.R.U64 R7, R6, 0x1f, R7 ;  /* 0x0000001f06077819 */ /* 0x000fe20000001207 */
[----:B------:R-:W-:Y:S01]  /*dfa0*/  IMAD.U32 R29, R29, 0x4, R23 ;  /* 0x000000041d1d7824 */ /* 0x000fe200078e0017 */
[----:B------:R-:W-:Y:S02]  /*dfb0*/  SHF.R.U64 R12, R12, 0x1f, R137 ;  /* 0x0000001f0c0c7819 */ /* 0x000fe40000001289 */
[----:B------:R-:W-:Y:S01]  /*dfc0*/  VIMNMX.RELU R6, PT, PT, R4, 0xf, PT ;  /* 0x0000000f04067848 */ /* 0x000fe20003fe1100 */
[----:B------:R-:W-:Y:S01]  /*dfd0*/  IMAD.WIDE.U32 R4, R139, -0x60000000, R2 ;  /* 0xa00000008b047825 */ /* 0x000fe200078e0002 */
[----:B------:R-:W-:-:S02]  /*dfe0*/  VIMNMX.RELU R7, PT, PT, R7, 0xf, PT ;  /* 0x0000000f07077848 */ /* 0x000fc40003fe1100 */
[----:B------:R-:W-:Y:S01]  /*dff0*/  VIMNMX.RELU R8, PT, PT, R12, 0xf, PT ;  /* 0x0000000f0c087848 */ /* 0x000fe20003fe1100 */
[----:B------:R-:W-:Y:S01]  /*e000*/  IMAD.SHL.U32 R6, R6, 0x10000000, RZ ;  /* 0x1000000006067824 */ /* 0x000fe200078e00ff */
[----:B------:R-:W-:Y:S01]  /*e010*/  VIADDMNMX R23, R142, R15, RZ, !PT ;  /* 0x0000000f8e177246 */ /* 0x000fe200078001ff */
[----:B------:R-:W-:Y:S01]  /*e020*/  IMAD.SHL.U32 R7, R7, 0x1000000, RZ ;  /* 0x0100000007077824 */ /* 0x000fe200078e00ff */
[----:B------:R-:W-:Y:S01]  /*e030*/  SHF.L.U32 R8, R8, 0x14, RZ ;  /* 0x0000001408087819 */ /* 0x000fe200000006ff */
[----:B------:R-:W-:Y:S01]  /*e040*/  IMAD.WIDE.U32 R14, R27, -0x60000000, R2 ;  /* 0xa00000001b0e7825 */ /* 0x000fe200078e0002 */
[----:B------:R-:W-:Y:S02]  /*e050*/  SHF.R.U64 R22, R22, 0x1f, R29 ;  /* 0x0000001f16167819 */ /* 0x000fe4000000121d */
[----:B------:R-:W-:Y:S01]  /*e060*/  LOP3.LUT R10, R8, R7, R6, 0xfe, !PT ;  /* 0x00000007080a7212 */ /* 0x000fe200078efe06 */
[----:B------:R-:W-:Y:S01]  /*e070*/  IMAD.WIDE.U32 R6, R13, -0x60000000, R2 ;  /* 0xa00000000d067825 */ /* 0x000fe200078e0002 */
[----:B------:R-:W-:-:S03]  /*e080*/  LOP3.LUT R0, R20, R21, R0, 0xfe, !PT ;  /* 0x0000001514007212 */ /* 0x000fc600078efe00 */
[----:B------:R-:W-:Y:S02]  /*e090*/  IMAD.U32 R139, R139, 0x4, R5 ;  /* 0x000000048b8b7824 */ /* 0x000fe400078e0005 */
[----:B------:R-:W-:-:S03]  /*e0a0*/  IMAD.WIDE.U32 R8, R141, -0x60000000, R2 ;  /* 0xa00000008d087825 */ /* 0x000fc600078e0002 */
[----:B------:R-:W-:Y:S01]  /*e0b0*/  SHF.R.U64 R12, R4, 0x1f, R139 ;  /* 0x0000001f040c7819 */ /* 0x000fe2000000128b */
[----:B------:R-:W-:Y:S01]  /*e0c0*/  IMAD.U32 R27, R27, 0x4, R15 ;  /* 0x000000041b1b7824 */ /* 0x000fe200078e000f */
[----:B------:R-:W-:Y:S01]  /*e0d0*/  VIADDMNMX R15, R142, R11, RZ, !PT ;  /* 0x0000000b8e0f7246 */ /* 0x000fe200078001ff */
[----:B------:R-:W-:Y:S01]  /*e0e0*/  IMAD.U32 R13, R13, 0x4, R7 ;  /* 0x000000040d0d7824 */ /* 0x000fe200078e0007 */
[----:B------:R-:W-:Y:S01]  /*e0f0*/  VIMNMX.RELU R12, PT, PT, R12, 0xf, PT ;  /* 0x0000000f0c0c7848 */ /* 0x000fe20003fe1100 */
[----:B------:R-:W-:Y:S01]  /*e100*/  IMAD.U32 R141, R141, 0x4, R9 ;  /* 0x000000048d8d7824 */ /* 0x000fe200078e0009 */
[----:B------:R-:W-:Y:S01]  /*e110*/  SHF.R.U64 R14, R14, 0x1f, R27 ;  /* 0x0000001f0e0e7819 */ /* 0x000fe2000000121b */
[----:B------:R-:W-:Y:S01]  /*e120*/  IMAD.WIDE.U32 R4, R23, -0x60000000, R2 ;  /* 0xa000000017047825 */ /* 0x000fe200078e0002 */
[----:B------:R-:W-:Y:S02]  /*e130*/  SHF.R.U64 R6, R6, 0x1f, R13 ;  /* 0x0000001f06067819 */ /* 0x000fe4000000120d */
[----:B------:R-:W-:Y:S01]  /*e140*/  SHF.R.U64 R8, R8, 0x1f, R141 ;  /* 0x0000001f08087819 */ /* 0x000fe2000000128d */
[----:B------:R-:W-:Y:S01]  /*e150*/  IMAD.WIDE.U32 R2, R15, -0x60000000, R2 ;  /* 0xa00000000f027825 */ /* 0x000fe200078e0002 */
[----:B------:R-:W-:-:S02]  /*e160*/  VIMNMX.RELU R11, PT, PT, R14, 0xf, PT ;  /* 0x0000000f0e0b7848 */ /* 0x000fc40003fe1100 */
[----:B------:R-:W-:Y:S01]  /*e170*/  VIMNMX.RELU R6, PT, PT, R6, 0xf, PT ;  /* 0x0000000f06067848 */ /* 0x000fe20003fe1100 */
[----:B------:R-:W-:Y:S01]  /*e180*/  IMAD.U32 R23, R23, 0x4, R5 ;  /* 0x0000000417177824 */ /* 0x000fe200078e0005 */
[----:B------:R-:W-:Y:S01]  /*e190*/  VIMNMX.RELU R5, PT, PT, R24, 0xf, PT ;  /* 0x0000000f18057848 */ /* 0x000fe20003fe1100 */
[----:B------:R-:W-:Y:S01]  /*e1a0*/  IMAD.U32 R15, R15, 0x4, R3 ;  /* 0x000000040f0f7824 */ /* 0x000fe200078e0003 */
[----:B------:R-:W-:Y:S01]  /*e1b0*/  VIMNMX.RELU R8, PT, PT, R8, 0xf, PT ;  /* 0x0000000f08087848 */ /* 0x000fe20003fe1100 */
[----:B------:R-:W-:Y:S01]  /*e1c0*/  IMAD.SHL.U32 R12, R12, 0x1000, RZ ;  /* 0x000010000c0c7824 */ /* 0x000fe200078e00ff */
[----:B------:R-:W-:Y:S01]  /*e1d0*/  VIMNMX.RELU R3, PT, PT, R22, 0xf, PT ;  /* 0x0000000f16037848 */ /* 0x000fe20003fe1100 */
[----:B------:R-:W-:Y:S01]  /*e1e0*/  IMAD.SHL.U32 R5, R5, 0x10, RZ ;  /* 0x0000001005057824 */ /* 0x000fe200078e00ff */
[----:B------:R-:W-:Y:S01]  /*e1f0*/  SHF.L.U32 R11, R11, 0x10, RZ ;  /* 0x000000100b0b7819 */ /* 0x000fe200000006ff */
[----:B------:R-:W-:Y:S01]  /*e200*/  IMAD.SHL.U32 R7, R6, 0x100, RZ ;  /* 0x0000010006077824 */ /* 0x000fe200078e00ff */
[----:B------:R-:W-:Y:S01]  /*e210*/  SHF.L.U32 R3, R3, 0x8, RZ ;  /* 0x0000000803037819 */ /* 0x000fe200000006ff */
[----:B------:R-:W-:Y:S01]  /*e220*/  IMAD.SHL.U32 R8, R8, 0x10, RZ ;  /* 0x0000001008087824 */ /* 0x000fe200078e00ff */
[----:B------:R-:W-:-:S02]  /*e230*/  SHF.R.U64 R6, R4, 0x1f, R23 ;  /* 0x0000001f04067819 */ /* 0x000fc40000001217 */
[----:B------:R-:W-:Y:S02]  /*e240*/  LOP3.LUT R10, R12, R11, R10, 0xfe, !PT ;  /* 0x0000000b0c0a7212 */ /* 0x000fe400078efe0a */
[----:B------:R-:W-:Y:S02]  /*e250*/  SHF.R.U64 R4, R2, 0x1f, R15 ;  /* 0x0000001f02047819 */ /* 0x000fe4000000120f */
[----:B------:R-:W-:Y:S02]  /*e260*/  LOP3.LUT R5, R5, R3, R0, 0xfe, !PT ;  /* 0x0000000305057212 */ /* 0x000fe400078efe00 */
[----:B------:R-:W-:Y:S02]  /*e270*/  LOP3.LUT R7, R8, R7, R10, 0xfe, !PT ;  /* 0x0000000708077212 */ /* 0x000fe400078efe0a */
[----:B------:R-:W-:Y:S02]  /*e280*/  VIMNMX.RELU R3, PT, PT, R16, 0xf, PT ;  /* 0x0000000f10037848 */ /* 0x000fe40003fe1100 */
[----:B------:R-:W-:-:S02]  /*e290*/  VIMNMX.RELU R0, PT, PT, R28, 0xf, PT ;  /* 0x0000000f1c007848 */ /* 0x000fc40003fe1100 */
[----:B------:R-:W-:Y:S02]  /*e2a0*/  VIMNMX.RELU R2, PT, PT, R6, 0xf, PT ;  /* 0x0000000f06027848 */ /* 0x000fe40003fe1100 */
[----:B------:R-:W-:Y:S02]  /*e2b0*/  VIMNMX.RELU R4, PT, PT, R4, 0xf, PT ;  /* 0x0000000f04047848 */ /* 0x000fe40003fe1100 */
[----:B------:R-:W-:Y:S02]  /*e2c0*/  LOP3.LUT R3, R18, R3, RZ, 0xfc, !PT ;  /* 0x0000000312037212 */ /* 0x000fe400078efcff */
[----:B------:R-:W-:Y:S02]  /*e2d0*/  LOP3.LUT R19, R19, R0, RZ, 0xfc, !PT ;  /* 0x0000000013137212 */ /* 0x000fe400078efcff */
[----:B------:R-:W-:Y:S01]  /*e2e0*/  LOP3.LUT R5, R5, R2, RZ, 0xfc, !PT ;  /* 0x0000000205057212 */ /* 0x000fe200078efcff */
[----:B------:R-:W-:Y:S01]  /*e2f0*/  STG.E desc[UR10][R158.64+0x218], R3 ;  /* 0x000218039e007986 */ /* 0x000fe2000c10190a */
[----:B------:R-:W-:-:S03]  /*e300*/  LOP3.LUT R7, R7, R4, RZ, 0xfc, !PT ;  /* 0x0000000407077212 */ /* 0x000fc600078efcff */
[----:B------:R-:W-:Y:S04]  /*e310*/  STG.E desc[UR10][R158.64+0x318], R19 ;  /* 0x000318139e007986 */ /* 0x000fe8000c10190a */
[----:B------:R-:W-:Y:S04]  /*e320*/  STG.E desc[UR10][R158.64+0x21c], R5 ;  /* 0x00021c059e007986 */ /* 0x000fe8000c10190a */
[----:B------:R-:W-:Y:S01]  /*e330*/  STG.E desc[UR10][R158.64+0x31c], R7 ;  /* 0x00031c079e007986 */ /* 0x000fe2000c10190a */
[----:B------:R-:W-:Y:S05]  /*e340*/  EXIT ;  /* 0x000000000000794d */ /* 0x000fea0003800000 */
        .weak           $__internal_10_$__cuda_sm_9x_mma_sub_byte_internal_m8n8k32_u4_s4
        .type           $__internal_10_$__cuda_sm_9x_mma_sub_byte_internal_m8n8k32_u4_s4,@function
        .size           $__internal_10_$__cuda_sm_9x_mma_sub_byte_internal_m8n8k32_u4_s4,(.L_x_402 - $__internal_10_$__cuda_sm_9x_mma_sub_byte_internal_m8n8k32_u4_s4)
$__internal_10_$__cuda_sm_9x_mma_sub_byte_internal_m8n8k32_u4_s4:
[C---:B------:R-:W-:Y:S02]  /*e350*/  LOP3.LUT R42, R40.reuse, 0xf00, RZ, 0xc0, !PT ;  /* 0x00000f00282a7812 */ /* 0x040fe400078ec0ff */
[C---:B------:R-:W-:Y:S02]  /*e360*/  SHF.L.U32 R41, R40.reuse, 0x1c, RZ ;  /* 0x0000001c28297819 */ /* 0x040fe400000006ff */
[----:B------:R-:W-:Y:S01]  /*e370*/  LOP3.LUT R45, R40, 0xf0000, RZ, 0xc0, !PT ;  /* 0x000f0000282d7812 */ /* 0x000fe200078ec0ff */
[----:B------:R-:W-:Y:S01]  /*e380*/  IMAD.SHL.U32 R42, R42, 0x100000, RZ ;  /* 0x001000002a2a7824 */ /* 0x000fe200078e00ff */
[----:B------:R-:W-:Y:S02]  /*e390*/  SHF.R.S32.HI R41, RZ, 0x1c, R41 ;  /* 0x0000001cff297819 */ /* 0x000fe40000011429 */
[----:B------:R-:W-:Y:S01]  /*e3a0*/  LOP3.LUT R47, R40, 0xf0, RZ, 0xc0, !PT ;  /* 0x000000f0282f7812 */ /* 0x000fe200078ec0ff */
[----:B------:R-:W-:Y:S01]  /*e3b0*/  IMAD.SHL.U32 R45, R45, 0x1000, RZ ;  /* 0x000010002d2d7824 */ /* 0x000fe200078e00ff */
[----:B------:R-:W-:-:S02]  /*e3c0*/  LOP3.LUT R41, R41, 0xff, RZ, 0xc0, !PT ;  /* 0x000000ff29297812 */ /* 0x000fc400078ec0ff */
[----:B------:R-:W-:Y:S01]  /*e3d0*/  SHF.R.S32.HI R42, RZ, 0x14, R42 ;  /* 0x00000014ff2a7819 */ /* 0x000fe2000001142a */
[----:B------:R-:W-:Y:S01]  /*e3e0*/  IMAD.SHL.U32 R47, R47, 0x1000000, RZ ;  /* 0x010000002f2f7824 */ /* 0x000fe200078e00ff */
[----:B------:R-:W-:Y:S02]  /*e3f0*/  SHF.R.S32.HI R45, RZ, 0xc, R45 ;  /* 0x0000000cff2d7819 */ /* 0x000fe4000001142d */
[----:B------:R-:W-:Y:S02]  /*e400*/  LOP3.LUT R42, R41, 0xff00, R42, 0xf8, !PT ;  /* 0x0000ff00292a7812 */ /* 0x000fe400078ef82a */
[----:B------:R-:W-:Y:S02]  /*e410*/  LOP3.LUT R46, R40, 0xf000, RZ, 0xc0, !PT ;  /* 0x0000f000282e7812 */ /* 0x000fe400078ec0ff */
[----:B------:R-:W-:Y:S02]  /*e420*/  LOP3.LUT R45, R42, 0xff0000, R45, 0xf8, !PT ;  /* 0x00ff00002a2d7812 */ /* 0x000fe400078ef82d */
[----:B------:R-:W-:-:S02]  /*e430*/  LOP3.LUT R42, R40, 0xf000000, RZ, 0xc0, !PT ;  /* 0x0f000000282a7812 */ /* 0x000fc400078ec0ff */
[----:B------:R-:W-:Y:S02]  /*e440*/  LOP3.LUT R41, R40, 0xf00000, RZ, 0xc0, !PT ;  /* 0x00f0000028297812 */ /* 0x000fe400078ec0ff */
[----:B------:R-:W-:Y:S01]  /*e450*/  SHF.L.U32 R46, R46, 0x10, RZ ;  /* 0x000000102e2e7819 */ /* 0x000fe200000006ff */
[----:B------:R-:W-:Y:S01]  /*e460*/  IMAD.SHL.U32 R42, R42, 0x10, RZ ;  /* 0x000000102a2a7824 */ /* 0x000fe200078e00ff */
[----:B------:R-:W-:Y:S01]  /*e470*/  SHF.R.S32.HI R47, RZ, 0x1c, R47 ;  /* 0x0000001cff2f7819 */ /* 0x000fe2000001142f */
[----:B------:R-:W-:Y:S01]  /*e480*/  IMAD.SHL.U32 R41, R41, 0x100, RZ ;  /* 0x0000010029297824 */ /* 0x000fe200078e00ff */
[----:B------:R-:W-:Y:S02]  /*e490*/  SHF.R.S32.HI R46, RZ, 0x14, R46 ;  /* 0x00000014ff2e7819 */ /* 0x000fe4000001142e */
[----:B------:R-:W-:Y:S02]  /*e4a0*/  LOP3.LUT R47, R47, 0xff, RZ, 0xc0, !PT ;  /* 0x000000ff2f2f7812 */ /* 0x000fe400078ec0ff */
[----:B------:R-:W-:-:S02]  /*e4b0*/  SHF.R.S32.HI R42, RZ, 0x4, R42 ;  /* 0x00000004ff2a7819 */ /* 0x000fc4000001142a */
[----:B------:R-:W-:Y:S02]  /*e4c0*/  LOP3.LUT R46, R47, 0xff00, R46, 0xf8, !PT ;  /* 0x0000ff002f2e7812 */ /* 0x000fe400078ef82e */
[----:B------:R-:W-:Y:S02]  /*e4d0*/  LOP3.LUT R42, R45, 0xff000000, R42, 0xf8, !PT ;  /* 0xff0000002d2a7812 */ /* 0x000fe400078ef82a */
[----:B------:R-:W-:Y:S02]  /*e4e0*/  LOP3.LUT R45, R40, 0xf0000000, RZ, 0xc0, !PT ;  /* 0xf0000000282d7812 */ /* 0x000fe400078ec0ff */
[----:B------:R-:W-:Y:S01]  /*e4f0*/  SHF.R.S32.HI R47, RZ, 0xc, R41 ;  /* 0x0000000cff2f7819 */ /* 0x000fe20000011429 */
[----:B------:R-:W-:Y:S01]  /*e500*/  IMAD.MOV.U32 R41, RZ, RZ, RZ ;  /* 0x000000ffff297224 */ /* 0x000fe200078e00ff */
[----:B------:R-:W-:Y:S02]  /*e510*/  SHF.R.S32.HI R45, RZ, 0x4, R45 ;  /* 0x00000004ff2d7819 */ /* 0x000fe4000001142d */
[----:B------:R-:W-:-:S02]  /*e520*/  LOP3.LUT R46, R46, 0xff0000, R47, 0xf8, !PT ;  /* 0x00ff00002e2e7812 */ /* 0x000fc400078ef82f */
[C---:B------:R-:W-:Y:S02]  /*e530*/  LOP3.LUT R44, R43.reuse, 0xf0f0f0f0, RZ, 0xc0, !PT ;  /* 0xf0f0f0f02b2c7812 */ /* 0x040fe400078ec0ff */
[----:B------:R-:W-:Y:S02]  /*e540*/  LOP3.LUT R46, R46, 0xff000000, R45, 0xf8, !PT ;  /* 0xff0000002e2e7812 */ /* 0x000fe400078ef82d */
[----:B------:R-:W-:Y:S02]  /*e550*/  LOP3.LUT R40, R43, 0xf0f0f0f, RZ, 0xc0, !PT ;  /* 0x0f0f0f0f2b287812 */ /* 0x000fe400078ec0ff */
[----:B------:R-:W-:Y:S02]  /*e560*/  MOV R45, RZ ;  /* 0x000000ff002d7202 */ /* 0x000fe40000000f00 */
[----:B------:R-:W-:-:S03]  /*e570*/  SHF.R.U32.HI R44, RZ, 0x4, R44 ;  /* 0x00000004ff2c7819 */ /* 0x000fc6000001162c */
[----:B------:R-:W-:Y:S08]  /*e580*/  IMMA.16816.U8.S8 R40, R40.ROW, R42.COL, RZ ;  /* 0x0000002a28287237 */ /* 0x000ff000004044ff */
[----:B------:R-:W-:-:S15]  /*e590*/  IMMA.16816.U8.S8 R44, R44.ROW, R46.COL, RZ ;  /* 0x0000002e2c2c7237 */ /* 0x000fde00004044ff */
[----:B------:R-:W-:-:S04]  /*e5a0*/  NOP ;  /* 0x0000000000007918 */ /* 0x000fc80000000000 */
[----:B------:R-:W-:Y:S01]  /*e5b0*/  IADD3 R98, PT, PT, R99, R40, R44 ;  /* 0x0000002863627210 */ /* 0x000fe20007ffe02c */
[----:B------:R-:W-:Y:S01]  /*e5c0*/  IMAD.MOV.U32 R40, RZ, RZ, R144 ;  /* 0x000000ffff287224 */ /* 0x000fe200078e0090 */
[----:B------:R-:W-:Y:S01]  /*e5d0*/  IADD3 R99, PT, PT, R146, R41, R45 ;  /* 0x0000002992637210 */ /* 0x000fe20007ffe02d */
[----:B------:R-:W-:-:S04]  /*e5e0*/  IMAD.MOV.U32 R41, RZ, RZ, 0x0 ;  /* 0x00000000ff297424 */ /* 0x000fc800078e00ff */
[----:B------:R-:W-:Y:S05]  /*e5f0*/  RET.REL.NODEC R40 `(fused_nn_conv2d_add_nn_relu_cast_cast_left_shift_multiply_add_right_shift_cast_c_3441552496575213188__8_kernel0) ;  /* 0xffffff1828807950 */ /* 0x000fea0003c3ffff */
.L_x_210:
        /* <DEDUP_REMOVED lines=16> */
.L_x_402:


//--------------------- .text.fused_nn_conv2d_add_cast_cast_cast_multiply_add_right_shift_cast_add_clip_cast_n_16373524651668054328__1_kernel0 --------------------------
	.section	.text.fused_nn_conv2d_add_cast_cast_cast_multiply_add_right_shift_cast_add_clip_cast_n_16373524651668054328__1_kernel0,"ax",@progbits
	.align	128
        .global         fused_nn_conv2d_add_cast_cast_cast_multiply_add_right_shift_cast_add_clip_cast_n_16373524651668054328__1_kernel0
        .type           fused_nn_conv2d_add_cast_cast_cast_multiply_add_right_shift_cast_add_clip_cast_n_16373524651668054328__1_kernel0,@function
        .size           fused_nn_conv2d_add_cast_cast_cast_multiply_add_right_shift_cast_add_clip_cast_n_16373524651668054328__1_kernel0,(.L_x_403 - fused_nn_conv2d_add_cast_cast_cast_multiply_add_right_shift_cast_add_clip_cast_n_16373524651668054328__1_kernel0)
        .other          fused_nn_conv2d_add_cast_cast_cast_multiply_add_right_shift_cast_add_clip_cast_n_16373524651668054328__1_kernel0,@"STO_CUDA_ENTRY STV_DEFAULT"
fused_nn_conv2d_add_cast_cast_cast_multiply_add_right_shift_cast_add_clip_cast_n_16373524651668054328__1_kernel0:
.text.fused_nn_conv2d_add_cast_cast_cast_multiply_add_right_shift_cast_add_clip_cast_n_16373524651668054328__1_kernel0:
[----:B------:R-:W-:Y:S01]  /*0000*/  LDC R1, c[0x0][0x37c] ;  /* 0x0000df00ff017b82 */ /* 0x000fe20000000800 */
[----:B------:R-:W0:Y:S01]  /*0010*/  S2R R43, SR_TID.X ;  /* 0x00000000002b7919 */ /* 0x000e220000002100 */
[----:B------:R-:W1:Y:S01]  /*0020*/  LDCU.64 UR4, c[0x0][0x380] ;  /* 0x00007000ff0477ac */ /* 0x000e620008000a00 */
[----:B------:R-:W2:Y:S01]  /*0030*/  S2R R53, SR_CTAID.Z ;  /* 0x0000000000357919 */ /* 0x000ea20000002700 */
[----:B------:R-:W3:Y:S01]  /*0040*/  LDCU.64 UR8, c[0x0][0x358] ;  /* 0x00006b00ff0877ac */ /* 0x000ee20008000a00 */
[----:B------:R-:W4:Y:S01]  /*0050*/  S2R R47, SR_CTAID.Y ;  /* 0x00000000002f7919 */ /* 0x000f220000002600 */
[----:B0-----:R-:W-:-:S05]  /*0060*/  IMAD.SHL.U32 R0, R43, 0x8, RZ ;  /* 0x000000082b007824 */ /* 0x001fca00078e00ff */
[----:B------:R-:W-:Y:S02]  /*0070*/  LOP3.LUT R2, R0, 0x1fe0, RZ, 0xc0, !PT ;  /* 0x00001fe000027812 */ /* 0x000fe400078ec0ff */
[----:B------:R-:W-:-:S03]  /*0080*/  LOP3.LUT R0, R43, 0x3, RZ, 0xc0, !PT ;  /* 0x000000032b007812 */ /* 0x000fc600078ec0ff */
[----:B--2---:R-:W-:-:S04]  /*0090*/  IMAD R3, R53, 0x400, R2 ;  /* 0x0000040035037824 */ /* 0x004fc800078e0202 */
[----:B------:R-:W-:Y:S02]  /*00a0*/  IMAD.IADD R0, R0, 0x1, R3 ;  /* 0x0000000100007824 */ /* 0x000fe400078e0203 */
[----:B------:R-:W0:Y:S03]  /*00b0*/  LDC.64 R2, c[0x0][0x388] ;  /* 0x0000e200ff027b82 */ /* 0x000e260000000a00 */
[----:B-1----:R-:W-:-:S04]  /*00c0*/  LEA R102, P0, R0, UR4, 0x2 ;  /* 0x0000000400667c11 */ /* 0x002fc8000f8010ff */
[----:B------:R-:W-:-:S05]  /*00d0*/  IADD3.X R103, PT, PT, RZ, UR5, RZ, P0, !PT ;  /* 0x00000005ff677c10 */ /* 0x000fca00087fe4ff */
[----:B---3--:R-:W2:Y:S04]  /*00e0*/  LDG.E.CONSTANT R7, desc[UR8][R102.64] ;  /* 0x0000000866077981 */ /* 0x008ea8000c1e9900 */
[----:B------:R-:W3:Y:S04]  /*00f0*/  LDG.E.CONSTANT R9, desc[UR8][R102.64+0x10] ;  /* 0x0000100866097981 */ /* 0x000ee8000c1e9900 */
[----:B------:R-:W5:Y:S04]  /*0100*/  LDG.E.CONSTANT R11, desc[UR8][R102.64+0x20] ;  /* 0x00002008660b7981 */ /* 0x000f68000c1e9900 */
[----:B------:R-:W5:Y:S01]  /*0110*/  LDG.E.CONSTANT R13, desc[UR8][R102.64+0x30] ;  /* 0x00003008660d7981 */ /* 0x000f62000c1e9900 */
[----:B----4-:R-:W-:-:S05]  /*0120*/  IMAD.SHL.U32 R0, R47, 0x800, RZ ;  /* 0x000008002f007824 */ /* 0x010fca00078e00ff */
[----:B------:R-:W-:-:S05]  /*0130*/  LOP3.LUT R5, R0, R43, RZ, 0xfc, !PT ;  /* 0x0000002b00057212 */ /* 0x000fca00078efcff */
[----:B0-----:R-:W-:-:S05]  /*0140*/  IMAD.WIDE.U32 R2, R5, 0x4, R2 ;  /* 0x0000000405027825 */ /* 0x001fca00078e0002 */
        /* <DEDUP_REMOVED lines=34> */
[----:B------:R-:W-:Y:S01]  /*0370*/  IMAD.MOV.U32 R51, RZ, RZ, RZ ;  /* 0x000000ffff337224 */ /* 0x000fe200078e00ff */
[----:B------:R-:W1:Y:S01]  /*0380*/  S2R R0, SR_LANEID ;  /* 0x0000000000007919 */ /* 0x000e620000000000 */
[----:B------:R-:W-:Y:S01]  /*0390*/  UIADD3 UR5, UPT, UPT, UR4, 0x200, URZ ;  /* 0x0000020004057890 */ /* 0x000fe2000fffe0ff */
[----:B------:R-:W-:Y:S01]  /*03a0*/  IMAD.MOV.U32 R138, RZ, RZ, RZ ;  /* 0x000000ffff8a7224 */ /* 0x000fe200078e00ff */
[----:B0-----:R-:W-:-:S02]  /*03b0*/  ULEA UR4, UR6, UR4, 0x18 ;  /* 0x0000000406047291 */ /* 0x001fc4000f8ec0ff */
[----:B------:R-:W-:Y:S02]  /*03c0*/  ULEA UR5, UR6, UR5, 0x18 ;  /* 0x0000000506057291 */ /* 0x000fe4000f8ec0ff */
[----:B------:R-:W-:Y:S02]  /*03d0*/  UIADD3 UR6, UPT, UPT, UR4, 0x80, URZ ;  /* 0x0000008004067890 */ /* 0x000fe4000fffe0ff */
[C---:B------:R-:W-:Y:S01]  /*03e0*/  LEA R50, R43.reuse, UR4, 0x2 ;  /* 0x000000042b327c11 */ /* 0x040fe2000f8e10ff */
[----:B------:R-:W-:Y:S01]  /*03f0*/  UIADD3 UR7, UPT, UPT, UR4, 0x100, URZ ;  /* 0x0000010004077890 */ /* 0x000fe2000fffe0ff */
[----:B------:R-:W-:Y:S01]  /*0400*/  LEA R49, R43, UR5, 0x2 ;  /* 0x000000052b317c11 */ /* 0x000fe2000f8e10ff */
        /* <DEDUP_REMOVED lines=8> */
[C---:B------:R-:W-:Y:S01]  /*0490*/  LEA R4, R0.reuse, UR10, 0x4 ;  /* 0x0000000a00047c11 */ /* 0x040fe2000f8e20ff */
[----:B------:R-:W-:Y:S01]  /*04a0*/  UIADD3 UR13, UPT, UPT, UR5, 0x180, URZ ;  /* 0x00000180050d7890 */ /* 0x000fe2000fffe0ff */
[C---:B------:R-:W-:Y:S01]  /*04b0*/  LEA R15, R0.reuse, UR14, 0x4 ;  /* 0x0000000e000f7c11 */ /* 0x040fe2000f8e20ff */
[----:B------:R-:W-:Y:S01]  /*04c0*/  UIADD3 UR15, UPT, UPT, UR5, 0x280, URZ ;  /* 0x00000280050f7890 */ /* 0x000fe2000fffe0ff */
[----:B------:R-:W-:Y:S01]  /*04d0*/  LEA R18, R0, UR18, 0x4 ;  /* 0x0000001200127c11 */ /* 0x000fe2000f8e20ff */
[----:B------:R-:W-:-:S02]  /*04e0*/  UIADD3 UR16, UPT, UPT, UR5, 0x300, URZ ;  /* 0x0000030005107890 */ /* 0x000fc4000fffe0ff */
[C---:B------:R-:W-:Y:S01]  /*04f0*/  LEA R44, R0.reuse, UR5, 0x4 ;  /* 0x00000005002c7c11 */ /* 0x040fe2000f8e20ff */
[----:B------:R-:W-:Y:S01]  /*0500*/  UIADD3 UR17, UPT, UPT, UR5, 0x380, URZ ;  /* 0x0000038005117890 */ /* 0x000fe2000fffe0ff */
[C---:B------:R-:W-:Y:S01]  /*0510*/  LEA R8, R0.reuse, UR11, 0x4 ;  /* 0x0000000b00087c11 */ /* 0x040fe2000f8e20ff */
[----:B------:R-:W-:Y:S01]  /*0520*/  UIADD3 UR19, UPT, UPT, UR5, 0x480, URZ ;  /* 0x0000048005137890 */ /* 0x000fe2000fffe0ff */
[C---:B------:R-:W-:Y:S01]  /*0530*/  LEA R10, R0.reuse, UR13, 0x4 ;  /* 0x0000000d000a7c11 */ /* 0x040fe2000f8e20ff */
[----:B------:R-:W-:Y:S01]  /*0540*/  UIADD3 UR20, UPT, UPT, UR5, 0x500, URZ ;  /* 0x0000050005147890 */ /* 0x000fe2000fffe0ff */
[C---:B------:R-:W-:Y:S01]  /*0550*/  LEA R12, R0.reuse, UR15, 0x4 ;  /* 0x0000000f000c7c11 */ /* 0x040fe2000f8e20ff */
        /* <DEDUP_REMOVED lines=40> */
[----:B------:R-:W-:-:S02]  /*07e0*/  LEA R41, R0, UR38, 0x4 ;  /* 0x0000002600297c11 */ /* 0x000fc4000f8e20ff */
[C---:B------:R-:W-:Y:S02]  /*07f0*/  LEA R42, R0.reuse, UR40, 0x4 ;  /* 0x00000028002a7c11 */ /* 0x040fe4000f8e20ff */
[C---:B------:R-:W-:Y:S02]  /*0800*/  LEA R45, R0.reuse, UR41, 0x4 ;  /* 0x00000029002d7c11 */ /* 0x040fe4000f8e20ff */
[C---:B------:R-:W-:Y:S01]  /*0810*/  LEA R32, R0.reuse, UR30, 0x4 ;  /* 0x0000001e00207c11 */ /* 0x040fe2000f8e20ff */
[----:B--2---:R0:W-:Y:S04]  /*0820*/  STS [R50], R7 ;  /* 0x0000000732007388 */ /* 0x0041e80000000800 */
[----:B---3--:R1:W-:Y:S04]  /*0830*/  STS [R50+0x80], R9 ;  /* 0x0000800932007388 */ /* 0x0083e80000000800 */
[----:B-----5:R2:W-:Y:S01]  /*0840*/  STS [R50+0x100], R11 ;  /* 0x0001000b32007388 */ /* 0x0205e20000000800 */
[----:B0-----:R-:W-:-:S03]  /*0850*/  LEA R7, R0, UR7, 0x4 ;  /* 0x0000000700077c11 */ /* 0x001fc6000f8e20ff */
[----:B------:R0:W-:Y:S01]  /*0860*/  STS [R50+0x180], R13 ;  /* 0x0001800d32007388 */ /* 0x0001e20000000800 */
[C---:B-1----:R-:W-:Y:S01]  /*0870*/  LEA R9, R0.reuse, UR12, 0x4 ;  /* 0x0000000c00097c11 */ /* 0x042fe2000f8e20ff */
[----:B------:R-:W-:Y:S01]  /*0880*/  BAR.SYNC.DEFER_BLOCKING 0x0 ;  /* 0x0000000000007b1d */ /* 0x000fe20000010000 */
[C---:B--2---:R-:W-:Y:S02]  /*0890*/  LEA R11, R0.reuse, UR17, 0x4 ;  /* 0x00000011000b7c11 */ /* 0x044fe4000f8e20ff */
[----:B0-----:R-:W-:Y:S02]  /*08a0*/  LEA R13, R0, UR16, 0x4 ;  /* 0x00000010000d7c11 */ /* 0x001fe4000f8e20ff */
[----:B------:R-:W-:-:S05]  /*08b0*/  LOP3.LUT R0, R43, 0x7, RZ, 0xc0, !PT ;  /* 0x000000072b007812 */ /* 0x000fca00078ec0ff */
[----:B------:R-:W-:-:S05]  /*08c0*/  IMAD R0, R47, 0x40, R0 ;  /* 0x000000402f007824 */ /* 0x000fca00078e0200 */
[----:B------:R-:W-:Y:S01]  /*08d0*/  LEA R53, R53, R0, 0xf ;  /* 0x0000000035357211 */ /* 0x000fe200078e78ff */
[----:B------:R-:W0:Y:S04]  /*08e0*/  LDSM.16.M88 R6, [R6] ;  /* 0x000000000606783b */ /* 0x000e280000000000 */
[----:B------:R-:W1:Y:S04]  /*08f0*/  LDSM.16.M88 R5, [R5] ;  /* 0x000000000505783b */ /* 0x000e680000000000 */
[----:B------:R-:W2:Y:S04]  /*0900*/  LDSM.16.M88 R7, [R7] ;  /* 0x000000000707783b */ /* 0x000ea80000000000 */
[----:B------:R-:W3:Y:S04]  /*0910*/  LDSM.16.M88 R4, [R4] ;  /* 0x000000000404783b */ /* 0x000ee80000000000 */
[----:B----4-:R-:W-:Y:S04]  /*0920*/  STS [R49], R134 ;  /* 0x0000008631007388 */ /* 0x010fe80000000800 */
        /* <DEDUP_REMOVED lines=64> */
[----:B-----5:R-:W-:Y:S01]  /*0d30*/  IMAD.SHL.U32 R32, R43, 0x80, RZ ;  /* 0x000000802b207824 */ /* 0x020fe200078e00ff */
[----:B0-----:R-:W-:-:S04]  /*0d40*/  MOV R43, R6 ;  /* 0x00000006002b7202 */ /* 0x001fc80000000f00 */
[----:B------:R-:W-:-:S05]  /*0d50*/  LOP3.LUT R32, R32, 0x1fc00, RZ, 0xc0, !PT ;  /* 0x0001fc0020207812 */ /* 0x000fca00078ec0ff */
[----:B------:R-:W-:Y:S01]  /*0d60*/  IMAD.IADD R53, R32, 0x1, R53 ;  /* 0x0000000120357824 */ /* 0x000fe200078e0235 */
[----:B--234-:R-:W-:-:S07]  /*0d70*/  MOV R136, 0xd90 ;  /* 0x00000d9000887802 */ /* 0x01cfce0000000f00 */
[----:B-1----:R-:W-:Y:S05]  /*0d80*/  CALL.REL.NOINC `($__internal_11_$__cuda_sm_9x_mma_sub_byte_internal_m8n8k32_u4_s4) ;  /* 0x000000d4008c7944 */ /* 0x002fea0003c00000 */
[----:B------:R-:W-:Y:S01]  /*0d90*/  IMAD.MOV.U32 R32, RZ, RZ, R40 ;  /* 0x000000ffff207224 */ /* 0x000fe200078e0028 */
[----:B------:R-:W-:Y:S01]  /*0da0*/  MOV R43, R6 ;  /* 0x00000006002b7202 */ /* 0x000fe20000000f00 */
[----:B------:R-:W-:Y:S02]  /*0db0*/  IMAD.MOV.U32 R38, RZ, RZ, R41 ;  /* 0x000000ffff267224 */ /* 0x000fe400078e0029 */
[----:B------:R-:W-:Y:S02]  /*0dc0*/  IMAD.MOV.U32 R44, RZ, RZ, R33 ;  /* 0x000000ffff2c7224 */ /* 0x000fe400078e0021 */
[----:B------:R-:W-:Y:S02]  /*0dd0*/  IMAD.MOV.U32 R51, RZ, RZ, RZ ;  /* 0x000000ffff337224 */ /* 0x000fe400078e00ff */
[----:B------:R-:W-:Y:S01]  /*0de0*/  IMAD.MOV.U32 R138, RZ, RZ, RZ ;  /* 0x000000ffff8a7224 */ /* 0x000fe200078e00ff */
[----:B------:R-:W-:-:S07]  /*0df0*/  MOV R136, 0xe10 ;  /* 0x00000e1000887802 */ /* 0x000fce0000000f00 */
[----:B------:R-:W-:Y:S05]  /*0e00*/  CALL.REL.NOINC `($__internal_11_$__cuda_sm_9x_mma_sub_byte_internal_m8n8k32_u4_s4) ;  /* 0x000000d4006c7944 */ /* 0x000fea0003c00000 */
[----:B------:R-:W-:Y:S01]  /*0e10*/  IMAD.MOV.U32 R33, RZ, RZ, R40 ;  /* 0x000000ffff217224 */ /* 0x000fe200078e0028 */
[----:B------:R-:W-:Y:S01]  /*0e20*/  MOV R55, R41 ;  /* 0x0000002900377202 */ /* 0x000fe20000000f00 */
[----:B------:R-:W-:Y:S01]  /*0e30*/  IMAD.MOV.U32 R44, RZ, RZ, R34 ;  /* 0x000000ffff2c7224 */ /* 0x000fe200078e0022 */
[----:B------:R-:W-:Y:S01]  /*0e40*/  MOV R138, RZ ;  /* 0x000000ff008a7202 */ /* 0x000fe20000000f00 */
[----:B------:R-:W-:Y:S02]  /*0e50*/  IMAD.MOV.U32 R43, RZ, RZ, R6 ;  /* 0x000000ffff2b7224 */ /* 0x000fe400078e0006 */
[----:B------:R-:W-:Y:S01]  /*0e60*/  IMAD.MOV.U32 R51, RZ, RZ, RZ ;  /* 0x000000ffff337224 */ /* 0x000fe200078e00ff */
[----:B------:R-:W-:-:S07]  /*0e70*/  MOV R136, 0xe90 ;  /* 0x00000e9000887802 */ /* 0x000fce0000000f00 */
[----:B------:R-:W-:Y:S05]  /*0e80*/  CALL.REL.NOINC `($__internal_11_$__cuda_sm_9x_mma_sub_byte_internal_m8n8k32_u4_s4) ;  /* 0x000000d4004c7944 */ /* 0x000fea0003c00000 */
        /* <DEDUP_REMOVED lines=43> */
[----:B------:R-:W-:Y:S01]  /*1140*/  MOV R43, R5 ;  /* 0x00000005002b7202 */ /* 0x000fe20000000f00 */
[----:B------:R-:W-:Y:S02]  /*1150*/  IMAD.MOV.U32 R51, RZ, RZ, R32 ;  /* 0x000000ffff337224 */ /* 0x000fe400078e0020 */
[----:B------:R-:W-:Y:S01]  /*1160*/  IMAD.MOV.U32 R138, RZ, RZ, R38 ;  /* 0x000000ffff8a7224 */ /* 0x000fe200078e0026 */
[----:B------:R-:W-:-:S07]  /*1170*/  MOV R136, 0x1190 ;  /* 0x0000119000887802 */ /* 0x000fce0000000f00 */
[----:B------:R-:W-:Y:S05]  /*1180*/  CALL.REL.NOINC `($__internal_11_$__cuda_sm_9x_mma_sub_byte_internal_m8n8k32_u4_s4) ;  /* 0x000000d0008c7944 */ /* 0x000fea0003c00000 */
[----:B------:R-:W-:Y:S01]  /*1190*/  IMAD.MOV.U32 R8, RZ, RZ, R40 ;  /* 0x000000ffff087224 */ /* 0x000fe200078e0028 */
[----:B------:R-:W-:Y:S01]  /*11a0*/  MOV R51, R33 ;  /* 0x0000002100337202 */ /* 0x000fe20000000f00 */
[----:B------:R-:W-:Y:S02]  /*11b0*/  IMAD.MOV.U32 R32, RZ, RZ, R41 ;  /* 0x000000ffff207224 */ /* 0x000fe400078e0029 */
[----:B------:R-:W-:Y:S02]  /*11c0*/  IMAD.MOV.U32 R44, RZ, RZ, R12 ;  /* 0x000000ffff2c7224 */ /* 0x000fe400078e000c */
[----:B------:R-:W-:Y:S02]  /*11d0*/  IMAD.MOV.U32 R138, RZ, RZ, R55 ;  /* 0x000000ffff8a7224 */ /* 0x000fe400078e0037 */
[----:B------:R-:W-:Y:S01]  /*11e0*/  IMAD.MOV.U32 R43, RZ, RZ, R5 ;  /* 0x000000ffff2b7224 */ /* 0x000fe200078e0005 */
        /* <DEDUP_REMOVED lines=214> */
[----:B------:R-:W-:Y:S01]  /*1f50*/  IMAD.MOV.U32 R108, RZ, RZ, R40 ;  /* 0x000000ffff6c7224 */ /* 0x000fe200078e0028 */
[----:B------:R-:W-:Y:S01]  /*1f60*/  MOV R109, R41 ;  /* 0x00000029006d7202 */ /* 0x000fe20000000f00 */
[----:B------:R-:W-:Y:S01]  /*1f70*/  IMAD.MOV.U32 R51, RZ, RZ, R111 ;  /* 0x000000ffff337224 */ /* 0x000fe200078e006f */
[----:B------:R-:W1:Y:S01]  /*1f80*/  S2R R4, SR_LANEID ;  /* 0x0000000000047919 */ /* 0x000e620000000000 */
[----:B------:R-:W-:Y:S01]  /*1f90*/  IMAD.MOV.U32 R138, RZ, RZ, R110 ;  /* 0x000000ffff8a7224 */ /* 0x000fe200078e006e */
[----:B-1----:R-:W-:-:S04]  /*1fa0*/  LOP3.LUT R4, R4, 0x7, RZ, 0xc0, !PT ;  /* 0x0000000704047812 */ /* 0x002fc800078ec0ff */
        /* <DEDUP_REMOVED lines=22> */
[C---:B0-----:R-:W-:Y:S02]  /*2110*/  LEA R3, R4.reuse, UR29, 0x4 ;  /* 0x0000001d04037c11 */ /* 0x041fe4000f8e20ff */
        /* <DEDUP_REMOVED lines=9> */
[C---:B------:R-:W-:Y:S01]  /*21b0*/  LEA R42, R4.reuse, UR37, 0x4 ;  /* 0x00000025042a7c11 */ /* 0x040fe2000f8e20ff */
[----:B--2---:R0:W-:Y:S04]  /*21c0*/  STS [R50], R5 ;  /* 0x0000000532007388 */ /* 0x0041e80000000800 */
[----:B---3--:R1:W-:Y:S04]  /*21d0*/  STS [R50+0x80], R7 ;  /* 0x0000800732007388 */ /* 0x0083e80000000800 */
[----:B----4-:R-:W-:Y:S01]  /*21e0*/  STS [R50+0x100], R43 ;  /* 0x0001002b32007388 */ /* 0x010fe20000000800 */
[----:B0-----:R-:W-:-:S03]  /*21f0*/  LEA R5, R4, UR33, 0x4 ;  /* 0x0000002104057c11 */ /* 0x001fc6000f8e20ff */
[----:B-----5:R0:W-:Y:S01]  /*2200*/  STS [R50+0x180], R45 ;  /* 0x0001802d32007388 */ /* 0x0201e20000000800 */
[C---:B-1----:R-:W-:Y:S01]  /*2210*/  LEA R7, R4.reuse, UR25, 0x4 ;  /* 0x0000001904077c11 */ /* 0x042fe2000f8e20ff */
[----:B------:R-:W-:Y:S01]  /*2220*/  BAR.SYNC.DEFER_BLOCKING 0x0 ;  /* 0x0000000000007b1d */ /* 0x000fe20000010000 */
[----:B0-----:R-:W-:-:S05]  /*2230*/  LEA R45, R4, UR41, 0x4 ;  /* 0x00000029042d7c11 */ /* 0x001fca000f8e20ff */
[----:B------:R-:W0:Y:S04]  /*2240*/  LDSM.16.M88 R125, [R125] ;  /* 0x000000007d7d783b */ /* 0x000e280000000000 */
[----:B------:R-:W1:Y:S04]  /*2250*/  LDSM.16.M88 R63, [R63] ;  /* 0x000000003f3f783b */ /* 0x000e680000000000 */
[----:B------:R-:W2:Y:S04]  /*2260*/  LDSM.16.M88 R65, [R65] ;  /* 0x000000004141783b */ /* 0x000ea80000000000 */
[----:B------:R3:W4:Y:S04]  /*2270*/  LDSM.16.M88 R2, [R6] ;  /* 0x000000000602783b */ /* 0x0007280000000000 */
[----:B------:R3:W-:Y:S04]  /*2280*/  STS [R49], R48 ;  /* 0x0000003031007388 */ /* 0x0007e80000000800 */
[----:B------:R3:W-:Y:S04]  /*2290*/  STS [R49+0x80], R39 ;  /* 0x0000802731007388 */ /* 0x0007e80000000800 */
[----:B------:R3:W-:Y:S04]  /*22a0*/  STS [R49+0x100], R38 ;  /* 0x0001002631007388 */ /* 0x0007e80000000800 */
[----:B------:R3:W-:Y:S04]  /*22b0*/  STS [R49+0x180], R37 ;  /* 0x0001802531007388 */ /* 0x0007e80000000800 */
[----:B------:R3:W-:Y:S04]  /*22c0*/  STS [R49+0x200], R36 ;  /* 0x0002002431007388 */ /* 0x0007e80000000800 */
[----:B------:R3:W-:Y:S04]  /*22d0*/  STS [R49+0x280], R35 ;  /* 0x0002802331007388 */ /* 0x0007e80000000800 */
[----:B------:R3:W-:Y:S01]  /*22e0*/  STS [R49+0x300], R34 ;  /* 0x0003002231007388 */ /* 0x0007e20000000800 */
[----:B0-----:R-:W-:-:S03]  /*22f0*/  IMAD.MOV.U32 R43, RZ, RZ, R125 ;  /* 0x000000ffff2b7224 */ /* 0x001fc600078e007d */
        /* <DEDUP_REMOVED lines=55> */
[----:B------:R-:W0:Y:S04]  /*2670*/  LDSM.16.M88 R106, [R106] ;  /* 0x000000006a6a783b */ /* 0x000e280000000000 */
[----:B------:R-:W0:Y:S04]  /*2680*/  LDSM.16.M88 R107, [R107] ;  /* 0x000000006b6b783b */ /* 0x000e280000000000 */
[----:B------:R3:W0:Y:S01]  /*2690*/  LDSM.16.M88 R3, [R45] ;  /* 0x000000002d03783b */ /* 0x0006220000000000 */
[----:B-12-4-:R-:W-:-:S07]  /*26a0*/  MOV R136, 0x26c0 ;  /* 0x000026c000887802 */ /* 0x016fce0000000f00 */
[----:B0--3--:R-:W-:Y:S05]  /*26b0*/  CALL.REL.NOINC `($__internal_11_$__cuda_sm_9x_mma_sub_byte_internal_m8n8k32_u4_s4) ;  /* 0x000000bc00407944 */ /* 0x009fea0003c00000 */
[----:B------:R-:W-:Y:S01]  /*26c0*/  MOV R110, R40 ;  /* 0x00000028006e7202 */ /* 0x000fe20000000f00 */
[----:B------:R-:W-:Y:S01]  /*26d0*/  IMAD.MOV.U32 R111, RZ, RZ, R41 ;  /* 0x000000ffff6f7224 */ /* 0x000fe200078e0029 */
[----:B------:R-:W-:Y:S01]  /*26e0*/  MOV R138, R121 ;  /* 0x00000079008a7202 */ /* 0x000fe20000000f00 */
[----:B------:R-:W-:Y:S02]  /*26f0*/  IMAD.MOV.U32 R44, RZ, RZ, R73 ;  /* 0x000000ffff2c7224 */ /* 0x000fe400078e0049 */
        /* <DEDUP_REMOVED lines=244> */
[----:B------:R-:W0:Y:S01]  /*3640*/  LDC.64 R100, c[0x0][0x3a0] ;  /* 0x0000e800ff647b82 */ /* 0x000e220000000a00 */
[----:B------:R-:W2:Y:S04]  /*3650*/  LDG.E.CONSTANT R61, desc[UR8][R102.64+0x400] ;  /* 0x00040008663d7981 */ /* 0x000ea8000c1e9900 */
[----:B------:R-:W3:Y:S03]  /*3660*/  LDG.E.CONSTANT R51, desc[UR8][R102.64+0x410] ;  /* 0x0004100866337981 */ /* 0x000ee6000c1e9900 */
[----:B------:R-:W1:Y:S01]  /*3670*/  LDC.64 R42, c[0x0][0x398] ;  /* 0x0000e600ff2a7b82 */ /* 0x000e620000000a00 */
[----:B------:R-:W4:Y:S04]  /*3680*/  LDG.E.CONSTANT R57, desc[UR8][R102.64+0x420] ;  /* 0x0004200866397981 */ /* 0x000f28000c1e9900 */
[----:B------:R-:W5:Y:S01]  /*3690*/  LDG.E.CONSTANT R55, desc[UR8][R102.64+0x430] ;  /* 0x0004300866377981 */ /* 0x000f62000c1e9900 */
[----:B0-----:R-:W-:-:S05]  /*36a0*/  IMAD.WIDE.U32 R100, R53, 0x4, R100 ;  /* 0x0000000435647825 */ /* 0x001fca00078e0064 */
[----:B------:R-:W2:Y:S01]  /*36b0*/  LDG.E.CONSTANT R83, desc[UR8][R100.64] ;  /* 0x0000000864537981 */ /* 0x000ea2000c1e9900 */
[----:B-1----:R-:W-:-:S03]  /*36c0*/  IMAD.WIDE.U32 R42, R0, 0x4, R42 ;  /* 0x00000004002a7825 */ /* 0x002fc600078e002a */
        /* <DEDUP_REMOVED lines=26> */
[----:B------:R-:W-:-:S05]  /*3870*/  IMAD R44, R44, 0x4, R45 ;  /* 0x000000042c2c7824 */ /* 0x000fca00078e022d */
[C---:B------:R-:W-:Y:S01]  /*3880*/  LEA R47, R44.reuse, UR5, 0x3 ;  /* 0x000000052c2f7c11 */ /* 0x040fe2000f8e18ff */
[----:B------:R-:W-:Y:S01]  /*3890*/  BAR.SYNC.DEFER_BLOCKING 0x0 ;  /* 0x0000000000007b1d */ /* 0x000fe20000010000 */
[C---:B------:R-:W-:Y:S02]  /*38a0*/  LEA R46, R44.reuse, UR12, 0x3 ;  /* 0x0000000c2c2e7c11 */ /* 0x040fe4000f8e18ff */
[C---:B0-----:R-:W-:Y:S02]  /*38b0*/  LEA R42, R44.reuse, UR14, 0x3 ;  /* 0x0000000e2c2a7c11 */ /* 0x041fe4000f8e18ff */
[C---:B------:R-:W-:Y:S02]  /*38c0*/  LEA R119, R44.reuse, UR16, 0x3 ;  /* 0x000000102c777c11 */ /* 0x040fe4000f8e18ff */
[C---:B------:R-:W-:Y:S02]  /*38d0*/  LEA R93, R44.reuse, UR18, 0x3 ;  /* 0x000000122c5d7c11 */ /* 0x040fe4000f8e18ff */
[----:B------:R-:W-:-:S02]  /*38e0*/  LEA R97, R44, UR20, 0x3 ;  /* 0x000000142c617c11 */ /* 0x000fc4000f8e18ff */
[C---:B------:R-:W-:Y:S02]  /*38f0*/  LEA R45, R44.reuse, UR22, 0x3 ;  /* 0x000000162c2d7c11 */ /* 0x040fe4000f8e18ff */
[----:B------:R-:W-:Y:S01]  /*3900*/  LEA R116, R44, UR24, 0x3 ;  /* 0x000000182c747c11 */ /* 0x000fe2000f8e18ff */
[----:B------:R0:W-:Y:S04]  /*3910*/  STS.64 [R47], R98 ;  /* 0x000000622f007388 */ /* 0x0001e80000000a00 */
[----:B------:R-:W-:Y:S04]  /*3920*/  STS.64 [R46], R104 ;  /* 0x000000682e007388 */ /* 0x000fe80000000a00 */
[----:B------:R1:W-:Y:S04]  /*3930*/  STS.64 [R42], R106 ;  /* 0x0000006a2a007388 */ /* 0x0003e80000000a00 */
[----:B------:R-:W-:Y:S01]  /*3940*/  STS.64 [R119], R108 ;  /* 0x0000006c77007388 */ /* 0x000fe20000000a00 */
[----:B------:R-:W-:Y:S01]  /*3950*/  MOV R43, 0x0 ;  /* 0x00000000002b7802 */ /* 0x000fe20000000f00 */
[----:B0-----:R-:W0:Y:S02]  /*3960*/  LDC.64 R98, c[0x0][0x390] ;  /* 0x0000e400ff627b82 */ /* 0x001e240000000a00 */
[----:B------:R-:W-:Y:S04]  /*3970*/  STS.64 [R93], R110 ;  /* 0x0000006e5d007388 */ /* 0x000fe80000000a00 */
[----:B------:R-:W-:Y:S04]  /*3980*/  STS.64 [R97], R112 ;  /* 0x0000007061007388 */ /* 0x000fe80000000a00 */
[----:B------:R2:W-:Y:S04]  /*3990*/  STS.64 [R45], R114 ;  /* 0x000000722d007388 */ /* 0x0005e80000000a00 */
[----:B------:R3:W-:Y:S01]  /*39a0*/  STS.64 [R116], R40 ;  /* 0x0000002874007388 */ /* 0x0007e20000000a00 */
[----:B------:R-:W-:Y:S06]  /*39b0*/  BAR.SYNC.DEFER_BLOCKING 0x0 ;  /* 0x0000000000007b1d */ /* 0x000fec0000010000 */
[----:B------:R-:W4:Y:S04]  /*39c0*/  LDS R47, [R49] ;  /* 0x00000000312f7984 */ /* 0x000f280000000800 */
[----:B------:R-:W5:Y:S04]  /*39d0*/  LDS R85, [R49+0x80] ;  /* 0x0000800031557984 */ /* 0x000f680000000800 */
[----:B------:R-:W5:Y:S01]  /*39e0*/  LDS R46, [R49+0x100] ;  /* 0x00010000312e7984 */ /* 0x000f620000000800 */
[----:B-1----:R-:W-:-:S03]  /*39f0*/  IMAD.MOV.U32 R42, RZ, RZ, 0x40000000 ;  /* 0x40000000ff2a7424 */ /* 0x002fc600078e00ff */
[----:B------:R-:W1:Y:S04]  /*3a00*/  LDS R93, [R49+0x200] ;  /* 0x00020000315d7984 */ /* 0x000e680000000800 */
[----:B------:R-:W1:Y:S04]  /*3a10*/  LDS R97, [R49+0x280] ;  /* 0x0002800031617984 */ /* 0x000e680000000800 */
[----:B------:R-:W1:Y:S04]  /*3a20*/  LDS R106, [R49+0x300] ;  /* 0x00030000316a7984 */ /* 0x000e680000000800 */
[----:B------:R-:W1:Y:S04]  /*3a30*/  LDS R108, [R49+0x380] ;  /* 0x00038000316c7984 */ /* 0x000e680000000800 */
[----:B------:R-:W1:Y:S01]  /*3a40*/  LDS R104, [R49+0x180] ;  /* 0x0001800031687984 */ /* 0x000e620000000800 */
[----:B0-----:R-:W-:-:S03]  /*3a50*/  IMAD.WIDE.U32 R98, R53, 0x4, R98 ;  /* 0x0000000435627825 */ /* 0x001fc600078e0062 */
[----:B------:R-:W-:Y:S04]  /*3a60*/  LDS R110, [R49+0x500] ;  /* 0x00050000316e7984 */ /* 0x000fe80000000800 */
[----:B------:R-:W-:Y:S01]  /*3a70*/  LDS R112, [R49+0x580] ;  /* 0x0005800031707984 */ /* 0x000fe20000000800 */
[----:B--2---:R-:W-:-:S05]  /*3a80*/  IMAD.WIDE R44, R83, 0x706eb3e4, R42 ;  /* 0x706eb3e4532c7825 */ /* 0x004fca00078e022a */
[----:B------:R-:W-:Y:S01]  /*3a90*/  SHF.R.U64 R44, R44, 0x1f, R45 ;  /* 0x0000001f2c2c7819 */ /* 0x000fe2000000122d */
[----:B---3--:R-:W-:Y:S02]  /*3aa0*/  IMAD.WIDE R40, R87, 0x706eb3e4, R42 ;  /* 0x706eb3e457287825 */ /* 0x008fe400078e022a */
[----:B------:R-:W0:Y:S01]  /*3ab0*/  LDS R87, [R49+0x400] ;  /* 0x0004000031577984 */ /* 0x000e220000000800 */
[----:B----4-:R-:W-:Y:S01]  /*3ac0*/  IADD3 R47, PT, PT, R44, R8, R47 ;  /* 0x000000082c2f7210 */ /* 0x010fe20007ffe02f */
[----:B-----5:R-:W-:Y:S01]  /*3ad0*/  IMAD.WIDE R44, R89, 0x706eb3e4, R42 ;  /* 0x706eb3e4592c7825 */ /* 0x020fe200078e022a */
[----:B------:R-:W-:Y:S01]  /*3ae0*/  SHF.R.U64 R41, R40, 0x1f, R41 ;  /* 0x0000001f28297819 */ /* 0x000fe20000001229 */
[----:B------:R-:W2:Y:S03]  /*3af0*/  LDS R89, [R49+0x480] ;  /* 0x0004800031597984 */ /* 0x000ea60000000800 */
[----:B------:R-:W-:-:S02]  /*3b00*/  SHF.R.U64 R40, R44, 0x1f, R45 ;  /* 0x0000001f2c287819 */ /* 0x000fc4000000122d */
[----:B------:R-:W-:Y:S02]  /*3b10*/  IADD3 R85, PT, PT, R41, R8, R85 ;  /* 0x0000000829557210 */ /* 0x000fe40007ffe055 */
[----:B------:R-:W-:Y:S02]  /*3b20*/  IADD3 R40, PT, PT, R40, R7, R46 ;  /* 0x0000000728287210 */ /* 0x000fe40007ffe02e */
[----:B------:R-:W-:Y:S02]  /*3b30*/  VIMNMX R85, PT, PT, RZ, R85, !PT ;  /* 0x00000055ff557248 */ /* 0x000fe40007fe0100 */
[----:B------:R-:W-:Y:S01]  /*3b40*/  VIMNMX R83, PT, PT, RZ, R40, !PT ;  /* 0x00000028ff537248 */ /* 0x000fe20007fe0100 */
[--C-:B------:R-:W-:Y:S01]  /*3b50*/  IMAD.WIDE R40, R95, 0x706eb3e4, R42.reuse ;  /* 0x706eb3e45f287825 */ /* 0x100fe200078e022a */
[----:B------:R-:W-:Y:S01]  /*3b60*/  VIMNMX R53, PT, PT, RZ, R47, !PT ;  /* 0x0000002fff357248 */ /* 0x000fe20007fe0100 */
[----:B------:R-:W-:Y:S02]  /*3b70*/  STG.E desc[UR8][R98.64+0x4000], R85 ;  /* 0x0040005562007986 */ /* 0x000fe4000c101908 */
[----:B------:R-:W-:-:S02]  /*3b80*/  IMAD.WIDE R46, R91, 0x706eb3e4, R42 ;  /* 0x706eb3e45b2e7825 */ /* 0x000fc400078e022a */
[----:B------:R-:W-:Y:S04]  /*3b90*/  STG.E desc[UR8][R98.64+0x20], R83 ;  /* 0x0000205362007986 */ /* 0x000fe8000c101908 */
[----:B------:R-:W3:Y:S04]  /*3ba0*/  LDS R85, [R49+0x600] ;  /* 0x0006000031557984 */ /* 0x000ee80000000800 */
[----:B------:R-:W4:Y:S04]  /*3bb0*/  LDS R91, [R49+0x680] ;  /* 0x00068000315b7984 */ /* 0x000f280000000800 */
[----:B------:R-:W5:Y:S04]  /*3bc0*/  LDS R83, [R49+0x700] ;  /* 0x0007000031537984 */ /* 0x000f680000000800 */
[----:B------:R-:W5:Y:S01]  /*3bd0*/  LDS R95, [R49+0x780] ;  /* 0x00078000315f7984 */ /* 0x000f620000000800 */
[----:B------:R-:W-:Y:S01]  /*3be0*/  SHF.R.U64 R40, R40, 0x1f, R41 ;  /* 0x0000001f28287819 */ /* 0x000fe20000001229 */
[----:B------:R-:W-:-:S02]  /*3bf0*/  IMAD.WIDE R44, R117, 0x706eb3e4, R42 ;  /* 0x706eb3e4752c7825 */ /* 0x000fc400078e022a */
[----:B------:R0:W-:Y:S01]  /*3c00*/  STG.E desc[UR8][R98.64], R53 ;  /* 0x0000003562007986 */ /* 0x0001e2000c101908 */
[-C--:B-1----:R-:W-:Y:S01]  /*3c10*/  IADD3 R93, PT, PT, R40, R6.reuse, R93 ;  /* 0x00000006285d7210 */ /* 0x082fe20007ffe05d */
[----:B------:R-:W-:Y:S01]  /*3c20*/  IMAD.WIDE R40, R79, 0x706eb3e4, R42 ;  /* 0x706eb3e44f287825 */ /* 0x000fe200078e022a */
[----:B------:R-:W-:Y:S02]  /*3c30*/  SHF.R.U64 R44, R44, 0x1f, R45 ;  /* 0x0000001f2c2c7819 */ /* 0x000fe4000000122d */
[----:B0-----:R-:W-:Y:S01]  /*3c40*/  SHF.R.U64 R53, R46, 0x1f, R47 ;  /* 0x0000001f2e357819 */ /* 0x001fe2000000122f */
[----:B------:R-:W-:Y:S01]  /*3c50*/  IMAD.WIDE R46, R81, 0x706eb3e4, R42 ;  /* 0x706eb3e4512e7825 */ /* 0x000fe200078e022a */
[----:B------:R-:W-:-:S04]  /*3c60*/  IADD3 R97, PT, PT, R44, R6, R97 ;  /* 0x000000062c617210 */ /* 0x000fc80007ffe061 */
[----:B------:R-:W-:Y:S01]  /*3c70*/  SHF.R.U64 R46, R46, 0x1f, R47 ;  /* 0x0000001f2e2e7819 */ /* 0x000fe2000000122f */
[----:B------:R-:W-:Y:S01]  /*3c80*/  IMAD.WIDE R44, R77, 0x706eb3e4, R42 ;  /* 0x706eb3e44d2c7825 */ /* 0x000fe200078e022a */
[----:B------:R-:W-:Y:S02]  /*3c90*/  SHF.R.U64 R40, R40, 0x1f, R41 ;  /* 0x0000001f28287819 */ /* 0x000fe40000001229 */
[-C--:B------:R-:W-:Y:S01]  /*3ca0*/  IADD3 R106, PT, PT, R46, R5.reuse, R106 ;  /* 0x000000052e6a7210 */ /* 0x080fe20007ffe06a */
[----:B------:R-:W-:Y:S01]  /*3cb0*/  IMAD.WIDE R46, R75, 0x706eb3e4, R42 ;  /* 0x706eb3e44b2e7825 */ /* 0x000fe200078e022a */
[----:B------:R-:W-:Y:S02]  /*3cc0*/  IADD3 R108, PT, PT, R40, R5, R108 ;  /* 0x00000005286c7210 */ /* 0x000fe40007ffe06c */
[----:B------:R-:W-:Y:S01]  /*3cd0*/  IADD3 R104, PT, PT, R53, R7, R104 ;  /* 0x0000000735687210 */ /* 0x000fe20007ffe068 */
[----:B------:R-:W-:Y:S01]  /*3ce0*/  IMAD.WIDE R40, R71, 0x706eb3e4, R42 ;  /* 0x706eb3e447287825 */ /* 0x000fe200078e022a */
[----:B------:R-:W-:-:S02]  /*3cf0*/  SHF.R.U64 R44, R44, 0x1f, R45 ;  /* 0x0000001f2c2c7819 */ /* 0x000fc4000000122d */
[----:B------:R-:W-:Y:S02]  /*3d00*/  SHF.R.U64 R46, R46, 0x1f, R47 ;  /* 0x0000001f2e2e7819 */ /* 0x000fe4000000122f */
[----:B------:R-:W-:Y:S01]  /*3d10*/  VIMNMX R53, PT, PT, RZ, R104, !PT ;  /* 0x00000068ff357248 */ /* 0x000fe20007fe0100 */
[----:B------:R-:W-:Y:S01]  /*3d20*/  IMAD.WIDE R104, R73, 0x706eb3e4, R42 ;  /* 0x706eb3e449687825 */ /* 0x000fe200078e022a */
[-C--:B------:R-:W-:Y:S02]  /*3d30*/  IADD3 R87, PT, PT, R44, R4.reuse, R87 ;  /* 0x000000042c577210 */ /* 0x080fe40007ffe057 */
[----:B--2---:R-:W-:Y:S01]  /*3d40*/  IADD3 R89, PT, PT, R46, R4, R89 ;  /* 0x000000042e597210 */ /* 0x004fe20007ffe059 */
[----:B------:R-:W-:Y:S01]  /*3d50*/  IMAD.WIDE R44, R67, 0x706eb3e4, R42 ;  /* 0x706eb3e4432c7825 */ /* 0x000fe200078e022a */
[----:B------:R-:W-:-:S03]  /*3d60*/  SHF.R.U64 R71, R40, 0x1f, R41 ;  /* 0x0000001f28477819 */ /* 0x000fc60000001229 */
[----:B------:R-:W-:-:S04]  /*3d70*/  IMAD.WIDE R40, R69, 0x706eb3e4, R42 ;  /* 0x706eb3e445287825 */ /* 0x000fc800078e022a */
[----:B------:R-:W-:-:S04]  /*3d80*/  IMAD.WIDE R46, R65, 0x706eb3e4, R42 ;  /* 0x706eb3e4412e7825 */ /* 0x000fc800078e022a */
[----:B------:R-:W-:Y:S01]  /*3d90*/  IMAD.WIDE R42, R63, 0x706eb3e4, R42 ;  /* 0x706eb3e43f2a7825 */ /* 0x000fe200078e022a */
[----:B------:R-:W-:Y:S02]  /*3da0*/  SHF.R.U64 R104, R104, 0x1f, R105 ;  /* 0x0000001f68687819 */ /* 0x000fe40000001269 */
[----:B------:R-:W-:Y:S02]  /*3db0*/  SHF.R.U64 R40, R40, 0x1f, R41 ;  /* 0x0000001f28287819 */ /* 0x000fe40000001229 */
[----:B------:R-:W-:Y:S02]  /*3dc0*/  SHF.R.U64 R44, R44, 0x1f, R45 ;  /* 0x0000001f2c2c7819 */ /* 0x000fe4000000122d */
[----:B------:R-:W-:Y:S02]  /*3dd0*/  SHF.R.U64 R46, R46, 0x1f, R47 ;  /* 0x0000001f2e2e7819 */ /* 0x000fe4000000122f */
[----:B------:R-:W-:Y:S02]  /*3de0*/  SHF.R.U64 R42, R42, 0x1f, R43 ;  /* 0x0000001f2a2a7819 */ /* 0x000fe4000000122b */
[----:B------:R-:W-:-:S02]  /*3df0*/  IADD3 R110, PT, PT, R104, R3, R110 ;  /* 0x00000003686e7210 */ /* 0x000fc40007ffe06e */
[----:B------:R-:W-:Y:S02]  /*3e00*/  IADD3 R112, PT, PT, R71, R3, R112 ;  /* 0x0000000347707210 */ /* 0x000fe40007ffe070 */
[-C--:B---3--:R-:W-:Y:S02]  /*3e10*/  IADD3 R85, PT, PT, R40, R2.reuse, R85 ;  /* 0x0000000228557210 */ /* 0x088fe40007ffe055 */
[----:B----4-:R-:W-:Y:S02]  /*3e20*/  IADD3 R91, PT, PT, R44, R2, R91 ;  /* 0x000000022c5b7210 */ /* 0x010fe40007ffe05b */
[-C--:B-----5:R-:W-:Y:S02]  /*3e30*/  IADD3 R83, PT, PT, R46, R0.reuse, R83 ;  /* 0x000000002e537210 */ /* 0x0a0fe40007ffe053 */
[----:B------:R-:W-:Y:S01]  /*3e40*/  IADD3 R95, PT, PT, R42, R0, R95 ;  /* 0x000000002a5f7210 */ /* 0x000fe20007ffe05f */
[----:B------:R0:W-:Y:S01]  /*3e50*/  STG.E desc[UR8][R98.64+0x4020], R53 ;  /* 0x0040203562007986 */ /* 0x0001e2000c101908 */
[----:B------:R-:W-:-:S02]  /*3e60*/  VIMNMX R93, PT, PT, RZ, R93, !PT ;  /* 0x0000005dff5d7248 */ /* 0x000fc40007fe0100 */
[----:B------:R-:W-:Y:S02]  /*3e70*/  VIMNMX R97, PT, PT, RZ, R97, !PT ;  /* 0x00000061ff617248 */ /* 0x000fe40007fe0100 */
[----:B------:R-:W-:Y:S02]  /*3e80*/  VIMNMX R81, PT, PT, RZ, R106, !PT ;  /* 0x0000006aff517248 */ /* 0x000fe40007fe0100 */
[----:B------:R-:W-:Y:S02]  /*3e90*/  VIMNMX R87, PT, PT, RZ, R87, !PT ;  /* 0x00000057ff577248 */ /* 0x000fe40007fe0100 */
[----:B------:R-:W-:Y:S02]  /*3ea0*/  VIMNMX R89, PT, PT, RZ, R89, !PT ;  /* 0x00000059ff597248 */ /* 0x000fe40007fe0100 */
[----:B------:R-:W-:Y:S02]  /*3eb0*/  VIMNMX R73, PT, PT, RZ, R110, !PT ;  /* 0x0000006eff497248 */ /* 0x000fe40007fe0100 */
[----:B0-----:R-:W-:-:S02]  /*3ec0*/  VIMNMX R53, PT, PT, RZ, R108, !PT ;  /* 0x0000006cff357248 */ /* 0x001fc40007fe0100 */
[----:B------:R-:W-:Y:S02]  /*3ed0*/  VIMNMX R41, PT, PT, RZ, R112, !PT ;  /* 0x00000070ff297248 */ /* 0x000fe40007fe0100 */
        /* <DEDUP_REMOVED lines=8> */
[----:B------:R0:W-:Y:S04]  /*3f60*/  STG.E desc[UR8][R98.64+0x80], R87 ;  /* 0x0000805762007986 */ /* 0x0001e8000c101908 */
[----:B------:R-:W-:Y:S04]  /*3f70*/  STG.E desc[UR8][R98.64+0x4080], R89 ;  /* 0x0040805962007986 */ /* 0x000fe8000c101908 */
[----:B------:R-:W-:Y:S04]  /*3f80*/  STG.E desc[UR8][R98.64+0xa0], R73 ;  /* 0x0000a04962007986 */ /* 0x000fe8000c101908 */
[----:B------:R-:W-:Y:S04]  /*3f90*/  STG.E desc[UR8][R98.64+0x40a0], R41 ;  /* 0x0040a02962007986 */ /* 0x000fe8000c101908 */
[----:B------:R-:W-:Y:S04]  /*3fa0*/  STG.E desc[UR8][R98.64+0xc0], R85 ;  /* 0x0000c05562007986 */ /* 0x000fe8000c101908 */
[----:B------:R1:W-:Y:S04]  /*3fb0*/  STG.E desc[UR8][R98.64+0x40c0], R91 ;  /* 0x0040c05b62007986 */ /* 0x0003e8000c101908 */
[----:B------:R-:W-:Y:S04]  /*3fc0*/  STG.E desc[UR8][R98.64+0xe0], R83 ;  /* 0x0000e05362007986 */ /* 0x000fe8000c101908 */
[----:B------:R2:W-:Y:S04]  /*3fd0*/  STG.E desc[UR8][R98.64+0x40e0], R95 ;  /* 0x0040e05f62007986 */ /* 0x0005e8000c101908 */
[----:B------:R3:W-:Y:S04]  /*3fe0*/  STS [R50], R61 ;  /* 0x0000003d32007388 */ /* 0x0007e80000000800 */
[----:B------:R-:W-:Y:S04]  /*3ff0*/  STS [R50+0x80], R51 ;  /* 0x0000803332007388 */ /* 0x000fe80000000800 */
[----:B------:R4:W-:Y:S04]  /*4000*/  STS [R50+0x100], R57 ;  /* 0x0001003932007388 */ /* 0x0009e80000000800 */
[----:B------:R-:W-:Y:S01]  /*4010*/  STS [R50+0x180], R55 ;  /* 0x0001803732007388 */ /* 0x000fe20000000800 */
[----:B------:R-:W-:-:S04]  /*4020*/  LOP3.LUT R59, R59, 0x7, RZ, 0xc0, !PT ;  /* 0x000000073b3b7812 */ /* 0x000fc800078ec0ff */
[C---:B------:R-:W-:Y:S01]  /*4030*/  LEA R111, R59.reuse, UR4, 0x4 ;  /* 0x000000043b6f7c11 */ /* 0x040fe2000f8e20ff */
[----:B------:R-:W-:Y:S01]  /*4040*/  BAR.SYNC.DEFER_BLOCKING 0x0 ;  /* 0x0000000000007b1d */ /* 0x000fe20000010000 */
[C---:B------:R-:W-:Y:S02]  /*4050*/  LEA R129, R59.reuse, UR6, 0x4 ;  /* 0x000000063b817c11 */ /* 0x040fe4000f8e20ff */
[C---:B------:R-:W-:Y:S02]  /*4060*/  LEA R127, R59.reuse, UR7, 0x4 ;  /* 0x000000073b7f7c11 */ /* 0x040fe4000f8e20ff */
[C---:B------:R-:W-:Y:S01]  /*4070*/  LEA R40, R59.reuse, UR10, 0x4 ;  /* 0x0000000a3b287c11 */ /* 0x040fe2000f8e20ff */
[----:B------:R-:W5:Y:S04]  /*4080*/  LDSM.16.M88 R111, [R111] ;  /* 0x000000006f6f783b */ /* 0x000f680000000000 */
[----:B------:R-:W0:Y:S04]  /*4090*/  LDSM.16.M88 R129, [R129] ;  /* 0x000000008181783b */ /* 0x000e280000000000 */
[----:B------:R-:W0:Y:S04]  /*40a0*/  LDSM.16.M88 R127, [R127] ;  /* 0x000000007f7f783b */ /* 0x000e280000000000 */
[----:B------:R0:W0:Y:S04]  /*40b0*/  LDSM.16.M88 R55, [R40] ;  /* 0x000000002837783b */ /* 0x0000280000000000 */
        /* <DEDUP_REMOVED lines=32> */
[C---:B------:R-:W-:Y:S01]  /*42c0*/  LEA R44, R59.reuse, UR5, 0x4 ;  /* 0x000000053b2c7c11 */ /* 0x040fe2000f8e20ff */
[----:B------:R-:W-:Y:S01]  /*42d0*/  BAR.SYNC.DEFER_BLOCKING 0x0 ;  /* 0x0000000000007b1d */ /* 0x000fe20000010000 */
[----:B------:R-:W-:-:S02]  /*42e0*/  LEA R125, R59, UR11, 0x4 ;  /* 0x0000000b3b7d7c11 */ /* 0x000fc4000f8e20ff */
[C---:B------:R-:W-:Y:S02]  /*42f0*/  LEA R123, R59.reuse, UR12, 0x4 ;  /* 0x0000000c3b7b7c11 */ /* 0x040fe4000f8e20ff */
[C---:B------:R-:W-:Y:S02]  /*4300*/  LEA R121, R59.reuse, UR13, 0x4 ;  /* 0x0000000d3b797c11 */ /* 0x040fe4000f8e20ff */
[C---:B0-----:R-:W-:Y:S02]  /*4310*/  LEA R87, R59.reuse, UR14, 0x4 ;  /* 0x0000000e3b577c11 */ /* 0x041fe4000f8e20ff */
[C---:B------:R-:W-:Y:S02]  /*4320*/  LEA R119, R59.reuse, UR15, 0x4 ;  /* 0x0000000f3b777c11 */ /* 0x040fe4000f8e20ff */
[C---:B------:R-:W-:Y:S02]  /*4330*/  LEA R117, R59.reuse, UR16, 0x4 ;  /* 0x000000103b757c11 */ /* 0x040fe4000f8e20ff */
[----:B------:R-:W-:-:S02]  /*4340*/  LEA R67, R59, UR17, 0x4 ;  /* 0x000000113b437c11 */ /* 0x000fc4000f8e20ff */
[C---:B-1----:R-:W-:Y:S02]  /*4350*/  LEA R91, R59.reuse, UR18, 0x4 ;  /* 0x000000123b5b7c11 */ /* 0x042fe4000f8e20ff */
[C---:B------:R-:W-:Y:S02]  /*4360*/  LEA R116, R59.reuse, UR19, 0x4 ;  /* 0x000000133b747c11 */ /* 0x040fe4000f8e20ff */
[C---:B------:R-:W-:Y:S02]  /*4370*/  LEA R115, R59.reuse, UR20, 0x4 ;  /* 0x000000143b737c11 */ /* 0x040fe4000f8e20ff */
[C---:B------:R-:W-:Y:S02]  /*4380*/  LEA R65, R59.reuse, UR21, 0x4 ;  /* 0x000000153b417c11 */ /* 0x040fe4000f8e20ff */
[C---:B--2---:R-:W-:Y:S01]  /*4390*/  LEA R95, R59.reuse, UR22, 0x4 ;  /* 0x000000163b5f7c11 */ /* 0x044fe2000f8e20ff */
[----:B------:R-:W0:Y:S01]  /*43a0*/  LDSM.16.M88 R44, [R44] ;  /* 0x000000002c2c783b */ /* 0x000e220000000000 */
[----:B------:R-:W-:-:S02]  /*43b0*/  LEA R114, R59, UR23, 0x4 ;  /* 0x000000173b727c11 */ /* 0x000fc4000f8e20ff */
[C---:B------:R-:W-:Y:S01]  /*43c0*/  LEA R113, R59.reuse, UR24, 0x4 ;  /* 0x000000183b717c11 */ /* 0x040fe2000f8e20ff */
[----:B------:R-:W1:Y:S01]  /*43d0*/  LDSM.16.M88 R125, [R125] ;  /* 0x000000007d7d783b */ /* 0x000e620000000000 */
[C---:B------:R-:W-:Y:S02]  /*43e0*/  LEA R63, R59.reuse, UR25, 0x4 ;  /* 0x000000193b3f7c11 */ /* 0x040fe4000f8e20ff */
[C---:B------:R-:W-:Y:S01]  /*43f0*/  LEA R104, R59.reuse, UR26, 0x4 ;  /* 0x0000001a3b687c11 */ /* 0x040fe2000f8e20ff */
[----:B------:R-:W2:Y:S01]  /*4400*/  LDSM.16.M88 R123, [R123] ;  /* 0x000000007b7b783b */ /* 0x000ea20000000000 */
[C---:B------:R-:W-:Y:S02]  /*4410*/  LEA R112, R59.reuse, UR27, 0x4 ;  /* 0x0000001b3b707c11 */ /* 0x040fe4000f8e20ff */
[C---:B------:R-:W-:Y:S01]  /*4420*/  LEA R69, R59.reuse, UR28, 0x4 ;  /* 0x0000001c3b457c11 */ /* 0x040fe2000f8e20ff */
[----:B------:R-:W0:Y:S01]  /*4430*/  LDSM.16.M88 R121, [R121] ;  /* 0x000000007979783b */ /* 0x000e220000000000 */
[----:B---3--:R-:W-:-:S02]  /*4440*/  LEA R61, R59, UR29, 0x4 ;  /* 0x0000001d3b3d7c11 */ /* 0x008fc4000f8e20ff */
[C---:B------:R-:W-:Y:S01]  /*4450*/  LEA R106, R59.reuse, UR30, 0x4 ;  /* 0x0000001e3b6a7c11 */ /* 0x040fe2000f8e20ff */
[----:B------:R-:W3:Y:S01]  /*4460*/  LDSM.16.M88 R87, [R87] ;  /* 0x000000005757783b */ /* 0x000ee20000000000 */
[C---:B------:R-:W-:Y:S02]  /*4470*/  LEA R71, R59.reuse, UR31, 0x4 ;  /* 0x0000001f3b477c11 */ /* 0x040fe4000f8e20ff */
[C---:B------:R-:W-:Y:S01]  /*4480*/  LEA R73, R59.reuse, UR32, 0x4 ;  /* 0x000000203b497c11 */ /* 0x040fe2000f8e20ff */
[----:B------:R-:W0:Y:S01]  /*4490*/  LDSM.16.M88 R119, [R119] ;  /* 0x000000007777783b */ /* 0x000e220000000000 */
[C---:B------:R-:W-:Y:S02]  /*44a0*/  LEA R108, R59.reuse, UR34, 0x4 ;  /* 0x000000223b6c7c11 */ /* 0x040fe4000f8e20ff */
[C---:B------:R-:W-:Y:S01]  /*44b0*/  LEA R75, R59.reuse, UR35, 0x4 ;  /* 0x000000233b4b7c11 */ /* 0x040fe2000f8e20ff */
[----:B------:R-:W0:Y:S01]  /*44c0*/  LDSM.16.M88 R117, [R117] ;  /* 0x000000007575783b */ /* 0x000e220000000000 */
[----:B------:R-:W-:-:S02]  /*44d0*/  LEA R77, R59, UR36, 0x4 ;  /* 0x000000243b4d7c11 */ /* 0x000fc4000f8e20ff */
[C---:B----4-:R-:W-:Y:S01]  /*44e0*/  LEA R57, R59.reuse, UR37, 0x4 ;  /* 0x000000253b397c11 */ /* 0x050fe2000f8e20ff */
[----:B------:R-:W4:Y:S01]  /*44f0*/  LDSM.16.M88 R67, [R67] ;  /* 0x000000004343783b */ /* 0x000f220000000000 */
[C---:B------:R-:W-:Y:S02]  /*4500*/  LEA R110, R59.reuse, UR38, 0x4 ;  /* 0x000000263b6e7c11 */ /* 0x040fe4000f8e20ff */
[C---:B------:R-:W-:Y:S01]  /*4510*/  LEA R79, R59.reuse, UR39, 0x4 ;  /* 0x000000273b4f7c11 */ /* 0x040fe2000f8e20ff */
[----:B------:R-:W0:Y:S01]  /*4520*/  LDSM.16.M88 R91, [R91] ;  /* 0x000000005b5b783b */ /* 0x000e220000000000 */
[C---:B------:R-:W-:Y:S02]  /*4530*/  LEA R81, R59.reuse, UR40, 0x4 ;  /* 0x000000283b517c11 */ /* 0x040fe4000f8e20ff */
[C---:B------:R-:W-:Y:S01]  /*4540*/  LEA R53, R59.reuse, UR41, 0x4 ;  /* 0x000000293b357c11 */ /* 0x040fe2000f8e20ff */
[----:B------:R-:W0:Y:S01]  /*4550*/  LDSM.16.M88 R116, [R116] ;  /* 0x000000007474783b */ /* 0x000e220000000000 */
[----:B------:R-:W-:-:S03]  /*4560*/  LEA R41, R59, UR33, 0x4 ;  /* 0x000000213b297c11 */ /* 0x000fc6000f8e20ff */
        /* <DEDUP_REMOVED lines=22> */
[----:B------:R-:W-:-:S02]  /*46d0*/  IMAD.MOV.U32 R51, RZ, RZ, RZ ;  /* 0x000000ffff337224 */ /* 0x000fc400078e00ff */
[----:B------:R-:W-:Y:S02]  /*46e0*/  IMAD.MOV.U32 R138, RZ, RZ, RZ ;  /* 0x000000ffff8a7224 */ /* 0x000fe400078e00ff */
[----:B-----5:R-:W-:Y:S01]  /*46f0*/  IMAD.MOV.U32 R43, RZ, RZ, R111 ;  /* 0x000000ffff2b7224 */ /* 0x020fe200078e006f */
[----:B-1234-:R-:W-:-:S07]  /*4700*/  MOV R136, 0x4720 ;  /* 0x0000472000887802 */ /* 0x01efce0000000f00 */
[----:B0-----:R-:W-:Y:S05]  /*4710*/  CALL.REL.NOINC `($__internal_11_$__cuda_sm_9x_mma_sub_byte_internal_m8n8k32_u4_s4) ;  /* 0x0000009c00287944 */ /* 0x001fea0003c00000 */
[----:B------:R-:W-:Y:S01]  /*4720*/  MOV R83, R40 ;  /* 0x0000002800537202 */ /* 0x000fe20000000f00 */
[----:B------:R-:W-:Y:S01]  /*4730*/  IMAD.MOV.U32 R85, RZ, RZ, R41 ;  /* 0x000000ffff557224 */ /* 0x000fe200078e0029 */
[----:B------:R-:W-:Y:S01]  /*4740*/  MOV R51, RZ ;  /* 0x000000ff00337202 */ /* 0x000fe20000000f00 */
[----:B------:R-:W-:Y:S02]  /*4750*/  IMAD.MOV.U32 R44, RZ, RZ, R87 ;  /* 0x000000ffff2c7224 */ /* 0x000fe400078e0057 */
        /* <DEDUP_REMOVED lines=247> */
[----:B------:R-:W5:Y:S01]  /*56d0*/  LDG.E.CONSTANT R51, desc[UR8][R102.64+0x470] ;  /* 0x0004700866337981 */ /* 0x000f62000c1e9900 */
[----:B------:R-:W-:-:S02]  /*56e0*/  IMAD.MOV.U32 R119, RZ, RZ, R40 ;  /* 0x000000ffff777224 */ /* 0x000fc400078e0028 */
[----:B------:R-:W-:Y:S01]  /*56f0*/  IMAD.MOV.U32 R117, RZ, RZ, R41 ;  /* 0x000000ffff757224 */ /* 0x000fe200078e0029 */
[----:B------:R-:W0:Y:S01]  /*5700*/  S2R R42, SR_LANEID ;  /* 0x00000000002a7919 */ /* 0x000e220000000000 */
[----:B------:R-:W-:Y:S01]  /*5710*/  IMAD.MOV.U32 R138, RZ, RZ, R110 ;  /* 0x000000ffff8a7224 */ /* 0x000fe200078e006e */
        /* <DEDUP_REMOVED lines=36> */
[----:B------:R-:W-:Y:S01]  /*5960*/  LEA R55, R42, UR41, 0x4 ;  /* 0x000000292a377c11 */ /* 0x000fe2000f8e20ff */
[----:B--2---:R-:W-:Y:S04]  /*5970*/  STS [R50], R43 ;  /* 0x0000002b32007388 */ /* 0x004fe80000000800 */
[----:B---3--:R-:W-:Y:S04]  /*5980*/  STS [R50+0x80], R45 ;  /* 0x0000802d32007388 */ /* 0x008fe80000000800 */
[----:B----4-:R-:W-:Y:S04]  /*5990*/  STS [R50+0x100], R47 ;  /* 0x0001002f32007388 */ /* 0x010fe80000000800 */
[----:B-----5:R0:W-:Y:S01]  /*59a0*/  STS [R50+0x180], R51 ;  /* 0x0001803332007388 */ /* 0x0201e20000000800 */
[----:B------:R-:W-:Y:S01]  /*59b0*/  BAR.SYNC.DEFER_BLOCKING 0x0 ;  /* 0x0000000000007b1d */ /* 0x000fe20000010000 */
[----:B0-----:R-:W-:-:S05]  /*59c0*/  MOV R51, R111 ;  /* 0x0000006f00337202 */ /* 0x001fca0000000f00 */
[----:B------:R-:W0:Y:S04]  /*59d0*/  LDSM.16.M88 R142, [R142] ;  /* 0x000000008e8e783b */ /* 0x000e280000000000 */
[----:B------:R-:W1:Y:S04]  /*59e0*/  LDSM.16.M88 R116, [R116] ;  /* 0x000000007474783b */ /* 0x000e680000000000 */
[----:B------:R-:W2:Y:S04]  /*59f0*/  LDSM.16.M88 R115, [R115] ;  /* 0x000000007373783b */ /* 0x000ea80000000000 */
[----:B------:R-:W3:Y:S04]  /*5a00*/  LDSM.16.M88 R53, [R53] ;  /* 0x000000003535783b */ /* 0x000ee80000000000 */
        /* <DEDUP_REMOVED lines=67> */
[----:B0-----:R-:W-:Y:S05]  /*5e40*/  CALL.REL.NOINC `($__internal_11_$__cuda_sm_9x_mma_sub_byte_internal_m8n8k32_u4_s4) ;  /* 0x00000084005c7944 */ /* 0x001fea0003c00000 */
        /* <DEDUP_REMOVED lines=268> */
[----:B------:R-:W0:Y:S02]  /*6f10*/  S2R R59, SR_LANEID ;  /* 0x00000000003b7919 */ /* 0x000e240000000000 */
[----:B0-----:R-:W-:-:S02]  /*6f20*/  SHF.R.U32.HI R42, RZ, 0x2, R59 ;  /* 0x00000002ff2a7819 */ /* 0x001fc4000001163b */
[----:B------:R-:W-:-:S05]  /*6f30*/  LOP3.LUT R43, R59, 0x3, RZ, 0xc0, !PT ;  /* 0x000000033b2b7812 */ /* 0x000fca00078ec0ff */
[----:B------:R-:W-:-:S05]  /*6f40*/  IMAD R42, R42, 0x4, R43 ;  /* 0x000000042a2a7824 */ /* 0x000fca00078e022b */
[C---:B------:R-:W-:Y:S01]  /*6f50*/  LEA R43, R42.reuse, UR5, 0x3 ;  /* 0x000000052a2b7c11 */ /* 0x040fe2000f8e18ff */
[----:B------:R-:W-:Y:S01]  /*6f60*/  BAR.SYNC.DEFER_BLOCKING 0x0 ;  /* 0x0000000000007b1d */ /* 0x000fe20000010000 */
[C---:B------:R-:W-:Y:S02]  /*6f70*/  LEA R44, R42.reuse, UR12, 0x3 ;  /* 0x0000000c2a2c7c11 */ /* 0x040fe4000f8e18ff */
[C---:B------:R-:W-:Y:S02]  /*6f80*/  LEA R46, R42.reuse, UR14, 0x3 ;  /* 0x0000000e2a2e7c11 */ /* 0x040fe4000f8e18ff */
[C---:B------:R-:W-:Y:S02]  /*6f90*/  LEA R87, R42.reuse, UR16, 0x3 ;  /* 0x000000102a577c11 */ /* 0x040fe4000f8e18ff */
[C---:B------:R-:W-:Y:S02]  /*6fa0*/  LEA R91, R42.reuse, UR18, 0x3 ;  /* 0x000000122a5b7c11 */ /* 0x040fe4000f8e18ff */
[----:B------:R-:W-:-:S02]  /*6fb0*/  LEA R97, R42, UR20, 0x3 ;  /* 0x000000142a617c11 */ /* 0x000fc4000f8e18ff */
[C---:B------:R-:W-:Y:S02]  /*6fc0*/  LEA R119, R42.reuse, UR22, 0x3 ;  /* 0x000000162a777c11 */ /* 0x040fe4000f8e18ff */
[----:B------:R-:W-:Y:S01]  /*6fd0*/  LEA R121, R42, UR24, 0x3 ;  /* 0x000000182a797c11 */ /* 0x000fe2000f8e18ff */
[----:B------:R0:W-:Y:S04]  /*6fe0*/  STS.64 [R43], R104 ;  /* 0x000000682b007388 */ /* 0x0001e80000000a00 */
[----:B------:R2:W-:Y:S04]  /*6ff0*/  STS.64 [R44], R106 ;  /* 0x0000006a2c007388 */ /* 0x0005e80000000a00 */
[----:B------:R-:W-:Y:S04]  /*7000*/  STS.64 [R46], R108 ;  /* 0x0000006c2e007388 */ /* 0x000fe80000000a00 */
[----:B------:R-:W-:Y:S04]  /*7010*/  STS.64 [R87], R110 ;  /* 0x0000006e57007388 */ /* 0x000fe80000000a00 */
[----:B------:R-:W-:Y:S04]  /*7020*/  STS.64 [R91], R112 ;  /* 0x000000705b007388 */ /* 0x000fe80000000a00 */
[----:B------:R-:W-:Y:S04]  /*7030*/  STS.64 [R97], R114 ;  /* 0x0000007261007388 */ /* 0x000fe80000000a00 */
[----:B------:R-:W-:Y:S04]  /*7040*/  STS.64 [R119], R116 ;  /* 0x0000007477007388 */ /* 0x000fe80000000a00 */
[----:B------:R3:W-:Y:S01]  /*7050*/  STS.64 [R121], R40 ;  /* 0x0000002879007388 */ /* 0x0007e20000000a00 */
[----:B------:R-:W-:Y:S06]  /*7060*/  BAR.SYNC.DEFER_BLOCKING 0x0 ;  /* 0x0000000000007b1d */ /* 0x000fec0000010000 */
[----:B------:R-:W1:Y:S04]  /*7070*/  LDS R47, [R49] ;  /* 0x00000000312f7984 */ /* 0x000e680000000800 */
[----:B------:R-:W4:Y:S04]  /*7080*/  LDS R46, [R49+0x100] ;  /* 0x00010000312e7984 */ /* 0x000f280000000800 */
[----:B------:R-:W5:Y:S01]  /*7090*/  LDS R81, [R49+0x80] ;  /* 0x0000800031517984 */ /* 0x000f620000000800 */
[----:B------:R-:W-:-:S02]  /*70a0*/  IMAD.MOV.U32 R42, RZ, RZ, 0x40000000 ;  /* 0x40000000ff2a7424 */ /* 0x000fc400078e00ff */
[----:B0-----:R-:W-:Y:S01]  /*70b0*/  IMAD.MOV.U32 R43, RZ, RZ, 0x0 ;  /* 0x00000000ff2b7424 */ /* 0x001fe200078e00ff */
[----:B------:R-:W0:Y:S04]  /*70c0*/  LDS R87, [R49+0x200] ;  /* 0x0002000031577984 */ /* 0x000e280000000800 */
[----:B------:R-:W0:Y:S04]  /*70d0*/  LDS R91, [R49+0x280] ;  /* 0x00028000315b7984 */ /* 0x000e280000000800 */
[----:B------:R-:W0:Y:S04]  /*70e0*/  LDS R106, [R49+0x300] ;  /* 0x00030000316a7984 */ /* 0x000e280000000800 */
[----:B------:R-:W0:Y:S04]  /*70f0*/  LDS R108, [R49+0x380] ;  /* 0x00038000316c7984 */ /* 0x000e280000000800 */
[----:B------:R-:W0:Y:S04]  /*7100*/  LDS R104, [R49+0x180] ;  /* 0x0001800031687984 */ /* 0x000e280000000800 */
[----:B------:R-:W0:Y:S04]  /*7110*/  LDS R97, [R49+0x400] ;  /* 0x0004000031617984 */ /* 0x000e280000000800 */
[----:B------:R-:W0:Y:S04]  /*7120*/  LDS R107, [R49+0x480] ;  /* 0x00048000316b7984 */ /* 0x000e280000000800 */
[----:B------:R-:W0:Y:S04]  /*7130*/  LDS R110, [R49+0x500] ;  /* 0x00050000316e7984 */ /* 0x000e280000000800 */
[----:B------:R-:W0:Y:S01]  /*7140*/  LDS R112, [R49+0x580] ;  /* 0x0005800031707984 */ /* 0x000e220000000800 */
[----:B--2---:R-:W-:-:S05]  /*7150*/  IMAD.WIDE R44, R45, 0x706eb3e4, R42 ;  /* 0x706eb3e42d2c7825 */ /* 0x004fca00078e022a */
[----:B------:R-:W-:Y:S01]  /*7160*/  SHF.R.U64 R44, R44, 0x1f, R45 ;  /* 0x0000001f2c2c7819 */ /* 0x000fe2000000122d */
[----:B---3--:R-:W-:-:S03]  /*7170*/  IMAD.WIDE R40, R79, 0x706eb3e4, R42 ;  /* 0x706eb3e44f287825 */ /* 0x008fc600078e022a */
[----:B-1----:R-:W-:Y:S01]  /*7180*/  IADD3 R47, PT, PT, R44, R8, R47 ;  /* 0x000000082c2f7210 */ /* 0x002fe20007ffe02f */
[----:B----4-:R-:W-:Y:S01]  /*7190*/  IMAD.WIDE R44, R83, 0x706eb3e4, R42 ;  /* 0x706eb3e4532c7825 */ /* 0x010fe200078e022a */
[----:B------:R-:W-:-:S04]  /*71a0*/  SHF.R.U64 R41, R40, 0x1f, R41 ;  /* 0x0000001f28297819 */ /* 0x000fc80000001229 */
[----:B------:R-:W-:-:S04]  /*71b0*/  SHF.R.U64 R40, R44, 0x1f, R45 ;  /* 0x0000001f2c287819 */ /* 0x000fc8000000122d */
[----:B------:R-:W-:-:S04]  /*71c0*/  IADD3 R40, PT, PT, R40, R7, R46 ;  /* 0x0000000728287210 */ /* 0x000fc80007ffe02e */
[----:B------:R-:W-:Y:S01]  /*71d0*/  VIMNMX R83, PT, PT, RZ, R40, !PT ;  /* 0x00000028ff537248 */ /* 0x000fe20007fe0100 */
[----:B-----5:R-:W-:Y:S01]  /*71e0*/  IMAD.WIDE R44, R93, 0x706eb3e4, R42 ;  /* 0x706eb3e45d2c7825 */ /* 0x020fe200078e022a */
[----:B------:R-:W-:Y:S01]  /*71f0*/  VIMNMX R79, PT, PT, RZ, R47, !PT ;  /* 0x0000002fff4f7248 */ /* 0x000fe20007fe0100 */
[----:B------:R-:W-:Y:S01]  /*7200*/  LDS R93, [R49+0x780] ;  /* 0x00078000315d7984 */ /* 0x000fe20000000800 */
[----:B------:R-:W-:Y:S01]  /*7210*/  IADD3 R81, PT, PT, R41, R8, R81 ;  /* 0x0000000829517210 */ /* 0x000fe20007ffe051 */
[--C-:B------:R-:W-:Y:S02]  /*7220*/  IMAD.WIDE R46, R85, 0x706eb3e4, R42.reuse ;  /* 0x706eb3e4552e7825 */ /* 0x100fe400078e022a */
[----:B------:R-:W-:Y:S02]  /*7230*/  STG.E desc[UR8][R98.64+0x8020], R83 ;  /* 0x0080205362007986 */ /* 0x000fe4000c101908 */
[----:B------:R-:W-:Y:S02]  /*7240*/  IMAD.WIDE R40, R89, 0x706eb3e4, R42 ;  /* 0x706eb3e459287825 */ /* 0x000fe400078e022a */
[----:B------:R-:W1:Y:S04]  /*7250*/  LDS R85, [R49+0x600] ;  /* 0x0006000031557984 */ /* 0x000e680000000800 */
[----:B------:R-:W2:Y:S04]  /*7260*/  LDS R89, [R49+0x680] ;  /* 0x0006800031597984 */ /* 0x000ea80000000800 */
[----:B------:R-:W3:Y:S01]  /*7270*/  LDS R83, [R49+0x700] ;  /* 0x0007000031537984 */ /* 0x000ee20000000800 */
[----:B------:R-:W-:-:S03]  /*7280*/  SHF.R.U64 R40, R40, 0x1f, R41 ;  /* 0x0000001f28287819 */ /* 0x000fc60000001229 */
[----:B------:R4:W-:Y:S01]  /*7290*/  STG.E desc[UR8][R98.64+0x8000], R79 ;  /* 0x0080004f62007986 */ /* 0x0009e2000c101908 */
[-C--:B0-----:R-:W-:Y:S01]  /*72a0*/  IADD3 R87, PT, PT, R40, R6.reuse, R87 ;  /* 0x0000000628577210 */ /* 0x081fe20007ffe057 */
[----:B------:R-:W-:Y:S01]  /*72b0*/  IMAD.WIDE R40, R77, 0x706eb3e4, R42 ;  /* 0x706eb3e44d287825 */ /* 0x000fe200078e022a */
[----:B------:R-:W-:Y:S02]  /*72c0*/  SHF.R.U64 R44, R44, 0x1f, R45 ;  /* 0x0000001f2c2c7819 */ /* 0x000fe4000000122d */
[----:B----4-:R-:W-:Y:S01]  /*72d0*/  SHF.R.U64 R79, R46, 0x1f, R47 ;  /* 0x0000001f2e4f7819 */ /* 0x010fe2000000122f */
        /* <DEDUP_REMOVED lines=15> */
[----:B------:R-:W-:Y:S01]  /*73d0*/  IADD3 R107, PT, PT, R46, R4, R107 ;  /* 0x000000042e6b7210 */ /* 0x000fe20007ffe06b */
        /* <DEDUP_REMOVED lines=10> */
[----:B------:R-:W-:-:S02]  /*7480*/  VIMNMX R81, PT, PT, RZ, R81, !PT ;  /* 0x00000051ff517248 */ /* 0x000fc40007fe0100 */
[-C--:B------:R-:W-:Y:S02]  /*7490*/  IADD3 R110, PT, PT, R104, R3.reuse, R110 ;  /* 0x00000003686e7210 */ /* 0x080fe40007ffe06e */
[----:B------:R-:W-:Y:S02]  /*74a0*/  IADD3 R112, PT, PT, R69, R3, R112 ;  /* 0x0000000345707210 */ /* 0x000fe40007ffe070 */
[-C--:B-1----:R-:W-:Y:S02]  /*74b0*/  IADD3 R85, PT, PT, R40, R2.reuse, R85 ;  /* 0x0000000228557210 */ /* 0x082fe40007ffe055 */
[----:B--2---:R-:W-:Y:S02]  /*74c0*/  IADD3 R89, PT, PT, R44, R2, R89 ;  /* 0x000000022c597210 */ /* 0x004fe40007ffe059 */
[-C--:B---3--:R-:W-:Y:S02]  /*74d0*/  IADD3 R83, PT, PT, R46, R0.reuse, R83 ;  /* 0x000000002e537210 */ /* 0x088fe40007ffe053 */
        /* <DEDUP_REMOVED lines=15> */
[----:B------:R0:W-:Y:S04]  /*75d0*/  STG.E desc[UR8][R98.64+0x8040], R87 ;  /* 0x0080405762007986 */ /* 0x0001e8000c101908 */
[----:B------:R1:W-:Y:S04]  /*75e0*/  STG.E desc[UR8][R98.64+0xc040], R91 ;  /* 0x00c0405b62007986 */ /* 0x0003e8000c101908 */
[----:B------:R-:W-:Y:S04]  /*75f0*/  STG.E desc[UR8][R98.64+0x8060], R81 ;  /* 0x0080605162007986 */ /* 0x000fe8000c101908 */
[----:B------:R2:W-:Y:S04]  /*7600*/  STG.E desc[UR8][R98.64+0xc060], R71 ;  /* 0x00c0604762007986 */ /* 0x0005e8000c101908 */
[----:B------:R-:W-:Y:S04]  /*7610*/  STG.E desc[UR8][R98.64+0x8080], R97 ;  /* 0x0080806162007986 */ /* 0x000fe8000c101908 */
[----:B------:R-:W-:Y:S04]  /*7620*/  STG.E desc[UR8][R98.64+0xc080], R107 ;  /* 0x00c0806b62007986 */ /* 0x000fe8000c101908 */
[----:B------:R3:W-:Y:S04]  /*7630*/  STG.E desc[UR8][R98.64+0x80a0], R73 ;  /* 0x0080a04962007986 */ /* 0x0007e8000c101908 */
[----:B------:R-:W-:Y:S04]  /*7640*/  STG.E desc[UR8][R98.64+0xc0a0], R41 ;  /* 0x00c0a02962007986 */ /* 0x000fe8000c101908 */
[----:B------:R-:W-:Y:S04]  /*7650*/  STG.E desc[UR8][R98.64+0x80c0], R85 ;  /* 0x0080c05562007986 */ /* 0x000fe8000c101908 */
[----:B------:R-:W-:Y:S04]  /*7660*/  STG.E desc[UR8][R98.64+0xc0c0], R89 ;  /* 0x00c0c05962007986 */ /* 0x000fe8000c101908 */
[----:B------:R-:W-:Y:S04]  /*7670*/  STG.E desc[UR8][R98.64+0x80e0], R83 ;  /* 0x0080e05362007986 */ /* 0x000fe8000c101908 */
[----:B------:R-:W-:Y:S04]  /*7680*/  STG.E desc[UR8][R98.64+0xc0e0], R93 ;  /* 0x00c0e05d62007986 */ /* 0x000fe8000c101908 */
[----:B------:R-:W-:Y:S04]  /*7690*/  STS [R50], R51 ;  /* 0x0000003332007388 */ /* 0x000fe80000000800 */
[----:B------:R-:W-:Y:S04]  /*76a0*/  STS [R50+0x80], R53 ;  /* 0x0000803532007388 */ /* 0x000fe80000000800 */
[----:B------:R-:W-:Y:S04]  /*76b0*/  STS [R50+0x100], R55 ;  /* 0x0001003732007388 */ /* 0x000fe80000000800 */
[----:B------:R4:W-:Y:S01]  /*76c0*/  STS [R50+0x180], R57 ;  /* 0x0001803932007388 */ /* 0x0009e20000000800 */
        /* <DEDUP_REMOVED lines=55> */
[C---:B------:R-:W-:Y:S01]  /*7a40*/  LEA R95, R59.reuse, UR22, 0x4 ;  /* 0x000000163b5f7c11 */ /* 0x040fe2000f8e20ff */
[----:B------:R-:W0:Y:S01]  /*7a50*/  LDSM.16.M88 R44, [R44] ;  /* 0x000000002c2c783b */ /* 0x000e220000000000 */
[----:B------:R-:W-:-:S02]  /*7a60*/  LEA R114, R59, UR23, 0x4 ;  /* 0x000000173b727c11 */ /* 0x000fc4000f8e20ff */
[C---:B------:R-:W-:Y:S01]  /*7a70*/  LEA R113, R59.reuse, UR24, 0x4 ;  /* 0x000000183b717c11 */ /* 0x040fe2000f8e20ff */
[----:B------:R-:W1:Y:S01]  /*7a80*/  LDSM.16.M88 R125, [R125] ;  /* 0x000000007d7d783b */ /* 0x000e620000000000 */
[C---:B------:R-:W-:Y:S02]  /*7a90*/  LEA R63, R59.reuse, UR25, 0x4 ;  /* 0x000000193b3f7c11 */ /* 0x040fe4000f8e20ff */
[C---:B------:R-:W-:Y:S01]  /*7aa0*/  LEA R104, R59.reuse, UR26, 0x4 ;  /* 0x0000001a3b687c11 */ /* 0x040fe2000f8e20ff */
[----:B------:R-:W0:Y:S01]  /*7ab0*/  LDSM.16.M88 R123, [R123] ;  /* 0x000000007b7b783b */ /* 0x000e220000000000 */
[C---:B------:R-:W-:Y:S02]  /*7ac0*/  LEA R112, R59.reuse, UR27, 0x4 ;  /* 0x0000001b3b707c11 */ /* 0x040fe4000f8e20ff */
[C---:B------:R-:W-:Y:S01]  /*7ad0*/  LEA R69, R59.reuse, UR28, 0x4 ;  /* 0x0000001c3b457c11 */ /* 0x040fe2000f8e20ff */
[----:B------:R-:W0:Y:S01]  /*7ae0*/  LDSM.16.M88 R121, [R121] ;  /* 0x000000007979783b */ /* 0x000e220000000000 */
[----:B------:R-:W-:-:S02]  /*7af0*/  LEA R61, R59, UR29, 0x4 ;  /* 0x0000001d3b3d7c11 */ /* 0x000fc4000f8e20ff */
[C---:B------:R-:W-:Y:S01]  /*7b00*/  LEA R106, R59.reuse, UR30, 0x4 ;  /* 0x0000001e3b6a7c11 */ /* 0x040fe2000f8e20ff */
[----:B------:R-:W0:Y:S01]  /*7b10*/  LDSM.16.M88 R87, [R87] ;  /* 0x000000005757783b */ /* 0x000e220000000000 */
[C---:B--2---:R-:W-:Y:S02]  /*7b20*/  LEA R71, R59.reuse, UR31, 0x4 ;  /* 0x0000001f3b477c11 */ /* 0x044fe4000f8e20ff */
[C---:B---3--:R-:W-:Y:S01]  /*7b30*/  LEA R73, R59.reuse, UR32, 0x4 ;  /* 0x000000203b497c11 */ /* 0x048fe2000f8e20ff */
[----:B------:R-:W2:Y:S01]  /*7b40*/  LDSM.16.M88 R119, [R119] ;  /* 0x000000007777783b */ /* 0x000ea20000000000 */
[C---:B------:R-:W-:Y:S02]  /*7b50*/  LEA R108, R59.reuse, UR34, 0x4 ;  /* 0x000000223b6c7c11 */ /* 0x040fe4000f8e20ff */
[C---:B------:R-:W-:Y:S01]  /*7b60*/  LEA R75, R59.reuse, UR35, 0x4 ;  /* 0x000000233b4b7c11 */ /* 0x040fe2000f8e20ff */
[----:B------:R-:W3:Y:S01]  /*7b70*/  LDSM.16.M88 R117, [R117] ;  /* 0x000000007575783b */ /* 0x000ee20000000000 */
        /* <DEDUP_REMOVED lines=32> */
[----:B------:R-:W-:Y:S01]  /*7d80*/  MOV R51, RZ ;  /* 0x000000ff00337202 */ /* 0x000fe20000000f00 */
[----:B------:R-:W-:-:S02]  /*7d90*/  IMAD.MOV.U32 R138, RZ, RZ, RZ ;  /* 0x000000ffff8a7224 */ /* 0x000fc400078e00ff */
[----:B-----5:R-:W-:Y:S01]  /*7da0*/  IMAD.MOV.U32 R43, RZ, RZ, R111 ;  /* 0x000000ffff2b7224 */ /* 0x020fe200078e006f */
[----:B-1234-:R-:W-:-:S07]  /*7db0*/  MOV R136, 0x7dd0 ;  /* 0x00007dd000887802 */ /* 0x01efce0000000f00 */
[----:B0-----:R-:W-:Y:S05]  /*7dc0*/  CALL.REL.NOINC `($__internal_11_$__cuda_sm_9x_mma_sub_byte_internal_m8n8k32_u4_s4) ;  /* 0x00000064007c7944 */ /* 0x001fea0003c00000 */
        /* <DEDUP_REMOVED lines=252> */
[----:B------:R-:W-:Y:S01]  /*8d90*/  IMAD.MOV.U32 R119, RZ, RZ, R40 ;  /* 0x000000ffff777224 */ /* 0x000fe200078e0028 */
[----:B------:R-:W-:Y:S01]  /*8da0*/  MOV R138, R115 ;  /* 0x00000073008a7202 */ /* 0x000fe20000000f00 */
        /* <DEDUP_REMOVED lines=44> */
[----:B0-----:R-:W-:-:S05]  /*9070*/  IMAD.MOV.U32 R51, RZ, RZ, R116 ;  /* 0x000000ffff337224 */ /* 0x001fca00078e0074 */
        /* <DEDUP_REMOVED lines=342> */
[----:B------:R-:W-:-:S04]  /*a5e0*/  LOP3.LUT R43, R59, 0x3, RZ, 0xc0, !PT ;  /* 0x000000033b2b7812 */ /* 0x000fc800078ec0ff */
[----:B------:R-:W-:-:S04]  /*a5f0*/  LEA R42, R42, R43, 0x2 ;  /* 0x0000002b2a2a7211 */ /* 0x000fc800078e10ff */
        /* <DEDUP_REMOVED lines=116> */
[----:B------:R-:W-:Y:S04]  /*ad40*/  STS [R50], R51 ;  /* 0x0000003332007388 */ /* 0x000fe80000000800 */
[----:B------:R-:W-:Y:S04]  /*ad50*/  STS [R50+0x80], R53 ;  /* 0x0000803532007388 */ /* 0x000fe80000000800 */
[----:B------:R-:W-:Y:S04]  /*ad60*/  STS [R50+0x100], R55 ;  /* 0x0001003732007388 */ /* 0x000fe80000000800 */
[----:B------:R-:W-:Y:S01]  /*ad70*/  STS [R50+0x180], R57 ;  /* 0x0001803932007388 */ /* 0x000fe20000000800 */
[----:B------:R-:W-:-:S04]  /*ad80*/  LOP3.LUT R40, R59, 0x7, RZ, 0xc0, !PT ;  /* 0x000000073b287812 */ /* 0x000fc800078ec0ff */
[C---:B------:R-:W-:Y:S01]  /*ad90*/  LEA R63, R40.reuse, UR4, 0x4 ;  /* 0x00000004283f7c11 */ /* 0x040fe2000f8e20ff */
[----:B------:R-:W-:Y:S01]  /*ada0*/  BAR.SYNC.DEFER_BLOCKING 0x0 ;  /* 0x0000000000007b1d */ /* 0x000fe20000010000 */
[C---:B------:R-:W-:Y:S02]  /*adb0*/  LEA R61, R40.reuse, UR6, 0x4 ;  /* 0x00000006283d7c11 */ /* 0x040fe4000f8e20ff */
[C---:B------:R-:W-:Y:S02]  /*adc0*/  LEA R59, R40.reuse, UR7, 0x4 ;  /* 0x00000007283b7c11 */ /* 0x040fe4000f8e20ff */
[C---:B0-----:R-:W-:Y:S01]  /*add0*/  LEA R41, R40.reuse, UR10, 0x4 ;  /* 0x0000000a28297c11 */ /* 0x041fe2000f8e20ff */
        /* <DEDUP_REMOVED lines=39> */
[C---:B----4-:R-:W-:Y:S02]  /*b050*/  LEA R72, R40.reuse, UR12, 0x4 ;  /* 0x0000000c28487c11 */ /* 0x050fe4000f8e20ff */
[C---:B------:R-:W-:Y:S02]  /*b060*/  LEA R71, R40.reuse, UR13, 0x4 ;  /* 0x0000000d28477c11 */ /* 0x040fe4000f8e20ff */
[C---:B------:R-:W-:Y:S02]  /*b070*/  LEA R80, R40.reuse, UR14, 0x4 ;  /* 0x0000000e28507c11 */ /* 0x040fe4000f8e20ff */
[C---:B------:R-:W-:Y:S02]  /*b080*/  LEA R74, R40.reuse, UR15, 0x4 ;  /* 0x0000000f284a7c11 */ /* 0x040fe4000f8e20ff */
[C---:B-----5:R-:W-:Y:S02]  /*b090*/  LEA R70, R40.reuse, UR16, 0x4 ;  /* 0x0000001028467c11 */ /* 0x060fe4000f8e20ff */
[----:B0-----:R-:W-:-:S02]  /*b0a0*/  LEA R60, R40, UR17, 0x4 ;  /* 0x00000011283c7c11 */ /* 0x001fc4000f8e20ff */
[C---:B------:R-:W-:Y:S02]  /*b0b0*/  LEA R81, R40.reuse, UR18, 0x4 ;  /* 0x0000001228517c11 */ /* 0x040fe4000f8e20ff */
[C---:B------:R-:W-:Y:S02]  /*b0c0*/  LEA R75, R40.reuse, UR19, 0x4 ;  /* 0x00000013284b7c11 */ /* 0x040fe4000f8e20ff */
[C---:B------:R-:W-:Y:S02]  /*b0d0*/  LEA R69, R40.reuse, UR20, 0x4 ;  /* 0x0000001428457c11 */ /* 0x040fe4000f8e20ff */
[C---:B-1----:R-:W-:Y:S02]  /*b0e0*/  LEA R58, R40.reuse, UR21, 0x4 ;  /* 0x00000015283a7c11 */ /* 0x042fe4000f8e20ff */
[C---:B------:R-:W-:Y:S01]  /*b0f0*/  LEA R82, R40.reuse, UR22, 0x4 ;  /* 0x0000001628527c11 */ /* 0x040fe2000f8e20ff */
[----:B------:R-:W0:Y:S01]  /*b100*/  LDSM.16.M88 R44, [R44] ;  /* 0x000000002c2c783b */ /* 0x000e220000000000 */
[----:B------:R-:W-:-:S02]  /*b110*/  LEA R76, R40, UR23, 0x4 ;  /* 0x00000017284c7c11 */ /* 0x000fc4000f8e20ff */
[C---:B------:R-:W-:Y:S01]  /*b120*/  LEA R68, R40.reuse, UR24, 0x4 ;  /* 0x0000001828447c11 */ /* 0x040fe2000f8e20ff */
[----:B------:R-:W1:Y:S01]  /*b130*/  LDSM.16.M88 R73, [R73] ;  /* 0x000000004949783b */ /* 0x000e620000000000 */
[C---:B------:R-:W-:Y:S02]  /*b140*/  LEA R57, R40.reuse, UR25, 0x4 ;  /* 0x0000001928397c11 */ /* 0x040fe4000f8e20ff */
[C---:B------:R-:W-:Y:S01]  /*b150*/  LEA R83, R40.reuse, UR26, 0x4 ;  /* 0x0000001a28537c11 */ /* 0x040fe2000f8e20ff */
[----:B------:R-:W4:Y:S01]  /*b160*/  LDSM.16.M88 R72, [R72] ;  /* 0x000000004848783b */ /* 0x000f220000000000 */
[C---:B------:R-:W-:Y:S02]  /*b170*/  LEA R77, R40.reuse, UR27, 0x4 ;  /* 0x0000001b284d7c11 */ /* 0x040fe4000f8e20ff */
[C---:B------:R-:W-:Y:S01]  /*b180*/  LEA R67, R40.reuse, UR28, 0x4 ;  /* 0x0000001c28437c11 */ /* 0x040fe2000f8e20ff */
[----:B------:R-:W0:Y:S01]  /*b190*/  LDSM.16.M88 R71, [R71] ;  /* 0x000000004747783b */ /* 0x000e220000000000 */
[----:B--2---:R-:W-:-:S02]  /*b1a0*/  LEA R56, R40, UR29, 0x4 ;  /* 0x0000001d28387c11 */ /* 0x004fc4000f8e20ff */
[C---:B------:R-:W-:Y:S01]  /*b1b0*/  LEA R84, R40.reuse, UR30, 0x4 ;  /* 0x0000001e28547c11 */ /* 0x040fe2000f8e20ff */
[----:B------:R-:W2:Y:S01]  /*b1c0*/  LDSM.16.M88 R80, [R80] ;  /* 0x000000005050783b */ /* 0x000ea20000000000 */
        /* <DEDUP_REMOVED lines=9> */
[C---:B---3--:R-:W-:Y:S02]  /*b260*/  LEA R54, R40.reuse, UR37, 0x4 ;  /* 0x0000002528367c11 */ /* 0x048fe4000f8e20ff */
[C---:B------:R-:W-:Y:S01]  /*b270*/  LEA R86, R40.reuse, UR38, 0x4 ;  /* 0x0000002628567c11 */ /* 0x040fe2000f8e20ff */
[----:B------:R-:W3:Y:S01]  /*b280*/  LDSM.16.M88 R81, [R81] ;  /* 0x000000005151783b */ /* 0x000ee20000000000 */
        /* <DEDUP_REMOVED lines=26> */
[----:B------:R-:W-:Y:S01]  /*b430*/  IMAD.MOV.U32 R51, RZ, RZ, RZ ;  /* 0x000000ffff337224 */ /* 0x000fe200078e00ff */
[----:B------:R-:W-:Y:S01]  /*b440*/  MOV R138, RZ ;  /* 0x000000ff008a7202 */ /* 0x000fe20000000f00 */
[----:B------:R-:W-:Y:S01]  /*b450*/  IMAD.MOV.U32 R43, RZ, RZ, R63 ;  /* 0x000000ffff2b7224 */ /* 0x000fe200078e003f */
[----:B-1234-:R-:W-:-:S07]  /*b460*/  MOV R136, 0xb480 ;  /* 0x0000b48000887802 */ /* 0x01efce0000000f00 */
[----:B0-----:R-:W-:Y:S05]  /*b470*/  CALL.REL.NOINC `($__internal_11_$__cuda_sm_9x_mma_sub_byte_internal_m8n8k32_u4_s4) ;  /* 0x0000002c00d07944 */ /* 0x001fea0003c00000 */
        /* <DEDUP_REMOVED lines=259> */
[C---:B------:R-:W-:Y:S01]  /*c4b0*/  LEA R44, R42.reuse, UR5, 0x4 ;  /* 0x000000052a2c7c11 */ /* 0x040fe2000f8e20ff */
[----:B--2---:R-:W-:Y:S04]  /*c4c0*/  STS [R50], R43 ;  /* 0x0000002b32007388 */ /* 0x004fe80000000800 */
[----:B---3--:R-:W-:Y:S04]  /*c4d0*/  STS [R50+0x80], R45 ;  /* 0x0000802d32007388 */ /* 0x008fe80000000800 */
[----:B----4-:R-:W-:Y:S04]  /*c4e0*/  STS [R50+0x100], R47 ;  /* 0x0001002f32007388 */ /* 0x010fe80000000800 */
[----:B-----5:R0:W-:Y:S01]  /*c4f0*/  STS [R50+0x180], R51 ;  /* 0x0001803332007388 */ /* 0x0201e20000000800 */
[----:B------:R-:W-:Y:S01]  /*c500*/  BAR.SYNC.DEFER_BLOCKING 0x0 ;  /* 0x0000000000007b1d */ /* 0x000fe20000010000 */
[----:B0-----:R-:W-:Y:S01]  /*c510*/  LEA R50, R42, UR40, 0x4 ;  /* 0x000000282a327c11 */ /* 0x001fe2000f8e20ff */
[----:B------:R-:W-:-:S04]  /*c520*/  IMAD.MOV.U32 R51, RZ, RZ, R61 ;  /* 0x000000ffff337224 */ /* 0x000fc800078e003d */
[----:B------:R-:W0:Y:S04]  /*c530*/  LDSM.16.M88 R69, [R69] ;  /* 0x000000004545783b */ /* 0x000e280000000000 */
[----:B------:R-:W1:Y:S04]  /*c540*/  LDSM.16.M88 R68, [R68] ;  /* 0x000000004444783b */ /* 0x000e680000000000 */
[----:B------:R-:W2:Y:S04]  /*c550*/  LDSM.16.M88 R53, [R53] ;  /* 0x000000003535783b */ /* 0x000ea80000000000 */
[----:B------:R-:W3:Y:S04]  /*c560*/  LDSM.16.M88 R52, [R52] ;  /* 0x000000003434783b */ /* 0x000ee80000000000 */
[----:B------:R4:W-:Y:S04]  /*c570*/  STS [R49], R48 ;  /* 0x0000003031007388 */ /* 0x0009e80000000800 */
[----:B------:R5:W-:Y:S04]  /*c580*/  STS [R49+0x80], R39 ;  /* 0x0000802731007388 */ /* 0x000be80000000800 */
[----:B------:R5:W-:Y:S01]  /*c590*/  STS [R49+0x100], R38 ;  /* 0x0001002631007388 */ /* 0x000be20000000800 */
[----:B----4-:R-:W-:-:S03]  /*c5a0*/  LEA R48, R42, UR39, 0x4 ;  /* 0x000000272a307c11 */ /* 0x010fc6000f8e20ff */
[----:B------:R4:W-:Y:S01]  /*c5b0*/  STS [R49+0x180], R37 ;  /* 0x0001802531007388 */ /* 0x0009e20000000800 */
[----:B-----5:R-:W-:-:S03]  /*c5c0*/  LEA R39, R42, UR38, 0x4 ;  /* 0x000000262a277c11 */ /* 0x020fc6000f8e20ff */
[----:B------:R5:W-:Y:S01]  /*c5d0*/  STS [R49+0x200], R36 ;  /* 0x0002002431007388 */ /* 0x000be20000000800 */
[----:B------:R-:W-:-:S03]  /*c5e0*/  LEA R38, R42, UR35, 0x4 ;  /* 0x000000232a267c11 */ /* 0x000fc6000f8e20ff */
[----:B------:R1:W-:Y:S01]  /*c5f0*/  STS [R49+0x280], R35 ;  /* 0x0002802331007388 */ /* 0x0003e20000000800 */
[----:B----4-:R-:W-:-:S03]  /*c600*/  LEA R37, R42, UR34, 0x4 ;  /* 0x000000222a257c11 */ /* 0x010fc6000f8e20ff */
[----:B------:R4:W-:Y:S01]  /*c610*/  STS [R49+0x300], R34 ;  /* 0x0003002231007388 */ /* 0x0009e20000000800 */
[----:B0-----:R-:W-:Y:S02]  /*c620*/  MOV R43, R69 ;  /* 0x00000045002b7202 */ /* 0x001fe40000000f00 */
[C---:B-----5:R-:W-:Y:S01]  /*c630*/  LEA R36, R42.reuse, UR31, 0x4 ;  /* 0x0000001f2a247c11 */ /* 0x060fe2000f8e20ff */
[----:B------:R0:W-:Y:S01]  /*c640*/  STS [R49+0x380], R33 ;  /* 0x0003802131007388 */ /* 0x0001e20000000800 */
[----:B-1----:R-:W-:-:S03]  /*c650*/  LEA R35, R42, UR30, 0x4 ;  /* 0x0000001e2a237c11 */ /* 0x002fc6000f8e20ff */
[----:B------:R1:W-:Y:S01]  /*c660*/  STS [R49+0x400], R32 ;  /* 0x0004002031007388 */ /* 0x0003e20000000800 */
[----:B----4-:R-:W-:-:S03]  /*c670*/  LEA R34, R42, UR27, 0x4 ;  /* 0x0000001b2a227c11 */ /* 0x010fc6000f8e20ff */
[----:B------:R4:W-:Y:S01]  /*c680*/  STS [R49+0x480], R31 ;  /* 0x0004801f31007388 */ /* 0x0009e20000000800 */
[----:B0-----:R-:W-:-:S03]  /*c690*/  LEA R33, R42, UR26, 0x4 ;  /* 0x0000001a2a217c11 */ /* 0x001fc6000f8e20ff */
        /* <DEDUP_REMOVED lines=15> */
[----:B----4-:R-:W-:-:S03]  /*c790*/  IMAD.MOV.U32 R25, RZ, RZ, R41 ;  /* 0x000000ffff197224 */ /* 0x010fc600078e0029 */
[----:B------:R4:W-:Y:S01]  /*c7a0*/  STS [R49+0x900], R22 ;  /* 0x0009001631007388 */ /* 0x0009e20000000800 */
[----:B0-----:R-:W-:-:S03]  /*c7b0*/  MOV R24, R40 ;  /* 0x0000002800187202 */ /* 0x001fc60000000f00 */
        /* <DEDUP_REMOVED lines=25> */
[C---:B-1----:R-:W-:Y:S01]  /*c950*/  LEA R11, R42.reuse, UR33, 0x4 ;  /* 0x000000212a0b7c11 */ /* 0x042fe2000f8e20ff */
[----:B------:R-:W-:Y:S01]  /*c960*/  BAR.SYNC.DEFER_BLOCKING 0x0 ;  /* 0x0000000000007b1d */ /* 0x000fe20000010000 */
[C---:B----4-:R-:W-:Y:S02]  /*c970*/  LEA R10, R42.reuse, UR37, 0x4 ;  /* 0x000000252a0a7c11 */ /* 0x050fe4000f8e20ff */
[----:B0-----:R-:W-:-:S03]  /*c980*/  LEA R9, R42, UR41, 0x4 ;  /* 0x000000292a097c11 */ /* 0x001fc6000f8e20ff */
        /* <DEDUP_REMOVED lines=311> */
[----:B------:R-:W-:Y:S04]  /*dd00*/  STS.64 [R24], R16 ;  /* 0x0000001018007388 */ /* 0x000fe80000000a00 */
[----:B------:R-:W-:Y:S04]  /*dd10*/  STS.64 [R26], R18 ;  /* 0x000000121a007388 */ /* 0x000fe80000000a00 */
[----:B------:R0:W-:Y:S04]  /*dd20*/  STS.64 [R28], R14 ;  /* 0x0000000e1c007388 */ /* 0x0001e80000000a00 */
[----:B------:R-:W-:Y:S04]  /*dd30*/  STS.64 [R30], R20 ;  /* 0x000000141e007388 */ /* 0x000fe80000000a00 */
[----:B------:R2:W-:Y:S04]  /*dd40*/  STS.64 [R32], R12 ;  /* 0x0000000c20007388 */ /* 0x0005e80000000a00 */
[----:B------:R-:W-:Y:S04]  /*dd50*/  STS.64 [R34], R22 ;  /* 0x0000001622007388 */ /* 0x000fe80000000a00 */
[----:B------:R3:W-:Y:S04]  /*dd60*/  STS.64 [R36], R10 ;  /* 0x0000000a24007388 */ /* 0x0007e80000000a00 */
[----:B------:R-:W-:Y:S01]  /*dd70*/  STS.64 [R38], R40 ;  /* 0x0000002826007388 */ /* 0x000fe20000000a00 */
[----:B------:R-:W-:Y:S06]  /*dd80*/  BAR.SYNC.DEFER_BLOCKING 0x0 ;  /* 0x0000000000007b1d */ /* 0x000fec0000010000 */
[----:B------:R-:W1:Y:S04]  /*dd90*/  LDS R9, [R49] ;  /* 0x0000000031097984 */ /* 0x000e680000000800 */
[----:B------:R-:W4:Y:S04]  /*dda0*/  LDS R19, [R49+0x80] ;  /* 0x0000800031137984 */ /* 0x000f280000000800 */
[----:B------:R-:W5:Y:S04]  /*ddb0*/  LDS R16, [R49+0x100] ;  /* 0x0001000031107984 */ /* 0x000f680000000800 */
[----:B------:R-:W5:Y:S01]  /*ddc0*/  LDS R18, [R49+0x180] ;  /* 0x0001800031127984 */ /* 0x000f620000000800 */
[----:B0-----:R-:W-:-:S02]  /*ddd0*/  IMAD.MOV.U32 R14, RZ, RZ, 0x40000000 ;  /* 0x40000000ff0e7424 */ /* 0x001fc400078e00ff */
[----:B------:R-:W-:Y:S01]  /*dde0*/  IMAD.MOV.U32 R15, RZ, RZ, 0x0 ;  /* 0x00000000ff0f7424 */ /* 0x000fe200078e00ff */
[----:B------:R-:W0:Y:S04]  /*ddf0*/  LDS R33, [R49+0x200] ;  /* 0x0002000031217984 */ /* 0x000e280000000800 */
[----:B------:R-:W0:Y:S04]  /*de00*/  LDS R37, [R49+0x280] ;  /* 0x0002800031257984 */ /* 0x000e280000000800 */
[----:B------:R-:W0:Y:S04]  /*de10*/  LDS R20, [R49+0x300] ;  /* 0x0003000031147984 */ /* 0x000e280000000800 */
[----:B------:R-:W0:Y:S04]  /*de20*/  LDS R22, [R49+0x380] ;  /* 0x0003800031167984 */ /* 0x000e280000000800 */
[----:B------:R-:W0:Y:S04]  /*de30*/  LDS R23, [R49+0x400] ;  /* 0x0004000031177984 */ /* 0x000e280000000800 */
[----:B------:R-:W-:Y:S01]  /*de40*/  LDS R24, [R49+0x500] ;  /* 0x0005000031187984 */ /* 0x000fe20000000800 */
[----:B--2---:R-:W-:-:S03]  /*de50*/  IMAD.WIDE R12, R25, 0x706eb3e4, R14 ;  /* 0x706eb3e4190c7825 */ /* 0x004fc600078e020e */
[----:B------:R-:W2:Y:S02]  /*de60*/  LDS R25, [R49+0x480] ;  /* 0x0004800031197984 */ /* 0x000ea40000000800 */
[----:B------:R-:W-:Y:S01]  /*de70*/  SHF.R.U64 R12, R12, 0x1f, R13 ;  /* 0x0000001f0c0c7819 */ /* 0x000fe2000000120d */
[----:B---3--:R-:W-:Y:S02]  /*de80*/  IMAD.WIDE R10, R27, 0x706eb3e4, R14 ;  /* 0x706eb3e41b0a7825 */ /* 0x008fe400078e020e */
[----:B------:R-:W-:Y:S01]  /*de90*/  LDS R27, [R49+0x600] ;  /* 0x00060000311b7984 */ /* 0x000fe20000000800 */
[----:B-1----:R-:W-:Y:S01]  /*dea0*/  IADD3 R9, PT, PT, R12, R8, R9 ;  /* 0x000000080c097210 */ /* 0x002fe20007ffe009 */
[----:B----4-:R-:W-:Y:S01]  /*deb0*/  IMAD.WIDE R12, R29, 0x706eb3e4, R14 ;  /* 0x706eb3e41d0c7825 */ /* 0x010fe200078e020e */
[----:B------:R-:W-:Y:S01]  /*dec0*/  SHF.R.U64 R10, R10, 0x1f, R11 ;  /* 0x0000001f0a0a7819 */ /* 0x000fe2000000120b */
[----:B------:R-:W-:Y:S03]  /*ded0*/  LDS R29, [R49+0x680] ;  /* 0x00068000311d7984 */ /* 0x000fe60000000800 */
[----:B------:R-:W-:-:S02]  /*dee0*/  SHF.R.U64 R12, R12, 0x1f, R13 ;  /* 0x0000001f0c0c7819 */ /* 0x000fc4000000120d */
[----:B------:R-:W-:Y:S02]  /*def0*/  VIMNMX R17, PT, PT, RZ, R9, !PT ;  /* 0x00000009ff117248 */ /* 0x000fe40007fe0100 */
[----:B------:R-:W-:Y:S01]  /*df00*/  IADD3 R19, PT, PT, R10, R8, R19 ;  /* 0x000000080a137210 */ /* 0x000fe20007ffe013 */
[----:B-----5:R-:W-:Y:S01]  /*df10*/  IMAD.WIDE R8, R31, 0x706eb3e4, R14 ;  /* 0x706eb3e41f087825 */ /* 0x020fe200078e020e */
[----:B------:R-:W-:Y:S01]  /*df20*/  IADD3 R16, PT, PT, R12, R7, R16 ;  /* 0x000000070c107210 */ /* 0x000fe20007ffe010 */
[----:B------:R-:W-:Y:S03]  /*df30*/  LDS R31, [R49+0x780] ;  /* 0x00078000311f7984 */ /* 0x000fe60000000800 */
[----:B------:R-:W-:Y:S02]  /*df40*/  VIMNMX R21, PT, PT, RZ, R16, !PT ;  /* 0x00000010ff157248 */ /* 0x000fe40007fe0100 */
[----:B------:R-:W-:-:S03]  /*df50*/  SHF.R.U64 R16, R8, 0x1f, R9 ;  /* 0x0000001f08107819 */ /* 0x000fc60000001209 */
[----:B------:R-:W-:Y:S01]  /*df60*/  STG.E desc[UR8][R98.64+0x18020], R21 ;  /* 0x0180201562007986 */ /* 0x000fe2000c101908 */
[----:B------:R-:W-:-:S03]  /*df70*/  IADD3 R18, PT, PT, R16, R7, R18 ;  /* 0x0000000710127210 */ /* 0x000fc60007ffe012 */
[----:B------:R-:W1:Y:S04]  /*df80*/  LDS R16, [R49+0x580] ;  /* 0x0005800031107984 */ /* 0x000e680000000800 */
[----:B------:R-:W3:Y:S01]  /*df90*/  LDS R21, [R49+0x700] ;  /* 0x0007000031157984 */ /* 0x000ee20000000800 */
[----:B------:R-:W-:-:S04]  /*dfa0*/  IMAD.WIDE R10, R35, 0x706eb3e4, R14 ;  /* 0x706eb3e4230a7825 */ /* 0x000fc800078e020e */
[----:B------:R-:W-:-:S04]  /*dfb0*/  IMAD.WIDE R12, R39, 0x706eb3e4, R14 ;  /* 0x706eb3e4270c7825 */ /* 0x000fc800078e020e */
[----:B------:R-:W-:Y:S01]  /*dfc0*/  IMAD.WIDE R8, R43, 0x706eb3e4, R14 ;  /* 0x706eb3e42b087825 */ /* 0x000fe200078e020e */
[----:B------:R-:W-:Y:S02]  /*dfd0*/  SHF.R.U64 R10, R10, 0x1f, R11 ;  /* 0x0000001f0a0a7819 */ /* 0x000fe4000000120b */
[----:B------:R-:W-:Y:S02]  /*dfe0*/  SHF.R.U64 R12, R12, 0x1f, R13 ;  /* 0x0000001f0c0c7819 */ /* 0x000fe4000000120d */
[----:B------:R-:W-:Y:S02]  /*dff0*/  SHF.R.U64 R8, R8, 0x1f, R9 ;  /* 0x0000001f08087819 */ /* 0x000fe40000001209 */
[-C--:B0-----:R-:W-:Y:S01]  /*e000*/  IADD3 R33, PT, PT, R10, R6.reuse, R33 ;  /* 0x000000060a217210 */ /* 0x081fe20007ffe021 */
[----:B------:R-:W-:Y:S01]  /*e010*/  IMAD.WIDE R10, R51, 0x706eb3e4, R14 ;  /* 0x706eb3e4330a7825 */ /* 0x000fe200078e020e */
[----:B------:R-:W-:Y:S02]  /*e020*/  IADD3 R37, PT, PT, R12, R6, R37 ;  /* 0x000000060c257210 */ /* 0x000fe40007ffe025 */
[----:B------:R-:W-:Y:S01]  /*e030*/  IADD3 R20, PT, PT, R8, R5, R20 ;  /* 0x0000000508147210 */ /* 0x000fe20007ffe014 */
[----:B------:R-:W-:-:S04]  /*e040*/  IMAD.WIDE R6, R45, 0x706eb3e4, R14 ;  /* 0x706eb3e42d067825 */ /* 0x000fc800078e020e */
[----:B------:R-:W-:Y:S01]  /*e050*/  IMAD.WIDE R8, R47, 0x706eb3e4, R14 ;  /* 0x706eb3e42f087825 */ /* 0x000fe200078e020e */
[----:B------:R-:W-:Y:S02]  /*e060*/  SHF.R.U64 R6, R6, 0x1f, R7 ;  /* 0x0000001f06067819 */ /* 0x000fe40000001207 */
[----:B------:R-:W-:Y:S02]  /*e070*/  SHF.R.U64 R10, R10, 0x1f, R11 ;  /* 0x0000001f0a0a7819 */ /* 0x000fe4000000120b */
[----:B------:R-:W-:Y:S02]  /*e080*/  SHF.R.U64 R8, R8, 0x1f, R9 ;  /* 0x0000001f08087819 */ /* 0x000fe40000001209 */
[----:B------:R-:W-:Y:S02]  /*e090*/  IADD3 R22, PT, PT, R6, R5, R22 ;  /* 0x0000000506167210 */ /* 0x000fe40007ffe016 */
[-C--:B------:R-:W-:Y:S02]  /*e0a0*/  IADD3 R23, PT, PT, R8, R4.reuse, R23 ;  /* 0x0000000408177210 */ /* 0x080fe40007ffe017 */
[----:B--2---:R-:W-:Y:S01]  /*e0b0*/  IADD3 R25, PT, PT, R10, R4, R25 ;  /* 0x000000040a197210 */ /* 0x004fe20007ffe019 */
[----:B------:R-:W-:-:S04]  /*e0c0*/  IMAD.WIDE R4, R55, 0x706eb3e4, R14 ;  /* 0x706eb3e437047825 */ /* 0x000fc800078e020e */
[----:B------:R-:W-:Y:S01]  /*e0d0*/  IMAD.WIDE R12, R53, 0x706eb3e4, R14 ;  /* 0x706eb3e4350c7825 */ /* 0x000fe200078e020e */
[----:B------:R-:W-:-:S03]  /*e0e0*/  SHF.R.U64 R10, R4, 0x1f, R5 ;  /* 0x0000001f040a7819 */ /* 0x000fc60000001205 */
        /* <DEDUP_REMOVED lines=11> */
[----:B-1----:R-:W-:Y:S02]  /*e1a0*/  IADD3 R16, PT, PT, R10, R3, R16 ;  /* 0x000000030a107210 */ /* 0x002fe40007ffe010 */
[-C--:B------:R-:W-:Y:S02]  /*e1b0*/  IADD3 R27, PT, PT, R4, R2.reuse, R27 ;  /* 0x00000002041b7210 */ /* 0x080fe40007ffe01b */
[----:B------:R-:W-:Y:S02]  /*e1c0*/  IADD3 R29, PT, PT, R6, R2, R29 ;  /* 0x00000002061d7210 */ /* 0x000fe40007ffe01d */
[-C--:B---3--:R-:W-:Y:S02]  /*e1d0*/  IADD3 R21, PT, PT, R8, R0.reuse, R21 ;  /* 0x0000000008157210 */ /* 0x088fe40007ffe015 */
[----:B------:R-:W-:Y:S01]  /*e1e0*/  IADD3 R31, PT, PT, R14, R0, R31 ;  /* 0x000000000e1f7210 */ /* 0x000fe20007ffe01f */
[----:B------:R0:W-:Y:S01]  /*e1f0*/  STG.E desc[UR8][R98.64+0x18000], R17 ;  /* 0x0180001162007986 */ /* 0x0001e2000c101908 */
[----:B------:R-:W-:-:S02]  /*e200*/  VIMNMX R33, PT, PT, RZ, R33, !PT ;  /* 0x00000021ff217248 */ /* 0x000fc40007fe0100 */
[----:B------:R-:W-:Y:S01]  /*e210*/  VIMNMX R37, PT, PT, RZ, R37, !PT ;  /* 0x00000025ff257248 */ /* 0x000fe20007fe0100 */
[----:B------:R1:W-:Y:S01]  /*e220*/  STG.E desc[UR8][R98.64+0x1c000], R19 ;  /* 0x01c0001362007986 */ /* 0x0003e2000c101908 */
[----:B------:R-:W-:Y:S02]  /*e230*/  VIMNMX R11, PT, PT, RZ, R22, !PT ;  /* 0x00000016ff0b7248 */ /* 0x000fe40007fe0100 */
[----:B------:R-:W-:Y:S02]  /*e240*/  VIMNMX R23, PT, PT, RZ, R23, !PT ;  /* 0x00000017ff177248 */ /* 0x000fe40007fe0100 */
[----:B------:R-:W-:Y:S02]  /*e250*/  VIMNMX R25, PT, PT, RZ, R25, !PT ;  /* 0x00000019ff197248 */ /* 0x000fe40007fe0100 */
[----:B------:R-:W-:Y:S02]  /*e260*/  VIMNMX R13, PT, PT, RZ, R24, !PT ;  /* 0x00000018ff0d7248 */ /* 0x000fe40007fe0100 */
[----:B0-----:R-:W-:-:S02]  /*e270*/  VIMNMX R17, PT, PT, RZ, R18, !PT ;  /* 0x00000012ff117248 */ /* 0x001fc40007fe0100 */
[----:B------:R-:W-:Y:S02]  /*e280*/  VIMNMX R3, PT, PT, RZ, R16, !PT ;  /* 0x00000010ff037248 */ /* 0x000fe40007fe0100 */
[----:B-1----:R-:W-:Y:S02]  /*e290*/  VIMNMX R19, PT, PT, RZ, R20, !PT ;  /* 0x00000014ff137248 */ /* 0x002fe40007fe0100 */
        /* <DEDUP_REMOVED lines=18> */
        .weak           $__internal_11_$__cuda_sm_9x_mma_sub_byte_internal_m8n8k32_u4_s4
        .type           $__internal_11_$__cuda_sm_9x_mma_sub_byte_internal_m8n8k32_u4_s4,@function
        .size           $__internal_11_$__cuda_sm_9x_mma_sub_byte_internal_m8n8k32_u4_s4,(.L_x_403 - $__internal_11_$__cuda_sm_9x_mma_sub_byte_internal_m8n8k32_u4_s4)
$__internal_11_$__cuda_sm_9x_mma_sub_byte_internal_m8n8k32_u4_s4:
[C---:B------:R-:W-:Y:S02]  /*e3c0*/  LOP3.LUT R45, R44.reuse, 0xf00, RZ, 0xc0, !PT ;  /* 0x00000f002c2d7812 */ /* 0x040fe400078ec0ff */
[C---:B------:R-:W-:Y:S02]  /*e3d0*/  SHF.L.U32 R42, R44.reuse, 0x1c, RZ ;  /* 0x0000001c2c2a7819 */ /* 0x040fe400000006ff */
[C---:B------:R-:W-:Y:S01]  /*e3e0*/  LOP3.LUT R41, R44.reuse, 0xf0000, RZ, 0xc0, !PT ;  /* 0x000f00002c297812 */ /* 0x040fe200078ec0ff */
[----:B------:R-:W-:Y:S01]  /*e3f0*/  IMAD.SHL.U32 R45, R45, 0x100000, RZ ;  /* 0x001000002d2d7824 */ /* 0x000fe200078e00ff */
[----:B------:R-:W-:Y:S02]  /*e400*/  SHF.R.S32.HI R42, RZ, 0x1c, R42 ;  /* 0x0000001cff2a7819 */ /* 0x000fe4000001142a */
[----:B------:R-:W-:Y:S01]  /*e410*/  LOP3.LUT R40, R44, 0xf0, RZ, 0xc0, !PT ;  /* 0x000000f02c287812 */ /* 0x000fe200078ec0ff */
[----:B------:R-:W-:Y:S01]  /*e420*/  IMAD.SHL.U32 R41, R41, 0x1000, RZ ;  /* 0x0000100029297824 */ /* 0x000fe200078e00ff */
[----:B------:R-:W-:-:S02]  /*e430*/  LOP3.LUT R42, R42, 0xff, RZ, 0xc0, !PT ;  /* 0x000000ff2a2a7812 */ /* 0x000fc400078ec0ff */
[----:B------:R-:W-:Y:S02]  /*e440*/  SHF.R.S32.HI R45, RZ, 0x14, R45 ;  /* 0x00000014ff2d7819 */ /* 0x000fe4000001142d */
[----:B------:R-:W-:Y:S02]  /*e450*/  SHF.R.S32.HI R41, RZ, 0xc, R41 ;  /* 0x0000000cff297819 */ /* 0x000fe40000011429 */
[----:B------:R-:W-:Y:S02]  /*e460*/  LOP3.LUT R42, R42, 0xff00, R45, 0xf8, !PT ;  /* 0x0000ff002a2a7812 */ /* 0x000fe400078ef82d */
[----:B------:R-:W-:Y:S02]  /*e470*/  LOP3.LUT R45, R44, 0xf000, RZ, 0xc0, !PT ;  /* 0x0000f0002c2d7812 */ /* 0x000fe400078ec0ff */
[----:B------:R-:W-:Y:S02]  /*e480*/  SHF.L.U32 R40, R40, 0x18, RZ ;  /* 0x0000001828287819 */ /* 0x000fe400000006ff */
[----:B------:R-:W-:Y:S01]  /*e490*/  LOP3.LUT R47, R44, 0xf000000, RZ, 0xc0, !PT ;  /* 0x0f0000002c2f7812 */ /* 0x000fe200078ec0ff */
[----:B------:R-:W-:Y:S01]  /*e4a0*/  IMAD.U32 R45, R45, 0x10000, RZ ;  /* 0x000100002d2d7824 */ /* 0x000fe200078e00ff */
[----:B------:R-:W-:-:S02]  /*e4b0*/  LOP3.LUT R42, R42, 0xff0000, R41, 0xf8, !PT ;  /* 0x00ff00002a2a7812 */ /* 0x000fc400078ef829 */
[----:B------:R-:W-:Y:S01]  /*e4c0*/  SHF.R.S32.HI R40, RZ, 0x1c, R40 ;  /* 0x0000001cff287819 */ /* 0x000fe20000011428 */
[----:B------:R-:W-:Y:S01]  /*e4d0*/  IMAD.SHL.U32 R47, R47, 0x10, RZ ;  /* 0x000000102f2f7824 */ /* 0x000fe200078e00ff */
[----:B------:R-:W-:Y:S02]  /*e4e0*/  LOP3.LUT R41, R44, 0xf00000, RZ, 0xc0, !PT ;  /* 0x00f000002c297812 */ /* 0x000fe400078ec0ff */
[----:B------:R-:W-:Y:S02]  /*e4f0*/  SHF.R.S32.HI R45, RZ, 0x14, R45 ;  /* 0x00000014ff2d7819 */ /* 0x000fe4000001142d */
[----:B------:R-:W-:Y:S02]  /*e500*/  LOP3.LUT R40, R40, 0xff, RZ, 0xc0, !PT ;  /* 0x000000ff28287812 */ /* 0x000fe400078ec0ff */
[----:B------:R-:W-:Y:S02]  /*e510*/  SHF.L.U32 R41, R41, 0x8, RZ ;  /* 0x0000000829297819 */ /* 0x000fe400000006ff */
[----:B------:R-:W-:-:S02]  /*e520*/  LOP3.LUT R46, R44, 0xf0000000, RZ, 0xc0, !PT ;  /* 0xf00000002c2e7812 */ /* 0x000fc400078ec0ff */
[----:B------:R-:W-:Y:S02]  /*e530*/  LOP3.LUT R45, R40, 0xff00, R45, 0xf8, !PT ;  /* 0x0000ff00282d7812 */ /* 0x000fe400078ef82d */
[----:B------:R-:W-:Y:S01]  /*e540*/  SHF.R.S32.HI R44, RZ, 0xc, R41 ;  /* 0x0000000cff2c7819 */ /* 0x000fe20000011429 */
[----:B------:R-:W-:Y:S01]  /*e550*/  IMAD.MOV.U32 R41, RZ, RZ, RZ ;  /* 0x000000ffff297224 */ /* 0x000fe200078e00ff */
[----:B------:R-:W-:Y:S02]  /*e560*/  SHF.R.S32.HI R47, RZ, 0x4, R47 ;  /* 0x00000004ff2f7819 */ /* 0x000fe4000001142f */
[----:B------:R-:W-:Y:S02]  /*e570*/  LOP3.LUT R45, R45, 0xff0000, R44, 0xf8, !PT ;  /* 0x00ff00002d2d7812 */ /* 0x000fe400078ef82c */
[----:B------:R-:W-:Y:S02]  /*e580*/  SHF.R.S32.HI R46, RZ, 0x4, R46 ;  /* 0x00000004ff2e7819 */ /* 0x000fe4000001142e */
[----:B------:R-:W-:-:S02]  /*e590*/  LOP3.LUT R42, R42, 0xff000000, R47, 0xf8, !PT ;  /* 0xff0000002a2a7812 */ /* 0x000fc400078ef82f */
[C---:B------:R-:W-:Y:S02]  /*e5a0*/  LOP3.LUT R40, R43.reuse, 0xf0f0f0f, RZ, 0xc0, !PT ;  /* 0x0f0f0f0f2b287812 */ /* 0x040fe400078ec0ff */
[----:B------:R-:W-:Y:S02]  /*e5b0*/  LOP3.LUT R44, R43, 0xf0f0f0f0, RZ, 0xc0, !PT ;  /* 0xf0f0f0f02b2c7812 */ /* 0x000fe400078ec0ff */
[----:B------:R-:W-:Y:S01]  /*e5c0*/  LOP3.LUT R46, R45, 0xff000000, R46, 0xf8, !PT ;  /* 0xff0000002d2e7812 */ /* 0x000fe200078ef82e */
[----:B------:R-:W-:Y:S01]  /*e5d0*/  IMAD.MOV.U32 R45, RZ, RZ, RZ ;  /* 0x000000ffff2d7224 */ /* 0x000fe200078e00ff */
[----:B------:R-:W-:Y:S01]  /*e5e0*/  SHF.R.U32.HI R44, RZ, 0x4, R44 ;  /* 0x00000004ff2c7819 */ /* 0x000fe2000001162c */
[----:B------:R-:W-:Y:S08]  /*e5f0*/  IMMA.16816.U8.S8 R40, R40.ROW, R42.COL, RZ ;  /* 0x0000002a28287237 */ /* 0x000ff000004044ff */
[----:B------:R-:W-:Y:S08]  /*e600*/  IMMA.16816.U8.S8 R44, R44.ROW, R46.COL, RZ ;  /* 0x0000002e2c2c7237 */ /* 0x000ff000004044ff */
[----:B------:R-:W-:Y:S01]  /*e610*/  MOV R42, R136 ;  /* 0x00000088002a7202 */ /* 0x000fe20000000f00 */
[----:B------:R-:W-:-:S10]  /*e620*/  IMAD.MOV.U32 R43, RZ, RZ, 0x0 ;  /* 0x00000000ff2b7424 */ /* 0x000fd400078e00ff */
[----:B------:R-:W-:Y:S02]  /*e630*/  IADD3 R40, PT, PT, R51, R40, R44 ;  /* 0x0000002833287210 */ /* 0x000fe40007ffe02c */
[----:B------:R-:W-:Y:S01]  /*e640*/  IADD3 R41, PT, PT, R138, R41, R45 ;  /* 0x000000298a297210 */ /* 0x000fe20007ffe02d */
[----:B------:R-:W-:Y:S06]  /*e650*/  RET.REL.NODEC R42 `(fused_nn_conv2d_add_cast_cast_cast_multiply_add_right_shift_cast_add_clip_cast_n_16373524651668054328__1_kernel0) ;  /* 0xffffff182a687950 */ /* 0x000fec0003c3ffff */
.L_x_211:
        /* <DEDUP_REMOVED lines=10> */
.L_x_403:


//--------------------- .text.fused_nn_conv2d_add_cast_cast_cast_multiply_add_right_shift_cast_add_clip_cast_n_16373524651668054328__3_kernel0 --------------------------
	.section	.text.fused_nn_conv2d_add_cast_cast_cast_multiply_add_right_shift_cast_add_clip_cast_n_16373524651668054328__3_kernel0,"ax",@progbits
	.align	128
        .global         fused_nn_conv2d_add_cast_cast_cast_multiply_add_right_shift_cast_add_clip_cast_n_16373524651668054328__3_kernel0
        .type           fused_nn_conv2d_add_cast_cast_cast_multiply_add_right_shift_cast_add_clip_cast_n_16373524651668054328__3_kernel0,@function
        .size           fused_nn_conv2d_add_cast_cast_cast_multiply_add_right_shift_cast_add_clip_cast_n_16373524651668054328__3_kernel0,(.L_x_404 - fused_nn_conv2d_add_cast_cast_cast_multiply_add_right_shift_cast_add_clip_cast_n_16373524651668054328__3_kernel0)
        .other          fused_nn_conv2d_add_cast_cast_cast_multiply_add_right_shift_cast_add_clip_cast_n_16373524651668054328__3_kernel0,@"STO_CUDA_ENTRY STV_DEFAULT"
fused_nn_conv2d_add_cast_cast_cast_multiply_add_right_shift_cast_add_clip_cast_n_16373524651668054328__3_kernel0:
.text.fused_nn_conv2d_add_cast_cast_cast_multiply_add_right_shift_cast_add_clip_cast_n_16373524651668054328__3_kernel0:
        /* <DEDUP_REMOVED lines=46> */
[----:B-123--:R-:W-:Y:S05]  /*02e0*/  CALL.REL.NOINC `($__internal_12_$__cuda_sm_9x_mma_sub_byte_internal_m8n8k32_u4_s4) ;  /* 0x0000000400787944 */ /* 0x00efea0003c00000 */
[----:B------:R-:W-:Y:S01]  /*02f0*/  IMAD.MOV.U32 R15, RZ, RZ, R4 ;  /* 0x000000ffff0f7224 */ /* 0x000fe200078e0004 */
[----:B------:R-:W-:Y:S01]  /*0300*/  MOV R14, 0x360 ;  /* 0x00000360000e7802 */ /* 0x000fe20000000f00 */
[----:B------:R-:W-:Y:S02]  /*0310*/  IMAD.MOV.U32 R16, RZ, RZ, R5 ;  /* 0x000000ffff107224 */ /* 0x000fe400078e0005 */
[----:B------:R-:W-:Y:S02]  /*0320*/  IMAD.MOV.U32 R6, RZ, RZ, R18 ;  /* 0x000000ffff067224 */ /* 0x000fe400078e0012 */
[----:B------:R-:W-:Y:S02]  /*0330*/  IMAD.MOV.U32 R21, RZ, RZ, RZ ;  /* 0x000000ffff157224 */ /* 0x000fe400078e00ff */
[----:B------:R-:W-:-:S07]  /*0340*/  IMAD.MOV.U32 R22, RZ, RZ, RZ ;  /* 0x000000ffff167224 */ /* 0x000fce00078e00ff */
[----:B------:R-:W-:Y:S05]  /*0350*/  CALL.REL.NOINC `($__internal_12_$__cuda_sm_9x_mma_sub_byte_internal_m8n8k32_u4_s4) ;  /* 0x00000004005c7944 */ /* 0x000fea0003c00000 */
        /* <DEDUP_REMOVED lines=20> */
[----:B-123--:R-:W-:Y:S05]  /*04a0*/  CALL.REL.NOINC `($__internal_12_$__cuda_sm_9x_mma_sub_byte_internal_m8n8k32_u4_s4) ;  /* 0x0000000400087944 */ /* 0x00efea0003c00000 */
[----:B------:R-:W-:Y:S01]  /*04b0*/  IMAD.MOV.U32 R2, RZ, RZ, R4 ;  /* 0x000000ffff027224 */ /* 0x000fe200078e0004 */
[----:B------:R-:W-:Y:S01]  /*04c0*/  MOV R14, 0x520 ;  /* 0x00000520000e7802 */ /* 0x000fe20000000f00 */
[----:B------:R-:W-:Y:S02]  /*04d0*/  IMAD.MOV.U32 R3, RZ, RZ, R5 ;  /* 0x000000ffff037224 */ /* 0x000fe400078e0005 */
[----:B------:R-:W-:Y:S02]  /*04e0*/  IMAD.MOV.U32 R6, RZ, RZ, R18 ;  /* 0x000000ffff067224 */ /* 0x000fe400078e0012 */
[----:B------:R-:W-:Y:S02]  /*04f0*/  IMAD.MOV.U32 R21, RZ, RZ, R19 ;  /* 0x000000ffff157224 */ /* 0x000fe400078e0013 */
[----:B------:R-:W-:-:S07]  /*0500*/  IMAD.MOV.U32 R22, RZ, RZ, R20 ;  /* 0x000000ffff167224 */ /* 0x000fce00078e0014 */
[----:B------:R-:W-:Y:S05]  /*0510*/  CALL.REL.NOINC `($__internal_12_$__cuda_sm_9x_mma_sub_byte_internal_m8n8k32_u4_s4) ;  /* 0x0000000000ec7944 */ /* 0x000fea0003c00000 */
[----:B------:R-:W0:Y:S01]  /*0520*/  LDC.64 R10, c[0x0][0x3a0] ;  /* 0x0000e800ff0a7b82 */ /* 0x000e220000000a00 */
[C---:B------:R-:W-:Y:S01]  /*0530*/  LOP3.LUT R9, R13.reuse, 0x7, RZ, 0xc0, !PT ;  /* 0x000000070d097812 */ /* 0x040fe200078ec0ff */
[----:B------:R-:W-:-:S04]  /*0540*/  IMAD.SHL.U32 R8, R13, 0x20, RZ ;  /* 0x000000200d087824 */ /* 0x000fc800078e00ff */
[----:B------:R-:W-:Y:S01]  /*0550*/  IMAD R15, R0, 0x10, R9 ;  /* 0x00000010000f7824 */ /* 0x000fe200078e0209 */
[----:B------:R-:W-:Y:S01]  /*0560*/  LOP3.LUT R8, R8, 0x7f00, RZ, 0xc0, !PT ;  /* 0x00007f0008087812 */ /* 0x000fe200078ec0ff */
[----:B------:R-:W1:Y:S02]  /*0570*/  LDC.64 R6, c[0x0][0x398] ;  /* 0x0000e600ff067b82 */ /* 0x000e640000000a00 */
[----:B------:R-:W-:-:S04]  /*0580*/  IMAD R9, R12, 0x800, R15 ;  /* 0x000008000c097824 */ /* 0x000fc800078e020f */
[----:B------:R-:W-:-:S04]  /*0590*/  IMAD.IADD R9, R8, 0x1, R9 ;  /* 0x0000000108097824 */ /* 0x000fc800078e0209 */
[----:B0-----:R-:W-:-:S05]  /*05a0*/  IMAD.WIDE.U32 R10, R9, 0x4, R10 ;  /* 0x00000004090a7825 */ /* 0x001fca00078e000a */
[----:B------:R-:W2:Y:S01]  /*05b0*/  LDG.E.CONSTANT R19, desc[UR8][R10.64] ;  /* 0x000000080a137981 */ /* 0x000ea2000c1e9900 */
[----:B-1----:R-:W-:-:S03]  /*05c0*/  IMAD.WIDE.U32 R6, R15, 0x4, R6 ;  /* 0x000000040f067825 */ /* 0x002fc600078e0006 */
[----:B------:R-:W3:Y:S04]  /*05d0*/  LDG.E.CONSTANT R21, desc[UR8][R10.64+0x1000] ;  /* 0x001000080a157981 */ /* 0x000ee8000c1e9900 */
[----:B------:R-:W4:Y:S04]  /*05e0*/  LDG.E.CONSTANT R15, desc[UR8][R10.64+0x20] ;  /* 0x000020080a0f7981 */ /* 0x000f28000c1e9900 */
[----:B------:R0:W5:Y:S04]  /*05f0*/  LDG.E.CONSTANT R17, desc[UR8][R10.64+0x1020] ;  /* 0x001020080a117981 */ /* 0x000168000c1e9900 */
[----:B------:R-:W5:Y:S04]  /*0600*/  LDG.E.CONSTANT R0, desc[UR8][R6.64] ;  /* 0x0000000806007981 */ /* 0x000f68000c1e9900 */
[----:B------:R1:W5:Y:S01]  /*0610*/  LDG.E.CONSTANT R8, desc[UR8][R6.64+0x20] ;  /* 0x0000200806087981 */ /* 0x000362000c1e9900 */
[----:B------:R-:W1:Y:S01]  /*0620*/  S2UR UR5, SR_CgaCtaId ;  /* 0x00000000000579c3 */ /* 0x000e620000008800 */
[----:B------:R-:W-:Y:S01]  /*0630*/  UIADD3 UR4, UPT, UPT, UR7, 0x200, URZ ;  /* 0x0000020007047890 */ /* 0x000fe2000fffe0ff */
[----:B0-----:R-:W-:Y:S01]  /*0640*/  IMAD.MOV.U32 R10, RZ, RZ, 0x40000000 ;  /* 0x40000000ff0a7424 */ /* 0x001fe200078e00ff */
[----:B------:R-:W0:Y:S01]  /*0650*/  S2R R23, SR_LANEID ;  /* 0x0000000000177919 */ /* 0x000e220000000000 */
[----:B------:R-:W-:-:S04]  /*0660*/  IMAD.MOV.U32 R11, RZ, RZ, 0x0 ;  /* 0x00000000ff0b7424 */ /* 0x000fc800078e00ff */
[----:B-1----:R-:W1:Y:S01]  /*0670*/  LDC.64 R6, c[0x0][0x390] ;  /* 0x0000e400ff067b82 */ /* 0x002e620000000a00 */
[----:B------:R-:W-:-:S04]  /*0680*/  ULEA UR4, UR5, UR4, 0x18 ;  /* 0x0000000405047291 */ /* 0x000fc8000f8ec0ff */
[----:B------:R-:W-:Y:S01]  /*0690*/  UIADD3 UR5, UPT, UPT, UR4, 0x100, URZ ;  /* 0x0000010004057890 */ /* 0x000fe2000fffe0ff */
[----:B-1----:R-:W-:Y:S01]  /*06a0*/  IMAD.WIDE.U32 R6, R9, 0x4, R6 ;  /* 0x0000000409067825 */ /* 0x002fe200078e0006 */
[----:B0-----:R-:W-:Y:S02]  /*06b0*/  SHF.R.U32.HI R12, RZ, 0x2, R23 ;  /* 0x00000002ff0c7819 */ /* 0x001fe40000011617 */
[----:B------:R-:W-:-:S05]  /*06c0*/  LOP3.LUT R23, R23, 0x3, RZ, 0xc0, !PT ;  /* 0x0000000317177812 */ /* 0x000fca00078ec0ff */
[----:B------:R-:W-:-:S05]  /*06d0*/  IMAD R12, R12, 0x4, R23 ;  /* 0x000000040c0c7824 */ /* 0x000fca00078e0217 */
[C---:B------:R-:W-:Y:S02]  /*06e0*/  LEA R16, R12.reuse, UR4, 0x3 ;  /* 0x000000040c107c11 */ /* 0x040fe4000f8e18ff */
[----:B------:R-:W-:Y:S02]  /*06f0*/  LEA R14, R12, UR5, 0x3 ;  /* 0x000000050c0e7c11 */ /* 0x000fe4000f8e18ff */
[----:B------:R-:W-:Y:S01]  /*0700*/  LEA R12, R13, UR4, 0x2 ;  /* 0x000000040d0c7c11 */ /* 0x000fe2000f8e10ff */
[----:B------:R3:W-:Y:S04]  /*0710*/  STS.64 [R16], R2 ;  /* 0x0000000210007388 */ /* 0x0007e80000000a00 */
[----:B------:R4:W-:Y:S01]  /*0720*/  STS.64 [R14], R4 ;  /* 0x000000040e007388 */ /* 0x0009e20000000a00 */
[----:B------:R-:W-:Y:S06]  /*0730*/  BAR.SYNC.DEFER_BLOCKING 0x0 ;  /* 0x0000000000007b1d */ /* 0x000fec0000010000 */
[----:B------:R-:W0:Y:S04]  /*0740*/  LDS R27, [R12] ;  /* 0x000000000c1b7984 */ /* 0x000e280000000800 */
[----:B------:R-:W1:Y:S04]  /*0750*/  LDS R25, [R12+0x80] ;  /* 0x000080000c197984 */ /* 0x000e680000000800 */
[----:B------:R-:W1:Y:S04]  /*0760*/  LDS R13, [R12+0x100] ;  /* 0x000100000c0d7984 */ /* 0x000e680000000800 */
[----:B------:R-:W1:Y:S01]  /*0770*/  LDS R23, [R12+0x180] ;  /* 0x000180000c177984 */ /* 0x000e620000000800 */
[----:B--2---:R-:W-:-:S04]  /*0780*/  IMAD.WIDE R18, R19, 0x706eb3e4, R10 ;  /* 0x706eb3e413127825 */ /* 0x004fc800078e020a */
[----:B---3--:R-:W-:Y:S01]  /*0790*/  IMAD.WIDE R2, R21, 0x706eb3e4, R10 ;  /* 0x706eb3e415027825 */ /* 0x008fe200078e020a */
[----:B------:R-:W-:-:S03]  /*07a0*/  SHF.R.U64 R18, R18, 0x1f, R19 ;  /* 0x0000001f12127819 */ /* 0x000fc60000001213 */
[----:B----4-:R-:W-:Y:S01]  /*07b0*/  IMAD.WIDE R4, R15, 0x706eb3e4, R10 ;  /* 0x706eb3e40f047825 */ /* 0x010fe200078e020a */
[----:B------:R-:W-:-:S03]  /*07c0*/  SHF.R.U64 R2, R2, 0x1f, R3 ;  /* 0x0000001f02027819 */ /* 0x000fc60000001203 */
[----:B-----5:R-:W-:Y:S01]  /*07d0*/  IMAD.WIDE R10, R17, 0x706eb3e4, R10 ;  /* 0x706eb3e4110a7825 */ /* 0x020fe200078e020a */
[----:B------:R-:W-:Y:S02]  /*07e0*/  SHF.R.U64 R4, R4, 0x1f, R5 ;  /* 0x0000001f04047819 */ /* 0x000fe40000001205 */
[-C--:B0-----:R-:W-:Y:S02]  /*07f0*/  IADD3 R27, PT, PT, R18, R0.reuse, R27 ;  /* 0x00000000121b7210 */ /* 0x081fe40007ffe01b */
[----:B------:R-:W-:Y:S02]  /*0800*/  SHF.R.U64 R10, R10, 0x1f, R11 ;  /* 0x0000001f0a0a7819 */ /* 0x000fe4000000120b */
[----:B-1----:R-:W-:Y:S02]  /*0810*/  IADD3 R25, PT, PT, R2, R0, R25 ;  /* 0x0000000002197210 */ /* 0x002fe40007ffe019 */
[-C--:B------:R-:W-:Y:S02]  /*0820*/  IADD3 R13, PT, PT, R4, R8.reuse, R13 ;  /* 0x00000008040d7210 */ /* 0x080fe40007ffe00d */
[----:B------:R-:W-:-:S02]  /*0830*/  IADD3 R23, PT, PT, R10, R8, R23 ;  /* 0x000000080a177210 */ /* 0x000fc40007ffe017 */
[----:B------:R-:W-:Y:S02]  /*0840*/  VIMNMX R27, PT, PT, RZ, R27, !PT ;  /* 0x0000001bff1b7248 */ /* 0x000fe40007fe0100 */
[----:B------:R-:W-:Y:S02]  /*0850*/  VIMNMX R25, PT, PT, RZ, R25, !PT ;  /* 0x00000019ff197248 */ /* 0x000fe40007fe0100 */
[----:B------:R-:W-:Y:S01]  /*0860*/  VIMNMX R13, PT, PT, RZ, R13, !PT ;  /* 0x0000000dff0d7248 */ /* 0x000fe20007fe0100 */
[----:B------:R-:W-:Y:S01]  /*0870*/  STG.E desc[UR8][R6.64], R27 ;  /* 0x0000001b06007986 */ /* 0x000fe2000c101908 */
[----:B------:R-:W-:-:S03]  /*0880*/  VIMNMX R23, PT, PT, RZ, R23, !PT ;  /* 0x00000017ff177248 */ /* 0x000fc60007fe0100 */
[----:B------:R-:W-:Y:S04]  /*0890*/  STG.E desc[UR8][R6.64+0x1000], R25 ;  /* 0x0010001906007986 */ /* 0x000fe8000c101908 */
[----:B------:R-:W-:Y:S04]  /*08a0*/  STG.E desc[UR8][R6.64+0x20], R13 ;  /* 0x0000200d06007986 */ /* 0x000fe8000c101908 */
[----:B------:R-:W-:Y:S01]  /*08b0*/  STG.E desc[UR8][R6.64+0x1020], R23 ;  /* 0x0010201706007986 */ /* 0x000fe2000c101908 */
[----:B------:R-:W-:Y:S05]  /*08c0*/  EXIT ;  /* 0x000000000000794d */ /* 0x000fea0003800000 */
        .weak           $__internal_12_$__cuda_sm_9x_mma_sub_byte_internal_m8n8k32_u4_s4
        .type           $__internal_12_$__cuda_sm_9x_mma_sub_byte_internal_m8n8k32_u4_s4,@function
        .size           $__internal_12_$__cuda_sm_9x_mma_sub_byte_internal_m8n8k32_u4_s4,(.L_x_404 - $__internal_12_$__cuda_sm_9x_mma_sub_byte_internal_m8n8k32_u4_s4)
$__internal_12_$__cuda_sm_9x_mma_sub_byte_internal_m8n8k32_u4_s4:
        /* <DEDUP_REMOVED lines=41> */
[----:B------:R-:W-:Y:S06]  /*0b60*/  RET.REL.NODEC R6 `(fused_nn_conv2d_add_cast_cast_cast_multiply_add_right_shift_cast_add_clip_cast_n_16373524651668054328__3_kernel0) ;  /* 0xfffffff406247950 */ /* 0x000fec0003c3ffff */
.L_x_212:
        /* <DEDUP_REMOVED lines=9> */
.L_x_404:


//--------------------- .text.fused_nn_conv2d_add_nn_relu_cast_cast_left_shift_multiply_add_right_shift_cast_c_3441552496575213188__1_kernel0 --------------------------
	.section	.text.fused_nn_conv2d_add_nn_relu_cast_cast_left_shift_multiply_add_right_shift_cast_c_3441552496575213188__1_kernel0,"ax",@progbits
	.align	128
        .global         fused_nn_conv2d_add_nn_relu_cast_cast_left_shift_multiply_add_right_shift_cast_c_3441552496575213188__1_kernel0
        .type           fused_nn_conv2d_add_nn_relu_cast_cast_left_shift_multiply_add_right_shift_cast_c_3441552496575213188__1_kernel0,@function
        .size           fused_nn_conv2d_add_nn_relu_cast_cast_left_shift_multiply_add_right_shift_cast_c_3441552496575213188__1_kernel0,(.L_x_405 - fused_nn_conv2d_add_nn_relu_cast_cast_left_shift_multiply_add_right_shift_cast_c_3441552496575213188__1_kernel0)
        .other          fused_nn_conv2d_add_nn_relu_cast_cast_left_shift_multiply_add_right_shift_cast_c_3441552496575213188__1_kernel0,@"STO_CUDA_ENTRY STV_DEFAULT"
fused_nn_conv2d_add_nn_relu_cast_cast_left_shift_multiply_add_right_shift_cast_c_3441552496575213188__1_kernel0:
.text.fused_nn_conv2d_add_nn_relu_cast_cast_left_shift_multiply_add_right_shift_cast_c_3441552496575213188__1_kernel0:
[----:B------:R-:W-:Y:S01]  /*0000*/  LDC R1, c[0x0][0x37c] ;  /* 0x0000df00ff017b82 */ /* 0x000fe20000000800 */
[----:B------:R-:W0:Y:S07]  /*0010*/  S2R R0, SR_TID.X ;  /* 0x0000000000007919 */ /* 0x000e2e0000002100 */
[----:B------:R-:W1:Y:S01]  /*0020*/  S2UR UR4, SR_CTAID.Y ;  /* 0x00000000000479c3 */ /* 0x000e620000002600 */
[----:B------:R-:W2:Y:S01]  /*0030*/  LDCU.64 UR6, c[0x0][0x380] ;  /* 0x00007000ff0677ac */ /* 0x000ea20008000a00 */
[----:B------:R-:W-:Y:S01]  /*0040*/  CS2R R50, SRZ ;  /* 0x0000000000327805 */ /* 0x000fe2000001ff00 */
[----:B------:R-:W3:Y:S01]  /*0050*/  S2R R7, SR_CTAID.Z ;  /* 0x0000000000077919 */ /* 0x000ee20000002700 */
[----:B------:R-:W-:-:S02]  /*0060*/  CS2R R48, SRZ ;  /* 0x0000000000307805 */ /* 0x000fc4000001ff00 */
[----:B------:R-:W-:Y:S02]  /*0070*/  CS2R R46, SRZ ;  /* 0x00000000002e7805 */ /* 0x000fe4000001ff00 */
[----:B------:R-:W-:Y:S02]  /*0080*/  CS2R R44, SRZ ;  /* 0x00000000002c7805 */ /* 0x000fe4000001ff00 */
[----:B------:R-:W-:Y:S01]  /*0090*/  CS2R R42, SRZ ;  /* 0x00000000002a7805 */ /* 0x000fe2000001ff00 */
[----:B------:R-:W4:Y:S01]  /*00a0*/  LDC.64 R2, c[0x0][0x388] ;  /* 0x0000e200ff027b82 */ /* 0x000f220000000a00 */
[----:B------:R-:W-:Y:S02]  /*00b0*/  CS2R R40, SRZ ;  /* 0x0000000000287805 */ /* 0x000fe4000001ff00 */
[----:B------:R-:W-:Y:S02]  /*00c0*/  CS2R R38, SRZ ;  /* 0x0000000000267805 */ /* 0x000fe4000001ff00 */
        /* <DEDUP_REMOVED lines=8> */
[----:B------:R-:W-:Y:S01]  /*0150*/  CS2R R12, SRZ ;  /* 0x00000000000c7805 */ /* 0x000fe2000001ff00 */
[----:B------:R-:W2:Y:S01]  /*0160*/  LDCU.64 UR8, c[0x0][0x358] ;  /* 0x00006b00ff0877ac */ /* 0x000ea20008000a00 */
[----:B-1----:R-:W-:Y:S01]  /*0170*/  USHF.L.U32 UR4, UR4, 0xf, URZ ;  /* 0x0000000f04047899 */ /* 0x002fe200080006ff */
[----:B0-----:R-:W-:-:S05]  /*0180*/  IMAD.SHL.U32 R4, R0, 0x40, RZ ;  /* 0x0000004000047824 */ /* 0x001fca00078e00ff */
[----:B------:R-:W-:Y:S01]  /*0190*/  LOP3.LUT R5, R0, UR4, RZ, 0xfc, !PT ;  /* 0x0000000400057c12 */ /* 0x000fe2000f8efcff */
[----:B------:R-:W-:Y:S01]  /*01a0*/  UMOV UR4, 0x400 ;  /* 0x0000040000047882 */ /* 0x000fe20000000000 */
[----:B------:R-:W-:-:S03]  /*01b0*/  LOP3.LUT R4, R4, 0xff00, RZ, 0xc0, !PT ;  /* 0x0000ff0004047812 */ /* 0x000fc600078ec0ff */
[----:B----4-:R-:W-:-:S04]  /*01c0*/  IMAD.WIDE.U32 R2, R5, 0x4, R2 ;  /* 0x0000000405027825 */ /* 0x010fc800078e0002 */
[----:B---3--:R-:W-:Y:S01]  /*01d0*/  IMAD R7, R7, 0x800, R4 ;  /* 0x0000080007077824 */ /* 0x008fe200078e0204 */
[----:B------:R-:W-:Y:S02]  /*01e0*/  LOP3.LUT R4, R0, 0x3, RZ, 0xc0, !PT ;  /* 0x0000000300047812 */ /* 0x000fe400078ec0ff */
[----:B------:R-:W-:-:S03]  /*01f0*/  IADD3 R64, P1, PT, R2, 0x10000, RZ ;  /* 0x0001000002407810 */ /* 0x000fc60007f3e0ff */
[----:B------:R-:W-:Y:S02]  /*0200*/  IMAD.IADD R4, R4, 0x1, R7 ;  /* 0x0000000104047824 */ /* 0x000fe400078e0207 */
[----:B------:R-:W-:-:S03]  /*0210*/  IMAD.X R65, RZ, RZ, R3, P1 ;  /* 0x000000ffff417224 */ /* 0x000fc600008e0603 */
[----:B--2---:R-:W-:Y:S01]  /*0220*/  LEA R2, P0, R4, UR6, 0x2 ;  /* 0x0000000604027c11 */ /* 0x004fe2000f8010ff */
[----:B------:R-:W-:-:S04]  /*0230*/  UIADD3 UR6, UPT, UPT, UR4, 0x80, URZ ;  /* 0x0000008004067890 */ /* 0x000fc8000fffe0ff */
[----:B------:R-:W-:Y:S01]  /*0240*/  IMAD.X R3, RZ, RZ, UR7, P0 ;  /* 0x00000007ff037e24 */ /* 0x000fe200080e06ff */
[----:B------:R-:W0:Y:S02]  /*0250*/  S2UR UR7, SR_CgaCtaId ;  /* 0x00000000000779c3 */ /* 0x000e240000008800 */
[----:B0-----:R-:W-:Y:S02]  /*0260*/  ULEA UR5, UR7, UR4, 0x18 ;  /* 0x0000000407057291 */ /* 0x001fe4000f8ec0ff */
[----:B------:R-:W-:Y:S01]  /*0270*/  ULEA UR6, UR7, UR6, 0x18 ;  /* 0x0000000607067291 */ /* 0x000fe2000f8ec0ff */
[----:B------:R-:W-:-:S03]  /*0280*/  UMOV UR4, URZ ;  /* 0x000000ff00047c82 */ /* 0x000fc60008000000 */
[----:B------:R-:W-:-:S08]  /*0290*/  LEA R63, R0, UR5, 0x2 ;  /* 0x00000005003f7c11 */ /* 0x000fd0000f8e10ff */
.L_x_213:
        /* <DEDUP_REMOVED lines=17> */
[----:B------:R-:W-:Y:S01]  /*03b0*/  LEA R10, R0, UR6, 0x2 ;  /* 0x00000006000a7c11 */ /* 0x000fe2000f8e10ff */
[----:B------:R-:W-:Y:S01]  /*03c0*/  UIADD3 UR7, UPT, UPT, UR6, 0x80, URZ ;  /* 0x0000008006077890 */ /* 0x000fe2000fffe0ff */
[----:B------:R-:W-:Y:S01]  /*03d0*/  IMAD.MOV.U32 R56, RZ, RZ, R37 ;  /* 0x000000ffff387224 */ /* 0x000fe200078e0025 */
[----:B------:R-:W0:Y:S01]  /*03e0*/  S2R R55, SR_LANEID ;  /* 0x0000000000377919 */ /* 0x000e220000000000 */
        /* <DEDUP_REMOVED lines=14> */
[----:B------:R-:W-:Y:S01]  /*04d0*/  UIADD3 UR4, UPT, UPT, UR4, 0x1, URZ ;  /* 0x0000000104047890 */ /* 0x000fe2000fffe0ff */
[----:B0-----:R-:W-:-:S03]  /*04e0*/  LOP3.LUT R55, R55, 0x7, RZ, 0xc0, !PT ;  /* 0x0000000737377812 */ /* 0x001fc600078ec0ff */
[----:B------:R-:W-:Y:S01]  /*04f0*/  UISETP.NE.AND UP0, UPT, UR4, 0x40, UPT ;  /* 0x000000400400788c */ /* 0x000fe2000bf05270 */
[C---:B------:R-:W-:Y:S02]  /*0500*/  LEA R62, R55.reuse, UR5, 0x4 ;  /* 0x00000005373e7c11 */ /* 0x040fe4000f8e20ff */
[C---:B------:R-:W-:Y:S02]  /*0510*/  LEA R60, R55.reuse, UR10, 0x4 ;  /* 0x0000000a373c7c11 */ /* 0x040fe4000f8e20ff */
[C---:B------:R-:W-:Y:S02]  /*0520*/  LEA R58, R55.reuse, UR12, 0x4 ;  /* 0x0000000c373a7c11 */ /* 0x040fe4000f8e20ff */
[C---:B------:R-:W-:Y:S02]  /*0530*/  LEA R6, R55.reuse, UR14, 0x4 ;  /* 0x0000000e37067c11 */ /* 0x040fe4000f8e20ff */
[C---:B------:R-:W-:Y:S02]  /*0540*/  LEA R52, R55.reuse, UR20, 0x4 ;  /* 0x0000001437347c11 */ /* 0x040fe4000f8e20ff */
        /* <DEDUP_REMOVED lines=50> */
[----:B0-----:R-:W-:Y:S05]  /*0870*/  CALL.REL.NOINC `($__internal_13_$__cuda_sm_9x_mma_sub_byte_internal_m8n8k32_u4_s4) ;  /* 0x0000001000ec7944 */ /* 0x001fea0003c00000 */
[----:B------:R-:W-:Y:S01]  /*0880*/  IMAD.MOV.U32 R57, RZ, RZ, R38 ;  /* 0x000000ffff397224 */ /* 0x000fe200078e0026 */
[----:B------:R-:W-:Y:S01]  /*0890*/  MOV R4, 0x8f0 ;  /* 0x000008f000047802 */ /* 0x000fe20000000f00 */
[----:B------:R-:W-:Y:S02]  /*08a0*/  IMAD.MOV.U32 R56, RZ, RZ, R39 ;  /* 0x000000ffff387224 */ /* 0x000fe400078e0027 */
[----:B------:R-:W-:Y:S02]  /*08b0*/  IMAD.MOV.U32 R17, RZ, RZ, R61 ;  /* 0x000000ffff117224 */ /* 0x000fe400078e003d */
[----:B------:R-:W-:Y:S02]  /*08c0*/  IMAD.MOV.U32 R36, RZ, RZ, R16 ;  /* 0x000000ffff247224 */ /* 0x000fe400078e0010 */
[----:B------:R-:W-:-:S07]  /*08d0*/  IMAD.MOV.U32 R37, RZ, RZ, R21 ;  /* 0x000000ffff257224 */ /* 0x000fce00078e0015 */
[----:B------:R-:W-:Y:S05]  /*08e0*/  CALL.REL.NOINC `($__internal_13_$__cuda_sm_9x_mma_sub_byte_internal_m8n8k32_u4_s4) ;  /* 0x0000001000d07944 */ /* 0x000fea0003c00000 */
        /* <DEDUP_REMOVED lines=107> */
[----:B------:R-:W-:Y:S01]  /*0fa0*/  UMOV UR4, 0x400 ;  /* 0x0000040000047882 */ /* 0x000fe20000000000 */
[----:B------:R-:W-:Y:S01]  /*0fb0*/  IMAD.SHL.U32 R4, R0, 0x8, RZ ;  /* 0x0000000800047824 */ /* 0x000fe200078e00ff */
[----:B------:R-:W2:Y:S01]  /*0fc0*/  S2R R7, SR_CTAID.Z ;  /* 0x0000000000077919 */ /* 0x000ea20000002700 */
[----:B------:R-:W-:-:S03]  /*0fd0*/  UIADD3 UR4, UPT, UPT, UR4, 0x880, URZ ;  /* 0x0000088004047890 */ /* 0x000fc6000fffe0ff */
        /* <DEDUP_REMOVED lines=68> */
.L_x_214:
        /* <DEDUP_REMOVED lines=129> */
        .weak           $__internal_13_$__cuda_sm_9x_mma_sub_byte_internal_m8n8k32_u4_s4
        .type           $__internal_13_$__cuda_sm_9x_mma_sub_byte_internal_m8n8k32_u4_s4,@function
        .size           $__internal_13_$__cuda_sm_9x_mma_sub_byte_internal_m8n8k32_u4_s4,(.L_x_405 - $__internal_13_$__cuda_sm_9x_mma_sub_byte_internal_m8n8k32_u4_s4)
$__internal_13_$__cuda_sm_9x_mma_sub_byte_internal_m8n8k32_u4_s4:
        /* <DEDUP_REMOVED lines=42> */
[----:B------:R-:W-:Y:S06]  /*1ed0*/  RET.REL.NODEC R18 `(fused_nn_conv2d_add_nn_relu_cast_cast_left_shift_multiply_add_right_shift_cast_c_3441552496575213188__1_kernel0) ;  /* 0xffffffe012487950 */ /* 0x000fec0003c3ffff */
.L_x_215:
        /* <DEDUP_REMOVED lines=10> */
.L_x_405:


//--------------------- .text.fused_cast_cast_left_shift_multiply_add_right_shift_cast_clip_cast_3_kernel0 --------------------------
	.section	.text.fused_cast_cast_left_shift_multiply_add_right_shift_cast_clip_cast_3_kernel0,"ax",@progbits
	.align	128
        .global         fused_cast_cast_left_shift_multiply_add_right_shift_cast_clip_cast_3_kernel0
        .type           fused_cast_cast_left_shift_multiply_add_right_shift_cast_clip_cast_3_kernel0,@function
        .size           fused_cast_cast_left_shift_multiply_add_right_shift_cast_clip_cast_3_kernel0,(.L_x_442 - fused_cast_cast_left_shift_multiply_add_right_shift_cast_clip_cast_3_kernel0)
        .other          fused_cast_cast_left_shift_multiply_add_right_shift_cast_clip_cast_3_kernel0,@"STO_CUDA_ENTRY STV_DEFAULT"
fused_cast_cast_left_shift_multiply_add_right_shift_cast_clip_cast_3_kernel0:
.text.fused_cast_cast_left_shift_multiply_add_right_shift_cast_clip_cast_3_kernel0:
[----:B------:R-:W-:Y:S01]  /*0000*/  LDC R1, c[0x0][0x37c] ;  /* 0x0000df00ff017b82 */ /* 0x000fe20000000800 */
[----:B------:R-:W0:Y:S07]  /*0010*/  S2R R15, SR_TID.X ;  /* 0x00000000000f7919 */ /* 0x000e2e0000002100 */
[----:B------:R-:W1:Y:S01]  /*0020*/  LDC.64 R2, c[0x0][0x380] ;  /* 0x0000e000ff027b82 */ /* 0x000e620000000a00 */
[----:B------:R-:W2:Y:S01]  /*0030*/  LDCU.64 UR6, c[0x0][0x358] ;  /* 0x00006b00ff0677ac */ /* 0x000ea20008000a00 */
[----:B------:R-:W3:Y:S01]  /*0040*/  S2R R10, SR_CTAID.X ;  /* 0x00000000000a7919 */ /* 0x000ee20000002500 */
[----:B------:R-:W-:-:S05]  /*0050*/  UMOV UR4, URZ ;  /* 0x000000ff00047c82 */ /* 0x000fca0008000000 */
[----:B------:R-:W4:Y:S01]  /*0060*/  LDC.64 R4, c[0x0][0x388] ;  /* 0x0000e200ff047b82 */ /* 0x000f220000000a00 */
[--C-:B0-----:R-:W-:Y:S01]  /*0070*/  SHF.R.U32.HI R7, RZ, 0x8, R15.reuse ;  /* 0x00000008ff077819 */ /* 0x101fe2000001160f */
[----:B------:R-:W-:Y:S02]  /*0080*/  IMAD.SHL.U32 R11, R15, 0x8, RZ ;  /* 0x000000080f0b7824 */ /* 0x000fe400078e00ff */
[C---:B---3--:R-:W-:Y:S01]  /*0090*/  IMAD.SHL.U32 R0, R10.reuse, 0x4, RZ ;  /* 0x000000040a007824 */ /* 0x048fe200078e00ff */
[C---:B------:R-:W-:Y:S01]  /*00a0*/  SHF.L.U32 R13, R7.reuse, 0xb, RZ ;  /* 0x0000000b070d7819 */ /* 0x040fe200000006ff */
[C---:B------:R-:W-:Y:S02]  /*00b0*/  IMAD.SHL.U32 R8, R10.reuse, 0x400, RZ ;  /* 0x000004000a087824 */ /* 0x040fe400078e00ff */
[----:B------:R-:W-:Y:S01]  /*00c0*/  IMAD.SHL.U32 R10, R10, 0x2000, RZ ;  /* 0x000020000a0a7824 */ /* 0x000fe200078e00ff */
[----:B------:R-:W-:Y:S02]  /*00d0*/  LOP3.LUT R0, R7, R0, RZ, 0xfc, !PT ;  /* 0x0000000007007212 */ /* 0x000fe400078efcff */
[----:B------:R-:W-:-:S02]  /*00e0*/  LOP3.LUT R9, R8, 0x300, R15, 0xf8, !PT ;  /* 0x0000030008097812 */ /* 0x000fc400078ef80f */
[C---:B------:R-:W-:Y:S02]  /*00f0*/  LOP3.LUT R6, R10.reuse, R13, RZ, 0xfc, !PT ;  /* 0x0000000d0a067212 */ /* 0x040fe400078efcff */
[----:B------:R-:W-:Y:S02]  /*0100*/  LOP3.LUT R10, R10, R11, RZ, 0xfc, !PT ;  /* 0x0000000b0a0a7212 */ /* 0x000fe400078efcff */
[----:B------:R-:W-:Y:S02]  /*0110*/  LOP3.LUT R8, R8, R15, RZ, 0xfc, !PT ;  /* 0x0000000f08087212 */ /* 0x000fe400078efcff */
[----:B------:R-:W-:Y:S02]  /*0120*/  LOP3.LUT R9, R9, 0xff, R15, 0xf8, !PT ;  /* 0x000000ff09097812 */ /* 0x000fe400078ef80f */
[----:B-12---:R-:W-:-:S07]  /*0130*/  LOP3.LUT R11, R6, 0x7f8, R11, 0xf8, !PT ;  /* 0x000007f8060b7812 */ /* 0x006fce00078ef80b */
.L_x_218:
[C---:B------:R-:W-:Y:S01]  /*0140*/  ISETP.GT.U32.AND P0, PT, R8.reuse, 0xc3fff, PT ;  /* 0x000c3fff0800780c */ /* 0x040fe20003f04070 */
[----:B------:R-:W-:Y:S01]  /*0150*/  UIADD3 UR4, UPT, UPT, UR4, 0x1, URZ ;  /* 0x0000000104047890 */ /* 0x000fe2000fffe0ff */
[----:B------:R-:W-:Y:S01]  /*0160*/  BSSY.RECONVERGENT B0, `(.L_x_216) ;  /* 0x000005c000007945 */ /* 0x000fe20003800200 */
[----:B------:R-:W-:Y:S01]  /*0170*/  VIADD R8, R8, 0x40000 ;  /* 0x0004000008087836 */ /* 0x000fe20000000000 */
[----:B------:R-:W-:-:S13]  /*0180*/  ISETP.GT.U32.OR P0, PT, R10, 0x61ffff, P0 ;  /* 0x0061ffff0a00780c */ /* 0x000fda0000704470 */
[----:B0-----:R-:W-:Y:S05]  /*0190*/  @P0 BRA `(.L_x_217) ;  /* 0x0000000400600947 */ /* 0x001fea0003800000 */
[----:B------:R-:W-:Y:S02]  /*01a0*/  SHF.R.U32.HI R12, RZ, 0x3, R0 ;  /* 0x00000003ff0c7819 */ /* 0x000fe40000011600 */
[----:B------:R-:W-:-:S03]  /*01b0*/  SHF.R.U32.HI R13, RZ, 0xe, R10 ;  /* 0x0000000eff0d7819 */ /* 0x000fc6000001160a */
[----:B------:R-:W-:-:S04]  /*01c0*/  IMAD.HI.U32 R12, R12, 0x24924925, RZ ;  /* 0x249249250c0c7827 */ /* 0x000fc800078e00ff */
[----:B------:R-:W-:-:S04]  /*01d0*/  IMAD.HI.U32 R13, R13, 0x24924925, RZ ;  /* 0x249249250d0d7827 */ /* 0x000fc800078e00ff */
[----:B------:R-:W-:-:S04]  /*01e0*/  IMAD R6, R12, -0x1c000, R11 ;  /* 0xfffe40000c067824 */ /* 0x000fc800078e020b */
[----:B------:R-:W-:-:S04]  /*01f0*/  IMAD R19, R13, 0x1c000, R6 ;  /* 0x0001c0000d137824 */ /* 0x000fc800078e0206 */
[----:B----4-:R-:W-:-:S05]  /*0200*/  IMAD.WIDE.U32 R18, R19, 0x4, R4 ;  /* 0x0000000413127825 */ /* 0x010fca00078e0004 */
        /* <DEDUP_REMOVED lines=9> */
[----:B------:R-:W-:Y:S02]  /*02a0*/  IMAD.MOV.U32 R6, RZ, RZ, 0x40000000 ;  /* 0x40000000ff067424 */ /* 0x000fe400078e00ff */
[----:B------:R-:W-:Y:S01]  /*02b0*/  IMAD R12, R12, -0x3800, R9 ;  /* 0xffffc8000c0c7824 */ /* 0x000fe200078e0209 */
[----:B--2---:R-:W-:-:S05]  /*02c0*/  SHF.R.S32.HI R16, RZ, 0x1f, R20 ;  /* 0x0000001fff107819 */ /* 0x004fca0000011414 */
[----:B------:R-:W-:Y:S02]  /*02d0*/  IMAD.SHL.U32 R22, R16, 0x10000000, RZ ;  /* 0x1000000010167824 */ /* 0x000fe400078e00ff */
[----:B------:R-:W-:-:S04]  /*02e0*/  IMAD.WIDE.U32 R16, R20, 0x10000000, R6 ;  /* 0x1000000014107825 */ /* 0x000fc800078e0006 */
[----:B------:R-:W-:Y:S01]  /*02f0*/  IMAD R22, R20, 0x4, R22 ;  /* 0x0000000414167824 */ /* 0x000fe200078e0216 */
[----:B---3--:R-:W-:-:S03]  /*0300*/  SHF.R.S32.HI R20, RZ, 0x1f, R14 ;  /* 0x0000001fff147819 */ /* 0x008fc6000001140e */
[----:B------:R-:W-:Y:S01]  /*0310*/  IMAD.IADD R17, R17, 0x1, R22 ;  /* 0x0000000111117824 */ /* 0x000fe200078e0216 */
[----:B------:R-:W-:Y:S02]  /*0320*/  SHF.L.U32 R24, R20, 0x1c, RZ ;  /* 0x0000001c14187819 */ /* 0x000fe400000006ff */
[----:B----4-:R-:W-:Y:S02]  /*0330*/  SHF.R.S32.HI R22, RZ, 0x1f, R29 ;  /* 0x0000001fff167819 */ /* 0x010fe4000001141d */
[----:B------:R-:W-:Y:S01]  /*0340*/  SHF.R.U64 R20, R16, 0x1f, R17 ;  /* 0x0000001f10147819 */ /* 0x000fe20000001211 */
[C---:B0-----:R-:W-:Y:S02]  /*0350*/  IMAD R19, R14.reuse, 0x4, R24 ;  /* 0x000000040e137824 */ /* 0x041fe400078e0218 */
[----:B------:R-:W-:Y:S01]  /*0360*/  IMAD.WIDE.U32 R16, R14, 0x10000000, R6 ;  /* 0x100000000e107825 */ /* 0x000fe200078e0006 */
[----:B------:R-:W-:-:S03]  /*0370*/  VIMNMX.RELU R20, PT, PT, R20, 0xf, PT ;  /* 0x0000000f14147848 */ /* 0x000fc60003fe1100 */
[----:B------:R-:W-:Y:S01]  /*0380*/  IMAD.SHL.U32 R22, R22, 0x10000000, RZ ;  /* 0x1000000016167824 */ /* 0x000fe200078e00ff */
[----:B------:R-:W-:Y:S01]  /*0390*/  IADD3 R17, PT, PT, R17, R19, RZ ;  /* 0x0000001311117210 */ /* 0x000fe20007ffe0ff */
[----:B------:R-:W-:Y:S01]  /*03a0*/  IMAD.WIDE.U32 R18, R29, 0x10000000, R6 ;  /* 0x100000001d127825 */ /* 0x000fe200078e0006 */
[----:B------:R-:W-:-:S03]  /*03b0*/  SHF.L.U32 R20, R20, 0x1c, RZ ;  /* 0x0000001c14147819 */ /* 0x000fc600000006ff */
[----:B------:R-:W-:Y:S01]  /*03c0*/  IMAD R14, R29, 0x4, R22 ;  /* 0x000000041d0e7824 */ /* 0x000fe200078e0216 */
[----:B------:R-:W-:Y:S02]  /*03d0*/  SHF.R.U64 R22, R16, 0x1f, R17 ;  /* 0x0000001f10167819 */ /* 0x000fe40000001211 */
[----:B-----5:R-:W-:Y:S01]  /*03e0*/  SHF.R.S32.HI R16, RZ, 0x1f, R27 ;  /* 0x0000001fff107819 */ /* 0x020fe2000001141b */
[----:B------:R-:W-:Y:S01]  /*03f0*/  IMAD.IADD R17, R19, 0x1, R14 ;  /* 0x0000000113117824 */ /* 0x000fe200078e020e */
[----:B------:R-:W-:-:S04]  /*0400*/  SHF.R.S32.HI R14, RZ, 0x1f, R23 ;  /* 0x0000001fff0e7819 */ /* 0x000fc80000011417 */
[----:B------:R-:W-:Y:S01]  /*0410*/  SHF.R.U64 R17, R18, 0x1f, R17 ;  /* 0x0000001f12117819 */ /* 0x000fe20000001211 */
[----:B------:R-:W-:Y:S01]  /*0420*/  IMAD.SHL.U32 R18, R16, 0x10000000, RZ ;  /* 0x1000000010127824 */ /* 0x000fe200078e00ff */
[----:B------:R-:W-:Y:S01]  /*0430*/  VIMNMX.RELU R16, PT, PT, R22, 0xf, PT ;  /* 0x0000000f16107848 */ /* 0x000fe20003fe1100 */
[----:B------:R-:W-:Y:S01]  /*0440*/  IMAD.SHL.U32 R22, R14, 0x10000000, RZ ;  /* 0x100000000e167824 */ /* 0x000fe200078e00ff */
[----:B------:R-:W-:Y:S01]  /*0450*/  VIMNMX.RELU R17, PT, PT, R17, 0xf, PT ;  /* 0x0000000f11117848 */ /* 0x000fe20003fe1100 */
[----:B------:R-:W-:Y:S02]  /*0460*/  IMAD R29, R27, 0x4, R18 ;  /* 0x000000041b1d7824 */ /* 0x000fe400078e0212 */
[----:B------:R-:W-:Y:S02]  /*0470*/  IMAD.SHL.U32 R19, R16, 0x1000000, RZ ;  /* 0x0100000010137824 */ /* 0x000fe400078e00ff */
[----:B------:R-:W-:Y:S02]  /*0480*/  IMAD.SHL.U32 R18, R17, 0x100000, RZ ;  /* 0x0010000011127824 */ /* 0x000fe400078e00ff */
[----:B------:R-:W-:-:S03]  /*0490*/  IMAD.WIDE.U32 R16, R27, 0x10000000, R6 ;  /* 0x100000001b107825 */ /* 0x000fc600078e0006 */
[----:B------:R-:W-:Y:S01]  /*04a0*/  LOP3.LUT R14, R18, R19, R20, 0xfe, !PT ;  /* 0x00000013120e7212 */ /* 0x000fe200078efe14 */
[C---:B------:R-:W-:Y:S01]  /*04b0*/  IMAD.WIDE.U32 R18, R23.reuse, 0x10000000, R6 ;  /* 0x1000000017127825 */ /* 0x040fe200078e0006 */
[----:B------:R-:W-:-:S03]  /*04c0*/  LEA R23, R23, R22, 0x2 ;  /* 0x0000001617177211 */ /* 0x000fc600078e10ff */
[----:B------:R-:W-:Y:S01]  /*04d0*/  IMAD.IADD R29, R17, 0x1, R29 ;  /* 0x00000001111d7824 */ /* 0x000fe200078e021d */
[----:B------:R-:W-:Y:S01]  /*04e0*/  SHF.R.S32.HI R17, RZ, 0x1f, R25 ;  /* 0x0000001fff117819 */ /* 0x000fe20000011419 */
[----:B------:R-:W-:-:S03]  /*04f0*/  IMAD.IADD R19, R19, 0x1, R23 ;  /* 0x0000000113137824 */ /* 0x000fc600078e0217 */
[----:B------:R-:W-:Y:S01]  /*0500*/  SHF.R.U64 R20, R16, 0x1f, R29 ;  /* 0x0000001f10147819 */ /* 0x000fe2000000121d */
[----:B------:R-:W-:Y:S01]  /*0510*/  IMAD.SHL.U32 R24, R17, 0x10000000, RZ ;  /* 0x1000000011187824 */ /* 0x000fe200078e00ff */
[----:B------:R-:W-:Y:S02]  /*0520*/  SHF.R.S32.HI R16, RZ, 0x1f, R21 ;  /* 0x0000001fff107819 */ /* 0x000fe40000011415 */
[----:B------:R-:W-:Y:S01]  /*0530*/  SHF.R.U64 R22, R18, 0x1f, R19 ;  /* 0x0000001f12167819 */ /* 0x000fe20000001213 */
[C---:B------:R-:W-:Y:S01]  /*0540*/  IMAD R23, R25.reuse, 0x4, R24 ;  /* 0x0000000419177824 */ /* 0x040fe200078e0218 */
[----:B------:R-:W-:Y:S02]  /*0550*/  SHF.R.S32.HI R18, RZ, 0x1f, R15 ;  /* 0x0000001fff127819 */ /* 0x000fe4000001140f */
[----:B------:R-:W-:Y:S01]  /*0560*/  SHF.L.U32 R26, R16, 0x1c, RZ ;  /* 0x0000001c101a7819 */ /* 0x000fe200000006ff */
[----:B------:R-:W-:Y:S01]  /*0570*/  IMAD.WIDE.U32 R16, R25, 0x10000000, R6 ;  /* 0x1000000019107825 */ /* 0x000fe200078e0006 */
[----:B------:R-:W-:-:S02]  /*0580*/  VIMNMX.RELU R20, PT, PT, R20, 0xf, PT ;  /* 0x0000000f14147848 */ /* 0x000fc40003fe1100 */
[----:B------:R-:W-:Y:S01]  /*0590*/  VIMNMX.RELU R22, PT, PT, R22, 0xf, PT ;  /* 0x0000000f16167848 */ /* 0x000fe20003fe1100 */
[----:B------:R-:W-:Y:S02]  /*05a0*/  IMAD.SHL.U32 R24, R18, 0x10000000, RZ ;  /* 0x1000000012187824 */ /* 0x000fe400078e00ff */
[C---:B------:R-:W-:Y:S01]  /*05b0*/  IMAD R25, R21.reuse, 0x4, R26 ;  /* 0x0000000415197824 */ /* 0x040fe200078e021a */
[----:B------:R-:W-:Y:S01]  /*05c0*/  SHF.L.U32 R22, R22, 0xc, RZ ;  /* 0x0000000c16167819 */ /* 0x000fe200000006ff */
[----:B------:R-:W-:-:S04]  /*05d0*/  IMAD.WIDE.U32 R18, R21, 0x10000000, R6 ;  /* 0x1000000015127825 */ /* 0x000fc800078e0006 */
[----:B------:R-:W-:Y:S02]  /*05e0*/  IMAD.IADD R23, R17, 0x1, R23 ;  /* 0x0000000111177824 */ /* 0x000fe400078e0217 */
[C---:B------:R-:W-:Y:S01]  /*05f0*/  IMAD.WIDE.U32 R6, R15.reuse, 0x10000000, R6 ;  /* 0x100000000f067825 */ /* 0x040fe200078e0006 */
[----:B------:R-:W-:Y:S02]  /*0600*/  LEA R15, R15, R24, 0x2 ;  /* 0x000000180f0f7211 */ /* 0x000fe400078e10ff */
[----:B------:R-:W-:Y:S01]  /*0610*/  SHF.R.U64 R16, R16, 0x1f, R23 ;  /* 0x0000001f10107819 */ /* 0x000fe20000001217 */
[----:B------:R-:W-:Y:S02]  /*0620*/  IMAD.IADD R25, R19, 0x1, R25 ;  /* 0x0000000113197824 */ /* 0x000fe400078e0219 */
[----:B------:R-:W-:Y:S01]  /*0630*/  IMAD.IADD R19, R7, 0x1, R15 ;  /* 0x0000000107137824 */ /* 0x000fe200078e020f */
[----:B------:R-:W-:Y:S01]  /*0640*/  VIMNMX.RELU R7, PT, PT, R16, 0xf, PT ;  /* 0x0000000f10077848 */ /* 0x000fe20003fe1100 */
[----:B------:R-:W-:Y:S01]  /*0650*/  IMAD.U32 R17, R20, 0x10000, RZ ;  /* 0x0001000014117824 */ /* 0x000fe200078e00ff */
[----:B------:R-:W-:-:S02]  /*0660*/  SHF.R.U64 R18, R18, 0x1f, R25 ;  /* 0x0000001f12127819 */ /* 0x000fc40000001219 */
[----:B------:R-:W-:Y:S01]  /*0670*/  SHF.R.U64 R6, R6, 0x1f, R19 ;  /* 0x0000001f06067819 */ /* 0x000fe20000001213 */
[----:B------:R-:W-:Y:S01]  /*0680*/  IMAD.SHL.U32 R7, R7, 0x100, RZ ;  /* 0x0000010007077824 */ /* 0x000fe200078e00ff */
[----:B------:R-:W-:Y:S02]  /*0690*/  VIMNMX.RELU R15, PT, PT, R18, 0xf, PT ;  /* 0x0000000f120f7848 */ /* 0x000fe40003fe1100 */
[----:B------:R-:W-:Y:S01]  /*06a0*/  LOP3.LUT R14, R22, R14, R17, 0xfe, !PT ;  /* 0x0000000e160e7212 */ /* 0x000fe200078efe11 */
[----:B------:R-:W-:Y:S01]  /*06b0*/  IMAD R17, R13, 0x3800, R12 ;  /* 0x000038000d117824 */ /* 0x000fe200078e020c */
[----:B------:R-:W-:Y:S02]  /*06c0*/  SHF.L.U32 R15, R15, 0x4, RZ ;  /* 0x000000040f0f7819 */ /* 0x000fe400000006ff */
[----:B------:R-:W-:Y:S02]  /*06d0*/  VIMNMX.RELU R13, PT, PT, R6, 0xf, PT ;  /* 0x0000000f060d7848 */ /* 0x000fe40003fe1100 */
[----:B------:R-:W-:Y:S01]  /*06e0*/  LOP3.LUT R14, R15, R14, R7, 0xfe, !PT ;  /* 0x0000000e0f0e7212 */ /* 0x000fe200078efe07 */
[----:B------:R-:W-:-:S03]  /*06f0*/  IMAD.WIDE.U32 R6, R17, 0x4, R2 ;  /* 0x0000000411067825 */ /* 0x000fc600078e0002 */
[----:B------:R-:W-:-:S05]  /*0700*/  LOP3.LUT R13, R14, R13, RZ, 0xfc, !PT ;  /* 0x0000000d0e0d7212 */ /* 0x000fca00078efcff */
[----:B------:R0:W-:Y:S02]  /*0710*/  STG.E desc[UR6][R6.64], R13 ;  /* 0x0000000d06007986 */ /* 0x0001e4000c101906 */
.L_x_217:
[----:B------:R-:W-:Y:S05]  /*0720*/  BSYNC.RECONVERGENT B0 ;  /* 0x0000000000007941 */ /* 0x000fea0003800200 */
.L_x_216:
[----:B------:R-:W-:Y:S01]  /*0730*/  UISETP.NE.AND UP0, UPT, UR4, 0x4, UPT ;  /* 0x000000040400788c */ /* 0x000fe2000bf05270 */
[----:B------:R-:W-:Y:S01]  /*0740*/  VIADD R10, R10, 0x200000 ;  /* 0x002000000a0a7836 */ /* 0x000fe20000000000 */
[----:B------:R-:W-:Y:S01]  /*0750*/  IADD3 R0, PT, PT, R0, 0x400, RZ ;  /* 0x0000040000007810 */ /* 0x000fe20007ffe0ff */
[----:B------:R-:W-:Y:S02]  /*0760*/  VIADD R9, R9, 0x40000 ;  /* 0x0004000009097836 */ /* 0x000fe40000000000 */
[----:B------:R-:W-:-:S04]  /*0770*/  VIADD R11, R11, 0x200000 ;  /* 0x002000000b0b7836 */ /* 0x000fc80000000000 */
[----:B------:R-:W-:Y:S05]  /*0780*/  BRA.U UP0, `(.L_x_218) ;  /* 0xfffffff9006c7547 */ /* 0x000fea000b83ffff */
[----:B------:R-:W-:Y:S05]  /*0790*/  EXIT ;  /* 0x000000000000794d */ /* 0x000fea0003800000 */
.L_x_219:
        /* <DEDUP_REMOVED lines=14> */
.L_x_442:


//--------------------- .text.fused_nn_conv2d_add_cast_1_kernel0 --------------------------
	.section	.text.fused_nn_conv2d_add_cast_1_kernel0,"ax",@progbits
	.align	128
        .global         fused_nn_conv2d_add_cast_1_kernel0
        .type           fused_nn_conv2d_add_cast_1_kernel0,@function
        .size           fused_nn_conv2d_add_cast_1_kernel0,(.L_x_406 - fused_nn_conv2d_add_cast_1_kernel0)
        .other          fused_nn_conv2d_add_cast_1_kernel0,@"STO_CUDA_ENTRY STV_DEFAULT"
fused_nn_conv2d_add_cast_1_kernel0:
.text.fused_nn_conv2d_add_cast_1_kernel0:
[----:B------:R-:W-:Y:S01]  /*0000*/  LDC R1, c[0x0][0x37c] ;  /* 0x0000df00ff017b82 */ /* 0x000fe20000000800 */
[----:B------:R-:W0:Y:S07]  /*0010*/  S2R R0, SR_TID.X ;  /* 0x0000000000007919 */ /* 0x000e2e0000002100 */
[----:B------:R-:W1:Y:S01]  /*0020*/  LDC.64 R2, c[0x0][0x390] ;  /* 0x0000e400ff027b82 */ /* 0x000e620000000a00 */
[----:B------:R-:W-:Y:S01]  /*0030*/  UMOV UR4, 0x400 ;  /* 0x0000040000047882 */ /* 0x000fe20000000000 */
[----:B------:R-:W2:Y:S01]  /*0040*/  LDCU.64 UR16, c[0x0][0x358] ;  /* 0x00006b00ff1077ac */ /* 0x000ea20008000a00 */
[----:B------:R-:W3:Y:S01]  /*0050*/  S2R R10, SR_CTAID.Y ;  /* 0x00000000000a7919 */ /* 0x000ee20000002600 */
[----:B------:R-:W4:Y:S04]  /*0060*/  S2R R9, SR_CTAID.Z ;  /* 0x0000000000097919 */ /* 0x000f280000002700 */
[----:B------:R-:W5:Y:S08]  /*0070*/  S2UR UR5, SR_CgaCtaId ;  /* 0x00000000000579c3 */ /* 0x000f700000008800 */
[----:B------:R-:W2:Y:S08]  /*0080*/  LDC.64 R4, c[0x0][0x380] ;  /* 0x0000e000ff047b82 */ /* 0x000eb00000000a00 */
[----:B------:R-:W1:Y:S01]  /*0090*/  S2UR UR6, SR_CTAID.Z ;  /* 0x00000000000679c3 */ /* 0x000e620000002700 */
[C---:B0-----:R-:W-:Y:S01]  /*00a0*/  LOP3.LUT R7, R0.reuse, 0x7, RZ, 0xc0, !PT ;  /* 0x0000000700077812 */ /* 0x041fe200078ec0ff */
[C---:B------:R-:W-:Y:S01]  /*00b0*/  IMAD.SHL.U32 R6, R0.reuse, 0x8, RZ ;  /* 0x0000000800067824 */ /* 0x040fe200078e00ff */
[----:B-----5:R-:W-:Y:S01]  /*00c0*/  ULEA UR5, UR5, UR4, 0x18 ;  /* 0x0000000405057291 */ /* 0x020fe2000f8ec0ff */
[----:B------:R-:W-:-:S02]  /*00d0*/  IMAD.SHL.U32 R8, R0, 0x40, RZ ;  /* 0x0000004000087824 */ /* 0x000fc400078e00ff */
[----:B---3--:R-:W-:Y:S01]  /*00e0*/  IMAD R7, R10, 0x80, R7 ;  /* 0x000000800a077824 */ /* 0x008fe200078e0207 */
[----:B------:R-:W-:Y:S01]  /*00f0*/  LOP3.LUT R6, R6, 0x1fe0, RZ, 0xc0, !PT ;  /* 0x00001fe006067812 */ /* 0x000fe200078ec0ff */
[----:B------:R-:W-:Y:S01]  /*0100*/  UMOV UR4, URZ ;  /* 0x000000ff00047c82 */ /* 0x000fe20008000000 */
[----:B------:R-:W-:Y:S02]  /*0110*/  LOP3.LUT R8, R8, 0xfe00, RZ, 0xc0, !PT ;  /* 0x0000fe0008087812 */ /* 0x000fe400078ec0ff */
[C---:B----4-:R-:W-:Y:S01]  /*0120*/  LEA R7, R9.reuse, R7, 0xe ;  /* 0x0000000709077211 */ /* 0x050fe200078e70ff */
[----:B------:R-:W-:Y:S01]  /*0130*/  IMAD R9, R9, 0x800, R6 ;  /* 0x0000080009097824 */ /* 0x000fe200078e0206 */
[----:B------:R-:W-:-:S03]  /*0140*/  LOP3.LUT R6, R0, 0x3, RZ, 0xc0, !PT ;  /* 0x0000000300067812 */ /* 0x000fc600078ec0ff */
[----:B------:R-:W-:Y:S02]  /*0150*/  IMAD.IADD R7, R8, 0x1, R7 ;  /* 0x0000000108077824 */ /* 0x000fe400078e0207 */
[----:B------:R-:W-:Y:S01]  /*0160*/  IMAD.IADD R9, R6, 0x1, R9 ;  /* 0x0000000106097824 */ /* 0x000fe200078e0209 */
[----:B-1----:R-:W-:Y:S01]  /*0170*/  UIMAD.WIDE.U32 UR6, UR6, 0x4, URZ ;  /* 0x00000004060678a5 */ /* 0x002fe2000f8e00ff */
[----:B------:R-:W-:-:S04]  /*0180*/  IMAD.WIDE.U32 R2, R7, 0x4, R2 ;  /* 0x0000000407027825 */ /* 0x000fc800078e0002 */
[----:B--2---:R-:W-:Y:S01]  /*0190*/  IMAD.WIDE.U32 R4, R9, 0x4, R4 ;  /* 0x0000000409047825 */ /* 0x004fe200078e0004 */
[----:B------:R-:W-:Y:S01]  /*01a0*/  IADD3 R6, P0, PT, R2, 0x2000, RZ ;  /* 0x0000200002067810 */ /* 0x000fe20007f1e0ff */
[----:B------:R-:W-:Y:S01]  /*01b0*/  UMOV UR13, UR6 ;  /* 0x00000006000d7c82 */ /* 0x000fe20008000000 */
[----:B------:R-:W-:Y:S01]  /*01c0*/  UMOV UR14, UR7 ;  /* 0x00000007000e7c82 */ /* 0x000fe20008000000 */
[----:B------:R-:W-:Y:S01]  /*01d0*/  IMAD.MOV.U32 R2, RZ, RZ, R4 ;  /* 0x000000ffff027224 */ /* 0x000fe200078e0004 */
[----:B------:R-:W-:Y:S01]  /*01e0*/  IADD3.X R17, PT, PT, RZ, R3, RZ, P0, !PT ;  /* 0x00000003ff117210 */ /* 0x000fe200007fe4ff */
[----:B------:R-:W-:Y:S01]  /*01f0*/  IMAD.MOV.U32 R3, RZ, RZ, R5 ;  /* 0x000000ffff037224 */ /* 0x000fe200078e0005 */
[----:B------:R-:W-:-:S07]  /*0200*/  LEA R4, R0, UR5, 0x2 ;  /* 0x0000000500047c11 */ /* 0x000fce000f8e10ff */
.L_x_220:
[----:B------:R-:W0:Y:S01]  /*0210*/  S2R R5, SR_CTAID.Y ;  /* 0x0000000000057919 */ /* 0x000e220000002600 */
[----:B------:R-:W-:Y:S01]  /*0220*/  USHF.R.U32.HI UR12, URZ, 0x2, UR14 ;  /* 0x00000002ff0c7899 */ /* 0x000fe2000801160e */
[----:B------:R-:W1:Y:S01]  /*0230*/  LDC.64 R52, c[0x0][0x388] ;  /* 0x0000e200ff347b82 */ /* 0x000e620000000a00 */
[----:B------:R-:W-:Y:S02]  /*0240*/  USHF.R.U64 UR10, UR13, 0x2, UR14 ;  /* 0x000000020d0a7899 */ /* 0x000fe4000800120e */
[----:B------:R-:W-:-:S04]  /*0250*/  UIMAD.WIDE.U32 UR6, UR12, 0x24924925, URZ ;  /* 0x249249250c0678a5 */ /* 0x000fc8000f8e00ff */
[----:B------:R-:W-:Y:S02]  /*0260*/  UIMAD.WIDE.U32 UR8, UP0, UR10, 0x49249249, UR6 ;  /* 0x492492490a0878a5 */ /* 0x000fe4000f800006 */
[----:B------:R-:W-:Y:S02]  /*0270*/  UIMAD.WIDE.U32 UR6, UR10, 0x24924925, URZ ;  /* 0x249249250a0678a5 */ /* 0x000fe4000f8e00ff */
[----:B------:R-:W-:Y:S02]  /*0280*/  UIADD3.X UR11, UPT, UPT, URZ, URZ, URZ, UP0, !UPT ;  /* 0x000000ffff0b7290 */ /* 0x000fe400087fe4ff */
[----:B------:R-:W-:Y:S01]  /*0290*/  UIADD3 URZ, UP0, UPT, UR7, UR8, URZ ;  /* 0x0000000807ff7290 */ /* 0x000fe2000ff1e0ff */
[----:B------:R-:W-:-:S03]  /*02a0*/  UMOV UR10, UR9 ;  /* 0x00000009000a7c82 */ /* 0x000fc60008000000 */
[----:B------:R-:W-:-:S04]  /*02b0*/  UIMAD.WIDE.U32.X UR6, UR12, 0x49249249, UR10, UP0 ;  /* 0x492492490c0678a5 */ /* 0x000fc800080e040a */
[----:B------:R-:W-:Y:S02]  /*02c0*/  USHF.R.U64 UR8, UR6, 0x1, UR7 ;  /* 0x0000000106087899 */ /* 0x000fe40008001207 */
[----:B------:R-:W-:-:S04]  /*02d0*/  USHF.R.U32.HI UR6, URZ, 0x1, UR7 ;  /* 0x00000001ff067899 */ /* 0x000fc80008011607 */
[----:B------:R-:W-:Y:S01]  /*02e0*/  IMAD.U32 R9, RZ, RZ, UR8 ;  /* 0x00000008ff097e24 */ /* 0x000fe2000f8e00ff */
[----:B------:R-:W-:Y:S01]  /*02f0*/  UIMAD UR6, UR6, 0xe000, URZ ;  /* 0x0000e000060678a4 */ /* 0x000fe2000f8e02ff */
[----:B0-----:R-:W-:Y:S02]  /*0300*/  IMAD.SHL.U32 R15, R5, 0x1000, RZ ;  /* 0x00001000050f7824 */ /* 0x001fe400078e00ff */
[----:B------:R-:W-:-:S03]  /*0310*/  IMAD.WIDE.U32 R8, R9, 0xe000, R2 ;  /* 0x0000e00009087825 */ /* 0x000fc600078e0002 */
[----:B------:R-:W-:Y:S02]  /*0320*/  LOP3.LUT R25, R15, R0, RZ, 0xfc, !PT ;  /* 0x000000000f197212 */ /* 0x000fe400078efcff */
[----:B------:R-:W-:-:S03]  /*0330*/  IADD3 R9, PT, PT, R9, UR6, RZ ;  /* 0x0000000609097c10 */ /* 0x000fc6000fffe0ff */
[----:B-1----:R-:W-:Y:S02]  /*0340*/  IMAD.WIDE.U32 R52, R25, 0x4, R52 ;  /* 0x0000000419347825 */ /* 0x002fe400078e0034 */
[----:B------:R-:W2:Y:S04]  /*0350*/  LDG.E.CONSTANT R7, desc[UR16][R8.64] ;  /* 0x0000001008077981 */ /* 0x000ea8000c1e9900 */
[----:B------:R-:W3:Y:S04]  /*0360*/  LDG.E.CONSTANT R11, desc[UR16][R8.64+0x10] ;  /* 0x00001010080b7981 */ /* 0x000ee8000c1e9900 */
[----:B------:R-:W4:Y:S04]  /*0370*/  LDG.E.CONSTANT R13, desc[UR16][R8.64+0x20] ;  /* 0x00002010080d7981 */ /* 0x000f28000c1e9900 */
[----:B------:R-:W5:Y:S04]  /*0380*/  LDG.E.CONSTANT R15, desc[UR16][R8.64+0x30] ;  /* 0x00003010080f7981 */ /* 0x000f68000c1e9900 */
[----:B------:R-:W5:Y:S04]  /*0390*/  LDG.E.CONSTANT R19, desc[UR16][R8.64+0x40] ;  /* 0x0000401008137981 */ /* 0x000f68000c1e9900 */
[----:B------:R-:W5:Y:S04]  /*03a0*/  LDG.E.CONSTANT R21, desc[UR16][R8.64+0x50] ;  /* 0x0000501008157981 */ /* 0x000f68000c1e9900 */
[----:B------:R-:W5:Y:S04]  /*03b0*/  LDG.E.CONSTANT R23, desc[UR16][R8.64+0x60] ;  /* 0x0000601008177981 */ /* 0x000f68000c1e9900 */
[----:B------:R0:W5:Y:S04]  /*03c0*/  LDG.E.CONSTANT R25, desc[UR16][R8.64+0x70] ;  /* 0x0000701008197981 */ /* 0x000168000c1e9900 */
        /* <DEDUP_REMOVED lines=16> */
[----:B------:R-:W1:Y:S01]  /*04d0*/  S2UR UR8, SR_CgaCtaId ;  /* 0x00000000000879c3 */ /* 0x000e620000008800 */
[----:B------:R-:W-:Y:S01]  /*04e0*/  UMOV UR7, 0x400 ;  /* 0x0000040000077882 */ /* 0x000fe20000000000 */
[----:B------:R-:W-:Y:S01]  /*04f0*/  MOV R62, R6 ;  /* 0x00000006003e7202 */ /* 0x000fe20000000f00 */
[----:B0-----:R-:W0:Y:S01]  /*0500*/  S2R R9, SR_LANEID ;  /* 0x0000000000097919 */ /* 0x001e220000000000 */
[----:B------:R-:W-:Y:S01]  /*0510*/  UIADD3 UR6, UPT, UPT, UR7, 0x400, URZ ;  /* 0x0000040007067890 */ /* 0x000fe2000fffe0ff */
[----:B------:R-:W-:Y:S01]  /*0520*/  IMAD.MOV.U32 R12, RZ, RZ, RZ ;  /* 0x000000ffff0c7224 */ /* 0x000fe200078e00ff */
[----:B------:R-:W-:Y:S01]  /*0530*/  MOV R6, 0xa60 ;  /* 0x00000a6000067802 */ /* 0x000fe20000000f00 */
[----:B------:R-:W-:Y:S01]  /*0540*/  IMAD.MOV.U32 R63, RZ, RZ, R17 ;  /* 0x000000ffff3f7224 */ /* 0x000fe200078e0011 */
[----:B-1----:R-:W-:-:S04]  /*0550*/  ULEA UR6, UR8, UR6, 0x18 ;  /* 0x0000000608067291 */ /* 0x002fc8000f8ec0ff */
[----:B------:R-:W-:Y:S02]  /*0560*/  UIADD3 UR8, UPT, UPT, UR6, 0x80, URZ ;  /* 0x0000008006087890 */ /* 0x000fe4000fffe0ff */
[----:B------:R-:W-:Y:S01]  /*0570*/  LEA R8, R0, UR6, 0x2 ;  /* 0x0000000600087c11 */ /* 0x000fe2000f8e10ff */
[----:B------:R-:W-:Y:S02]  /*0580*/  UIADD3 UR9, UPT, UPT, UR6, 0x100, URZ ;  /* 0x0000010006097890 */ /* 0x000fe4000fffe0ff */
[----:B------:R-:W-:Y:S01]  /*0590*/  UIADD3 UR10, UPT, UPT, UR6, 0x180, URZ ;  /* 0x00000180060a7890 */ /* 0x000fe2000fffe0ff */
[----:B0-----:R-:W-:Y:S01]  /*05a0*/  LOP3.LUT R9, R9, 0x7, RZ, 0xc0, !PT ;  /* 0x0000000709097812 */ /* 0x001fe200078ec0ff */
[----:B------:R-:W-:Y:S02]  /*05b0*/  UIADD3 UR11, UPT, UPT, UR6, 0x200, URZ ;  /* 0x00000200060b7890 */ /* 0x000fe4000fffe0ff */
        /* <DEDUP_REMOVED lines=12> */
[----:B------:R-:W-:Y:S01]  /*0680*/  LEA R28, R9, UR19, 0x4 ;  /* 0x00000013091c7c11 */ /* 0x000fe2000f8e20ff */
[----:B------:R-:W-:-:S02]  /*0690*/  UIADD3 UR23, UPT, UPT, UR6, 0x600, URZ ;  /* 0x0000060006177890 */ /* 0x000fc4000fffe0ff */
[----:B------:R-:W-:Y:S01]  /*06a0*/  UIADD3 UR24, UPT, UPT, UR6, 0x680, URZ ;  /* 0x0000068006187890 */ /* 0x000fe2000fffe0ff */
[C---:B------:R-:W-:Y:S01]  /*06b0*/  LEA R24, R9.reuse, UR21, 0x4 ;  /* 0x0000001509187c11 */ /* 0x040fe2000f8e20ff */
[----:B------:R-:W-:Y:S02]  /*06c0*/  UIADD3 UR25, UPT, UPT, UR6, 0x700, URZ ;  /* 0x0000070006197890 */ /* 0x000fe4000fffe0ff */
[----:B------:R-:W-:Y:S01]  /*06d0*/  UIADD3 UR26, UPT, UPT, UR6, 0x780, URZ ;  /* 0x00000780061a7890 */ /* 0x000fe2000fffe0ff */
[----:B------:R-:W-:Y:S01]  /*06e0*/  LEA R14, R9, UR23, 0x4 ;  /* 0x00000017090e7c11 */ /* 0x000fe2000f8e20ff */
[----:B--2---:R-:W-:Y:S04]  /*06f0*/  STS [R4], R7 ;  /* 0x0000000704007388 */ /* 0x004fe80000000800 */
[----:B---3--:R0:W-:Y:S04]  /*0700*/  STS [R4+0x80], R11 ;  /* 0x0000800b04007388 */ /* 0x0081e80000000800 */
[----:B----4-:R1:W-:Y:S04]  /*0710*/  STS [R4+0x100], R13 ;  /* 0x0001000d04007388 */ /* 0x0103e80000000800 */
[----:B-----5:R2:W-:Y:S01]  /*0720*/  STS [R4+0x180], R15 ;  /* 0x0001800f04007388 */ /* 0x0205e20000000800 */
[----:B0-----:R-:W-:-:S03]  /*0730*/  IMAD.MOV.U32 R11, RZ, RZ, RZ ;  /* 0x000000ffff0b7224 */ /* 0x001fc600078e00ff */
[----:B------:R-:W-:Y:S01]  /*0740*/  STS [R4+0x200], R19 ;  /* 0x0002001304007388 */ /* 0x000fe20000000800 */
[----:B-1----:R-:W-:-:S03]  /*0750*/  LEA R13, R9, UR24, 0x4 ;  /* 0x00000018090d7c11 */ /* 0x002fc6000f8e20ff */
[----:B------:R-:W-:Y:S01]  /*0760*/  STS [R4+0x280], R21 ;  /* 0x0002801504007388 */ /* 0x000fe20000000800 */
[----:B--2---:R-:W-:-:S03]  /*0770*/  LEA R15, R9, UR22, 0x4 ;  /* 0x00000016090f7c11 */ /* 0x004fc6000f8e20ff */
[----:B------:R-:W-:Y:S04]  /*0780*/  STS [R4+0x300], R23 ;  /* 0x0003001704007388 */ /* 0x000fe80000000800 */
[----:B------:R0:W-:Y:S01]  /*0790*/  STS [R4+0x380], R25 ;  /* 0x0003801904007388 */ /* 0x0001e20000000800 */
[----:B------:R-:W-:Y:S01]  /*07a0*/  BAR.SYNC.DEFER_BLOCKING 0x0 ;  /* 0x0000000000007b1d */ /* 0x000fe20000010000 */
[----:B0-----:R-:W-:-:S05]  /*07b0*/  LEA R25, R9, UR20, 0x4 ;  /* 0x0000001409197c11 */ /* 0x001fca000f8e20ff */
[----:B------:R0:W1:Y:S02]  /*07c0*/  LDSM.16.M88 R7, [R10] ;  /* 0x000000000a07783b */ /* 0x0000640000000000 */
[----:B------:R-:W-:Y:S01]  /*07d0*/  BAR.SYNC.DEFER_BLOCKING 0x0 ;  /* 0x0000000000007b1d */ /* 0x000fe20000010000 */
[----:B0-----:R-:W-:-:S05]  /*07e0*/  LEA R10, R9, UR25, 0x4 ;  /* 0x00000019090a7c11 */ /* 0x001fca000f8e20ff */
[----:B------:R-:W-:Y:S04]  /*07f0*/  STS [R8], R27 ;  /* 0x0000001b08007388 */ /* 0x000fe80000000800 */
[----:B------:R0:W-:Y:S04]  /*0800*/  STS [R8+0x80], R29 ;  /* 0x0000801d08007388 */ /* 0x0001e80000000800 */
[----:B------:R2:W-:Y:S04]  /*0810*/  STS [R8+0x100], R31 ;  /* 0x0001001f08007388 */ /* 0x0005e80000000800 */
[----:B------:R3:W-:Y:S01]  /*0820*/  STS [R8+0x180], R33 ;  /* 0x0001802108007388 */ /* 0x0007e20000000800 */
[----:B0-----:R-:W-:-:S03]  /*0830*/  LEA R29, R9, UR18, 0x4 ;  /* 0x00000012091d7c11 */ /* 0x001fc6000f8e20ff */
[----:B------:R0:W-:Y:S01]  /*0840*/  STS [R8+0x200], R35 ;  /* 0x0002002308007388 */ /* 0x0001e20000000800 */
[----:B--2---:R-:W-:-:S03]  /*0850*/  LEA R31, R9, UR12, 0x4 ;  /* 0x0000000c091f7c11 */ /* 0x004fc6000f8e20ff */
[----:B------:R2:W-:Y:S01]  /*0860*/  STS [R8+0x280], R37 ;  /* 0x0002802508007388 */ /* 0x0005e20000000800 */
[----:B---3--:R-:W-:-:S03]  /*0870*/  LEA R33, R9, UR10, 0x4 ;  /* 0x0000000a09217c11 */ /* 0x008fc6000f8e20ff */
[----:B------:R2:W-:Y:S01]  /*0880*/  STS [R8+0x300], R39 ;  /* 0x0003002708007388 */ /* 0x0005e20000000800 */
[----:B0-----:R-:W-:-:S03]  /*0890*/  LEA R35, R9, UR8, 0x4 ;  /* 0x0000000809237c11 */ /* 0x001fc6000f8e20ff */
[----:B------:R2:W-:Y:S01]  /*08a0*/  STS [R8+0x380], R41 ;  /* 0x0003802908007388 */ /* 0x0005e20000000800 */
[----:B------:R-:W-:-:S03]  /*08b0*/  LEA R9, R9, UR26, 0x4 ;  /* 0x0000001a09097c11 */ /* 0x000fc6000f8e20ff */
        /* <DEDUP_REMOVED lines=25> */
[----:B0-----:R-:W-:Y:S05]  /*0a50*/  CALL.REL.NOINC `($__internal_14_$__cuda_sm_9x_mma_sub_byte_internal_m8n8k32_u4_s4) ;  /* 0x0000006000647944 */ /* 0x001fea0003c00000 */
[----:B------:R-:W-:Y:S01]  /*0a60*/  IMAD.MOV.U32 R27, RZ, RZ, R16 ;  /* 0x000000ffff1b7224 */ /* 0x000fe200078e0010 */
[----:B------:R-:W-:Y:S01]  /*0a70*/  MOV R20, R35 ;  /* 0x0000002300147202 */ /* 0x000fe20000000f00 */
[----:B------:R-:W-:Y:S01]  /*0a80*/  IMAD.MOV.U32 R26, RZ, RZ, R17 ;  /* 0x000000ffff1a7224 */ /* 0x000fe200078e0011 */
[----:B------:R-:W-:Y:S01]  /*0a90*/  MOV R6, 0xad0 ;  /* 0x00000ad000067802 */ /* 0x000fe20000000f00 */
[----:B------:R-:W-:Y:S02]  /*0aa0*/  IMAD.MOV.U32 R11, RZ, RZ, RZ ;  /* 0x000000ffff0b7224 */ /* 0x000fe400078e00ff */
[----:B------:R-:W-:-:S07]  /*0ab0*/  IMAD.MOV.U32 R12, RZ, RZ, RZ ;  /* 0x000000ffff0c7224 */ /* 0x000fce00078e00ff */
[----:B------:R-:W-:Y:S05]  /*0ac0*/  CALL.REL.NOINC `($__internal_14_$__cuda_sm_9x_mma_sub_byte_internal_m8n8k32_u4_s4) ;  /* 0x0000006000487944 */ /* 0x000fea0003c00000 */
[----:B------:R-:W-:Y:S01]  /*0ad0*/  IMAD.MOV.U32 R69, RZ, RZ, R16 ;  /* 0x000000ffff457224 */ /* 0x000fe200078e0010 */
[----:B------:R-:W-:Y:S01]  /*0ae0*/  MOV R68, R17 ;  /* 0x0000001100447202 */ /* 0x000fe20000000f00 */
[----:B------:R-:W-:Y:S01]  /*0af0*/  IMAD.MOV.U32 R20, RZ, RZ, R34 ;  /* 0x000000ffff147224 */ /* 0x000fe200078e0022 */
[----:B------:R-:W-:Y:S01]  /*0b00*/  MOV R6, 0xb40 ;  /* 0x00000b4000067802 */ /* 0x000fe20000000f00 */
[----:B------:R-:W-:Y:S02]  /*0b10*/  IMAD.MOV.U32 R11, RZ, RZ, RZ ;  /* 0x000000ffff0b7224 */ /* 0x000fe400078e00ff */
[----:B------:R-:W-:-:S07]  /*0b20*/  IMAD.MOV.U32 R12, RZ, RZ, RZ ;  /* 0x000000ffff0c7224 */ /* 0x000fce00078e00ff */
[----:B------:R-:W-:Y:S05]  /*0b30*/  CALL.REL.NOINC `($__internal_14_$__cuda_sm_9x_mma_sub_byte_internal_m8n8k32_u4_s4) ;  /* 0x00000060002c7944 */ /* 0x000fea0003c00000 */
[----:B------:R-:W-:Y:S01]  /*0b40*/  MOV R66, R16 ;  /* 0x0000001000427202 */ /* 0x000fe20000000f00 */
[----:B------:R-:W-:Y:S01]  /*0b50*/  IMAD.MOV.U32 R65, RZ, RZ, R17 ;  /* 0x000000ffff417224 */ /* 0x000fe200078e0011 */
[----:B------:R-:W-:Y:S01]  /*0b60*/  MOV R12, RZ ;  /* 0x000000ff000c7202 */ /* 0x000fe20000000f00 */
[----:B------:R-:W-:Y:S01]  /*0b70*/  IMAD.MOV.U32 R20, RZ, RZ, R33 ;  /* 0x000000ffff147224 */ /* 0x000fe200078e0021 */
[----:B------:R-:W-:Y:S01]  /*0b80*/  MOV R6, 0xbb0 ;  /* 0x00000bb000067802 */ /* 0x000fe20000000f00 */
[----:B------:R-:W-:-:S07]  /*0b90*/  IMAD.MOV.U32 R11, RZ, RZ, RZ ;  /* 0x000000ffff0b7224 */ /* 0x000fce00078e00ff */
[----:B------:R-:W-:Y:S05]  /*0ba0*/  CALL.REL.NOINC `($__internal_14_$__cuda_sm_9x_mma_sub_byte_internal_m8n8k32_u4_s4) ;  /* 0x0000006000107944 */ /* 0x000fea0003c00000 */
[----:B------:R-:W-:Y:S01]  /*0bb0*/  IMAD.MOV.U32 R61, RZ, RZ, R16 ;  /* 0x000000ffff3d7224 */ /* 0x000fe200078e0010 */
[----:B------:R-:W-:Y:S01]  /*0bc0*/  MOV R11, RZ ;  /* 0x000000ff000b7202 */ /* 0x000fe20000000f00 */
[----:B------:R-:W-:Y:S01]  /*0bd0*/  IMAD.MOV.U32 R60, RZ, RZ, R17 ;  /* 0x000000ffff3c7224 */ /* 0x000fe200078e0011 */
[----:B------:R-:W-:Y:S01]  /*0be0*/  MOV R6, 0xc20 ;  /* 0x00000c2000067802 */ /* 0x000fe20000000f00 */
[----:B------:R-:W-:Y:S02]  /*0bf0*/  IMAD.MOV.U32 R20, RZ, RZ, R32 ;  /* 0x000000ffff147224 */ /* 0x000fe400078e0020 */
        /* <DEDUP_REMOVED lines=96> */
[----:B------:R-:W0:Y:S02]  /*1200*/  S2R R6, SR_LANEID ;  /* 0x0000000000067919 */ /* 0x000e240000000000 */
[----:B0-----:R-:W-:-:S04]  /*1210*/  LOP3.LUT R6, R6, 0x7, RZ, 0xc0, !PT ;  /* 0x0000000706067812 */ /* 0x001fc800078ec0ff */
[C---:B------:R-:W-:Y:S02]  /*1220*/  LEA R7, R6.reuse, UR27, 0x4 ;  /* 0x0000001b06077c11 */ /* 0x040fe4000f8e20ff */
[C---:B------:R-:W-:Y:S02]  /*1230*/  LEA R20, R6.reuse, UR6, 0x4 ;  /* 0x0000000606147c11 */ /* 0x040fe4000f8e20ff */
[C---:B------:R-:W-:Y:S02]  /*1240*/  LEA R64, R6.reuse, UR9, 0x4 ;  /* 0x0000000906407c11 */ /* 0x040fe4000f8e20ff */
[----:B------:R-:W0:Y:S01]  /*1250*/  LDSM.16.M88 R7, [R7] ;  /* 0x000000000707783b */ /* 0x000e220000000000 */
[C---:B------:R-:W-:Y:S02]  /*1260*/  LEA R56, R6.reuse, UR11, 0x4 ;  /* 0x0000000b06387c11 */ /* 0x040fe4000f8e20ff */
[C---:B------:R-:W-:Y:S01]  /*1270*/  LEA R48, R6.reuse, UR15, 0x4 ;  /* 0x0000000f06307c11 */ /* 0x040fe2000f8e20ff */
[----:B------:R-:W-:Y:S01]  /*1280*/  BAR.SYNC.DEFER_BLOCKING 0x0 ;  /* 0x0000000000007b1d */ /* 0x000fe20000010000 */
[----:B------:R-:W-:-:S02]  /*1290*/  LEA R42, R6, UR19, 0x4 ;  /* 0x00000013062a7c11 */ /* 0x000fc4000f8e20ff */
[C---:B------:R-:W-:Y:S02]  /*12a0*/  LEA R36, R6.reuse, UR21, 0x4 ;  /* 0x0000001506247c11 */ /* 0x040fe4000f8e20ff */
[C---:B------:R-:W-:Y:S01]  /*12b0*/  LEA R30, R6.reuse, UR23, 0x4 ;  /* 0x00000017061e7c11 */ /* 0x040fe2000f8e20ff */
[----:B--2---:R1:W-:Y:S04]  /*12c0*/  STS [R8], R9 ;  /* 0x0000000908007388 */ /* 0x0043e80000000800 */
[----:B---3--:R2:W-:Y:S04]  /*12d0*/  STS [R8+0x80], R11 ;  /* 0x0000800b08007388 */ /* 0x0085e80000000800 */
[----:B----4-:R3:W-:Y:S01]  /*12e0*/  STS [R8+0x100], R13 ;  /* 0x0001000d08007388 */ /* 0x0107e20000000800 */
[----:B-1----:R-:W-:-:S03]  /*12f0*/  LEA R9, R6, UR26, 0x4 ;  /* 0x0000001a06097c11 */ /* 0x002fc6000f8e20ff */
[----:B-----5:R-:W-:Y:S01]  /*1300*/  STS [R8+0x180], R19 ;  /* 0x0001801308007388 */ /* 0x020fe20000000800 */
[----:B--2---:R-:W-:-:S03]  /*1310*/  LEA R11, R6, UR8, 0x4 ;  /* 0x00000008060b7c11 */ /* 0x004fc6000f8e20ff */
[----:B------:R-:W-:Y:S01]  /*1320*/  STS [R8+0x200], R21 ;  /* 0x0002001508007388 */ /* 0x000fe20000000800 */
[----:B---3--:R-:W-:-:S03]  /*1330*/  LEA R13, R6, UR10, 0x4 ;  /* 0x0000000a060d7c11 */ /* 0x008fc6000f8e20ff */
[----:B------:R-:W-:Y:S04]  /*1340*/  STS [R8+0x280], R23 ;  /* 0x0002801708007388 */ /* 0x000fe80000000800 */
[----:B------:R1:W-:Y:S04]  /*1350*/  STS [R8+0x300], R25 ;  /* 0x0003001908007388 */ /* 0x0003e80000000800 */
[----:B------:R2:W-:Y:S04]  /*1360*/  STS [R8+0x380], R33 ;  /* 0x0003802108007388 */ /* 0x0005e80000000800 */
[----:B------:R3:W-:Y:S01]  /*1370*/  STS [R8+0x400], R39 ;  /* 0x0004002708007388 */ /* 0x0007e20000000800 */
        /* <DEDUP_REMOVED lines=9> */
[----:B------:R1:W-:Y:S04]  /*1410*/  STS [R8+0x680], R10 ;  /* 0x0006800a08007388 */ /* 0x0003e80000000800 */
[----:B------:R2:W-:Y:S04]  /*1420*/  STS [R8+0x700], R12 ;  /* 0x0007000c08007388 */ /* 0x0005e80000000800 */
[----:B------:R3:W-:Y:S01]  /*1430*/  STS [R8+0x780], R14 ;  /* 0x0007800e08007388 */ /* 0x0007e20000000800 */
[----:B-1----:R-:W-:Y:S01]  /*1440*/  IMAD.MOV.U32 R10, RZ, RZ, R17 ;  /* 0x000000ffff0a7224 */ /* 0x002fe200078e0011 */
[----:B------:R-:W-:Y:S01]  /*1450*/  BAR.SYNC.DEFER_BLOCKING 0x0 ;  /* 0x0000000000007b1d */ /* 0x000fe20000010000 */
[----:B--2---:R-:W-:-:S02]  /*1460*/  MOV R12, R26 ;  /* 0x0000001a000c7202 */ /* 0x004fc40000000f00 */
[----:B---3--:R-:W-:Y:S02]  /*1470*/  LEA R14, R6, UR25, 0x4 ;  /* 0x00000019060e7c11 */ /* 0x008fe4000f8e20ff */
[----:B------:R-:W-:Y:S01]  /*1480*/  MOV R6, 0x15c0 ;  /* 0x000015c000067802 */ /* 0x000fe20000000f00 */
        /* <DEDUP_REMOVED lines=16> */
[----:B-----5:R-:W-:-:S02]  /*1590*/  IMAD.MOV.U32 R11, RZ, RZ, R27 ;  /* 0x000000ffff0b7224 */ /* 0x020fc400078e001b */
[----:B-1234-:R-:W-:-:S07]  /*15a0*/  IMAD.MOV.U32 R13, RZ, RZ, R16 ;  /* 0x000000ffff0d7224 */ /* 0x01efce00078e0010 */
[----:B0-----:R-:W-:Y:S05]  /*15b0*/  CALL.REL.NOINC `($__internal_14_$__cuda_sm_9x_mma_sub_byte_internal_m8n8k32_u4_s4) ;  /* 0x00000054008c7944 */ /* 0x001fea0003c00000 */
[----:B------:R-:W-:Y:S01]  /*15c0*/  IMAD.MOV.U32 R27, RZ, RZ, R16 ;  /* 0x000000ffff1b7224 */ /* 0x000fe200078e0010 */
[----:B------:R-:W-:Y:S01]  /*15d0*/  MOV R11, R69 ;  /* 0x00000045000b7202 */ /* 0x000fe20000000f00 */
[----:B------:R-:W-:Y:S01]  /*15e0*/  IMAD.MOV.U32 R26, RZ, RZ, R17 ;  /* 0x000000ffff1a7224 */ /* 0x000fe200078e0011 */
[----:B------:R-:W-:Y:S01]  /*15f0*/  MOV R6, 0x1630 ;  /* 0x0000163000067802 */ /* 0x000fe20000000f00 */
[----:B------:R-:W-:Y:S02]  /*1600*/  IMAD.MOV.U32 R20, RZ, RZ, R67 ;  /* 0x000000ffff147224 */ /* 0x000fe400078e0043 */
[----:B------:R-:W-:-:S07]  /*1610*/  IMAD.MOV.U32 R12, RZ, RZ, R68 ;  /* 0x000000ffff0c7224 */ /* 0x000fce00078e0044 */
[----:B------:R-:W-:Y:S05]  /*1620*/  CALL.REL.NOINC `($__internal_14_$__cuda_sm_9x_mma_sub_byte_internal_m8n8k32_u4_s4) ;  /* 0x0000005400707944 */ /* 0x000fea0003c00000 */
        /* <DEDUP_REMOVED lines=14> */
[----:B------:R-:W-:Y:S01]  /*1710*/  MOV R61, R16 ;  /* 0x00000010003d7202 */ /* 0x000fe20000000f00 */
[----:B------:R-:W-:Y:S01]  /*1720*/  IMAD.MOV.U32 R60, RZ, RZ, R17 ;  /* 0x000000ffff3c7224 */ /* 0x000fe200078e0011 */
[----:B------:R-:W-:Y:S01]  /*1730*/  MOV R12, R57 ;  /* 0x00000039000c7202 */ /* 0x000fe20000000f00 */
[----:B------:R-:W-:Y:S01]  /*1740*/  IMAD.MOV.U32 R20, RZ, RZ, R56 ;  /* 0x000000ffff147224 */ /* 0x000fe200078e0038 */
[----:B------:R-:W-:Y:S01]  /*1750*/  MOV R6, 0x1780 ;  /* 0x0000178000067802 */ /* 0x000fe20000000f00 */
        /* <DEDUP_REMOVED lines=134> */
[----:B--2---:R-:W-:Y:S01]  /*1fc0*/  IMAD.MOV.U32 R12, RZ, RZ, R26 ;  /* 0x000000ffff0c7224 */ /* 0x004fe200078e001a */
[----:B---3--:R-:W-:-:S02]  /*1fd0*/  LEA R14, R6, UR25, 0x4 ;  /* 0x00000019060e7c11 */ /* 0x008fc4000f8e20ff */
[----:B------:R-:W-:Y:S02]  /*1fe0*/  MOV R6, 0x2120 ;  /* 0x0000212000067802 */ /* 0x000fe40000000f00 */
        /* <DEDUP_REMOVED lines=16> */
[----:B-----5:R-:W-:Y:S01]  /*20f0*/  IMAD.MOV.U32 R11, RZ, RZ, R27 ;  /* 0x000000ffff0b7224 */ /* 0x020fe200078e001b */
[----:B-1234-:R-:W-:-:S07]  /*2100*/  MOV R13, R16 ;  /* 0x00000010000d7202 */ /* 0x01efce0000000f00 */
[----:B0-----:R-:W-:Y:S05]  /*2110*/  CALL.REL.NOINC `($__internal_14_$__cuda_sm_9x_mma_sub_byte_internal_m8n8k32_u4_s4) ;  /* 0x0000004800b47944 */ /* 0x001fea0003c00000 */
        /* <DEDUP_REMOVED lines=158> */
[----:B-1----:R-:W-:Y:S01]  /*2b00*/  MOV R10, R17 ;  /* 0x00000011000a7202 */ /* 0x002fe20000000f00 */
        /* <DEDUP_REMOVED lines=202> */
[----:B-----5:R-:W-:Y:S01]  /*37b0*/  MOV R11, R27 ;  /* 0x0000001b000b7202 */ /* 0x020fe20000000f00 */
        /* <DEDUP_REMOVED lines=147> */
[----:B------:R-:W-:Y:S04]  /*40f0*/  STS [R8+0x380], R29 ;  /* 0x0003801d08007388 */ /* 0x000fe80000000800 */
[----:B------:R2:W-:Y:S01]  /*4100*/  STS [R8+0x400], R31 ;  /* 0x0004001f08007388 */ /* 0x0005e20000000800 */
[----:B-1----:R-:W-:-:S03]  /*4110*/  LEA R25, R6, UR24, 0x4 ;  /* 0x0000001806197c11 */ /* 0x002fc6000f8e20ff */
[----:B------:R1:W-:Y:S04]  /*4120*/  STS [R8+0x480], R37 ;  /* 0x0004802508007388 */ /* 0x0003e80000000800 */
[----:B------:R3:W-:Y:S01]  /*4130*/  STS [R8+0x500], R43 ;  /* 0x0005002b08007388 */ /* 0x0007e20000000800 */
[----:B--2---:R-:W-:-:S03]  /*4140*/  LEA R31, R6, UR23, 0x4 ;  /* 0x00000017061f7c11 */ /* 0x004fc6000f8e20ff */
[----:B------:R2:W-:Y:S01]  /*4150*/  STS [R8+0x580], R49 ;  /* 0x0005803108007388 */ /* 0x0005e20000000800 */
[----:B-1----:R-:W-:-:S03]  /*4160*/  LEA R37, R6, UR21, 0x4 ;  /* 0x0000001506257c11 */ /* 0x002fc6000f8e20ff */
[----:B------:R-:W-:Y:S01]  /*4170*/  STS [R8+0x600], R57 ;  /* 0x0006003908007388 */ /* 0x000fe20000000800 */
[----:B---3--:R-:W-:-:S03]  /*4180*/  LEA R43, R6, UR19, 0x4 ;  /* 0x00000013062b7c11 */ /* 0x008fc6000f8e20ff */
[----:B------:R-:W-:Y:S01]  /*4190*/  STS [R8+0x680], R65 ;  /* 0x0006804108007388 */ /* 0x000fe20000000800 */
[----:B--2---:R-:W-:-:S03]  /*41a0*/  LEA R49, R6, UR15, 0x4 ;  /* 0x0000000f06317c11 */ /* 0x004fc6000f8e20ff */
[----:B------:R1:W-:Y:S01]  /*41b0*/  STS [R8+0x700], R10 ;  /* 0x0007000a08007388 */ /* 0x0003e20000000800 */
[----:B------:R-:W-:-:S03]  /*41c0*/  MOV R6, 0x4340 ;  /* 0x0000434000067802 */ /* 0x000fc60000000f00 */
[----:B------:R2:W-:Y:S01]  /*41d0*/  STS [R8+0x780], R12 ;  /* 0x0007800c08007388 */ /* 0x0005e20000000800 */
[----:B------:R-:W-:Y:S01]  /*41e0*/  BAR.SYNC.DEFER_BLOCKING 0x0 ;  /* 0x0000000000007b1d */ /* 0x000fe20000010000 */
[----:B-1----:R-:W-:Y:S01]  /*41f0*/  IMAD.MOV.U32 R10, RZ, RZ, R17 ;  /* 0x000000ffff0a7224 */ /* 0x002fe200078e0011 */
[----:B--2---:R-:W-:-:S04]  /*4200*/  MOV R12, R26 ;  /* 0x0000001a000c7202 */ /* 0x004fc80000000f00 */
        /* <DEDUP_REMOVED lines=158> */
[----:B-----5:R1:W-:Y:S01]  /*4bf0*/  STS [R8+0x180], R15 ;  /* 0x0001800f08007388 */ /* 0x0203e20000000800 */
[----:B--2---:R-:W-:-:S03]  /*4c00*/  IMAD.MOV.U32 R11, RZ, RZ, R27 ;  /* 0x000000ffff0b7224 */ /* 0x004fc600078e001b */
[----:B------:R-:W-:Y:S01]  /*4c10*/  STS [R8+0x200], R19 ;  /* 0x0002001308007388 */ /* 0x000fe20000000800 */
[----:B---3--:R-:W-:-:S03]  /*4c20*/  LEA R13, R6, UR25, 0x4 ;  /* 0x00000019060d7c11 */ /* 0x008fc6000f8e20ff */
[----:B------:R-:W-:Y:S01]  /*4c30*/  STS [R8+0x280], R21 ;  /* 0x0002801508007388 */ /* 0x000fe20000000800 */
[----:B-1----:R-:W-:-:S03]  /*4c40*/  MOV R15, R16 ;  /* 0x00000010000f7202 */ /* 0x002fc60000000f00 */
        /* <DEDUP_REMOVED lines=9> */
[----:B------:R3:W-:Y:S01]  /*4ce0*/  STS [R8+0x600], R41 ;  /* 0x0006002908007388 */ /* 0x0007e20000000800 */
[----:B-1----:R-:W-:-:S03]  /*4cf0*/  LEA R37, R6, UR12, 0x4 ;  /* 0x0000000c06257c11 */ /* 0x002fc6000f8e20ff */
[----:B------:R1:W-:Y:S01]  /*4d00*/  STS [R8+0x680], R10 ;  /* 0x0006800a08007388 */ /* 0x0003e20000000800 */
[----:B--2---:R-:W-:-:S03]  /*4d10*/  LEA R39, R6, UR15, 0x4 ;  /* 0x0000000f06277c11 */ /* 0x004fc6000f8e20ff */
[----:B------:R2:W-:Y:S01]  /*4d20*/  STS [R8+0x700], R12 ;  /* 0x0007000c08007388 */ /* 0x0005e20000000800 */
[----:B---3--:R-:W-:-:S03]  /*4d30*/  LEA R41, R6, UR18, 0x4 ;  /* 0x0000001206297c11 */ /* 0x008fc6000f8e20ff */
[----:B------:R3:W-:Y:S01]  /*4d40*/  STS [R8+0x780], R18 ;  /* 0x0007801208007388 */ /* 0x0007e20000000800 */
[----:B------:R-:W-:Y:S01]  /*4d50*/  MOV R6, 0x4ea0 ;  /* 0x00004ea000067802 */ /* 0x000fe20000000f00 */
[----:B-1----:R-:W-:Y:S01]  /*4d60*/  IMAD.MOV.U32 R10, RZ, RZ, R17 ;  /* 0x000000ffff0a7224 */ /* 0x002fe200078e0011 */
[----:B------:R-:W-:Y:S01]  /*4d70*/  BAR.SYNC.DEFER_BLOCKING 0x0 ;  /* 0x0000000000007b1d */ /* 0x000fe20000010000 */
[----:B--2---:R-:W-:-:S05]  /*4d80*/  IMAD.MOV.U32 R12, RZ, RZ, R26 ;  /* 0x000000ffff0c7224 */ /* 0x004fca00078e001a */
[----:B------:R-:W1:Y:S04]  /*4d90*/  LDSM.16.M88 R20, [R20] ;  /* 0x000000001414783b */ /* 0x000e680000000000 */
[----:B------:R-:W2:Y:S04]  /*4da0*/  LDSM.16.M88 R28, [R28] ;  /* 0x000000001c1c783b */ /* 0x000ea80000000000 */
        /* <DEDUP_REMOVED lines=102> */
[----:B------:R-:W-:Y:S01]  /*5410*/  MOV R12, R25 ;  /* 0x00000019000c7202 */ /* 0x000fe20000000f00 */
[----:B------:R-:W-:Y:S01]  /*5420*/  IMAD.MOV.U32 R11, RZ, RZ, R32 ;  /* 0x000000ffff0b7224 */ /* 0x000fe200078e0020 */
[----:B------:R-:W-:-:S07]  /*5430*/  MOV R6, 0x5450 ;  /* 0x0000545000067802 */ /* 0x000fce0000000f00 */
        /* <DEDUP_REMOVED lines=31> */
[----:B------:R-:W-:Y:S01]  /*5630*/  UIADD3 UR27, UPT, UPT, UR5, 0x380, URZ ;  /* 0x00000380051b7890 */ /* 0x000fe2000fffe0ff */
[----:B------:R-:W1:Y:S02]  /*5640*/  S2R R6, SR_LANEID ;  /* 0x0000000000067919 */ /* 0x000e640000000000 */
[----:B-1----:R-:W-:-:S04]  /*5650*/  LOP3.LUT R6, R6, 0x7, RZ, 0xc0, !PT ;  /* 0x0000000706067812 */ /* 0x002fc800078ec0ff */
[C---:B------:R-:W-:Y:S02]  /*5660*/  LEA R7, R6.reuse, UR27, 0x4 ;  /* 0x0000001b06077c11 */ /* 0x040fe4000f8e20ff */
[C---:B------:R-:W-:Y:S02]  /*5670*/  LEA R66, R6.reuse, UR8, 0x4 ;  /* 0x0000000806427c11 */ /* 0x040fe4000f8e20ff */
[C---:B------:R-:W-:Y:S02]  /*5680*/  LEA R32, R6.reuse, UR10, 0x4 ;  /* 0x0000000a06207c11 */ /* 0x040fe4000f8e20ff */
[----:B------:R-:W1:Y:S01]  /*5690*/  LDSM.16.M88 R7, [R7] ;  /* 0x000000000707783b */ /* 0x000e620000000000 */
[C---:B------:R-:W-:Y:S02]  /*56a0*/  LEA R34, R6.reuse, UR11, 0x4 ;  /* 0x0000000b06227c11 */ /* 0x040fe4000f8e20ff */
[C---:B------:R-:W-:Y:S01]  /*56b0*/  LEA R36, R6.reuse, UR12, 0x4 ;  /* 0x0000000c06247c11 */ /* 0x040fe2000f8e20ff */
[----:B------:R-:W-:Y:S01]  /*56c0*/  BAR.SYNC.DEFER_BLOCKING 0x0 ;  /* 0x0000000000007b1d */ /* 0x000fe20000010000 */
[----:B------:R-:W-:-:S02]  /*56d0*/  LEA R38, R6, UR15, 0x4 ;  /* 0x0000000f06267c11 */ /* 0x000fc4000f8e20ff */
[C---:B------:R-:W-:Y:S02]  /*56e0*/  LEA R40, R6.reuse, UR18, 0x4 ;  /* 0x0000001206287c11 */ /* 0x040fe4000f8e20ff */
[C---:B------:R-:W-:Y:S02]  /*56f0*/  LEA R56, R6.reuse, UR20, 0x4 ;  /* 0x0000001406387c11 */ /* 0x040fe4000f8e20ff */
[C---:B------:R-:W-:Y:S02]  /*5700*/  LEA R54, R6.reuse, UR22, 0x4 ;  /* 0x0000001606367c11 */ /* 0x040fe4000f8e20ff */
[C---:B0-----:R-:W-:Y:S02]  /*5710*/  LEA R53, R6.reuse, UR23, 0x4 ;  /* 0x0000001706357c11 */ /* 0x041fe4000f8e20ff */
[C---:B------:R-:W-:Y:S01]  /*5720*/  LEA R52, R6.reuse, UR24, 0x4 ;  /* 0x0000001806347c11 */ /* 0x040fe2000f8e20ff */
[----:B--2---:R0:W-:Y:S04]  /*5730*/  STS [R8+0x780], R30 ;  /* 0x0007801e08007388 */ /* 0x0041e80000000800 */
[----:B---3--:R2:W-:Y:S04]  /*5740*/  STS [R8], R9 ;  /* 0x0000000908007388 */ /* 0x0085e80000000800 */
[----:B----4-:R3:W-:Y:S01]  /*5750*/  STS [R8+0x80], R11 ;  /* 0x0000800b08007388 */ /* 0x0107e20000000800 */
[----:B0-----:R-:W-:-:S03]  /*5760*/  LEA R30, R6, UR9, 0x4 ;  /* 0x00000009061e7c11 */ /* 0x001fc6000f8e20ff */
[----:B-----5:R0:W-:Y:S01]  /*5770*/  STS [R8+0x100], R15 ;  /* 0x0001000f08007388 */ /* 0x0201e20000000800 */
[----:B--2---:R-:W-:-:S03]  /*5780*/  LEA R9, R6, UR6, 0x4 ;  /* 0x0000000606097c11 */ /* 0x004fc6000f8e20ff */
[----:B------:R-:W-:Y:S01]  /*5790*/  STS [R8+0x180], R19 ;  /* 0x0001801308007388 */ /* 0x000fe20000000800 */
[----:B---3--:R-:W-:-:S03]  /*57a0*/  IMAD.MOV.U32 R11, RZ, RZ, R27 ;  /* 0x000000ffff0b7224 */ /* 0x008fc600078e001b */
[----:B------:R-:W-:Y:S01]  /*57b0*/  STS [R8+0x200], R21 ;  /* 0x0002001508007388 */ /* 0x000fe20000000800 */
[----:B0-----:R-:W-:-:S03]  /*57c0*/  LEA R15, R6, UR25, 0x4 ;  /* 0x00000019060f7c11 */ /* 0x001fc6000f8e20ff */
[----:B------:R-:W-:Y:S04]  /*57d0*/  STS [R8+0x280], R23 ;  /* 0x0002801708007388 */ /* 0x000fe80000000800 */
[----:B------:R0:W-:Y:S04]  /*57e0*/  STS [R8+0x300], R43 ;  /* 0x0003002b08007388 */ /* 0x0001e80000000800 */
[----:B------:R2:W-:Y:S04]  /*57f0*/  STS [R8+0x380], R55 ;  /* 0x0003803708007388 */ /* 0x0005e80000000800 */
[----:B------:R-:W-:Y:S01]  /*5800*/  STS [R8+0x400], R67 ;  /* 0x0004004308007388 */ /* 0x000fe20000000800 */
[----:B0-----:R-:W-:-:S03]  /*5810*/  LEA R43, R6, UR19, 0x4 ;  /* 0x00000013062b7c11 */ /* 0x001fc6000f8e20ff */
[----:B------:R-:W-:Y:S01]  /*5820*/  STS [R8+0x480], R69 ;  /* 0x0004804508007388 */ /* 0x000fe20000000800 */
[----:B--2---:R-:W-:-:S03]  /*5830*/  LEA R55, R6, UR21, 0x4 ;  /* 0x0000001506377c11 */ /* 0x004fc6000f8e20ff */
[----:B------:R0:W-:Y:S04]  /*5840*/  STS [R8+0x500], R10 ;  /* 0x0005000a08007388 */ /* 0x0001e80000000800 */
[----:B------:R2:W-:Y:S04]  /*5850*/  STS [R8+0x580], R12 ;  /* 0x0005800c08007388 */ /* 0x0005e80000000800 */
[----:B------:R-:W-:Y:S01]  /*5860*/  STS [R8+0x600], R18 ;  /* 0x0006001208007388 */ /* 0x000fe20000000800 */
[----:B0-----:R-:W-:-:S03]  /*5870*/  MOV R10, R17 ;  /* 0x00000011000a7202 */ /* 0x001fc60000000f00 */
[----:B------:R-:W-:Y:S01]  /*5880*/  STS [R8+0x680], R20 ;  /* 0x0006801408007388 */ /* 0x000fe20000000800 */
[----:B--2---:R-:W-:-:S03]  /*5890*/  IMAD.MOV.U32 R12, RZ, RZ, R26 ;  /* 0x000000ffff0c7224 */ /* 0x004fc600078e001a */
[----:B------:R0:W-:Y:S01]  /*58a0*/  STS [R8+0x700], R22 ;  /* 0x0007001608007388 */ /* 0x0001e20000000800 */
[----:B------:R-:W-:Y:S01]  /*58b0*/  BAR.SYNC.DEFER_BLOCKING 0x0 ;  /* 0x0000000000007b1d */ /* 0x000fe20000010000 */
[----:B0-----:R-:W-:Y:S02]  /*58c0*/  LEA R8, R6, UR26, 0x4 ;  /* 0x0000001a06087c11 */ /* 0x001fe4000f8e20ff */
[----:B------:R-:W-:-:S03]  /*58d0*/  MOV R6, 0x5a00 ;  /* 0x00005a0000067802 */ /* 0x000fc60000000f00 */
        /* <DEDUP_REMOVED lines=123> */
[----:B------:R-:W0:Y:S01]  /*6090*/  LDC.64 R6, c[0x0][0x398] ;  /* 0x0000e600ff067b82 */ /* 0x000e220000000a00 */
[----:B------:R-:W-:-:S04]  /*60a0*/  LOP3.LUT R8, R0, 0x7, RZ, 0xc0, !PT ;  /* 0x0000000700087812 */ /* 0x000fc800078ec0ff */
[----:B------:R-:W-:-:S05]  /*60b0*/  LEA R5, R5, R8, 0x7 ;  /* 0x0000000805057211 */ /* 0x000fca00078e38ff */
        /* <DEDUP_REMOVED lines=17> */
[----:B------:R-:W1:Y:S01]  /*61d0*/  S2R R56, SR_LANEID ;  /* 0x0000000000387919 */ /* 0x000e620000000000 */
[----:B------:R-:W0:Y:S01]  /*61e0*/  S2UR UR8, SR_CgaCtaId ;  /* 0x00000000000879c3 */ /* 0x000e220000008800 */
[----:B------:R-:W-:-:S04]  /*61f0*/  UIADD3 UR6, UPT, UPT, UR7, 0xc00, URZ ;  /* 0x00000c0007067890 */ /* 0x000fc8000fffe0ff */
[----:B0-----:R-:W-:Y:S01]  /*6200*/  ULEA UR6, UR8, UR6, 0x18 ;  /* 0x0000000608067291 */ /* 0x001fe2000f8ec0ff */
[----:B-1----:R-:W-:Y:S02]  /*6210*/  SHF.R.U32.HI R55, RZ, 0x2, R56 ;  /* 0x00000002ff377819 */ /* 0x002fe40000011638 */
[----:B------:R-:W-:Y:S01]  /*6220*/  LOP3.LUT R56, R56, 0x3, RZ, 0xc0, !PT ;  /* 0x0000000338387812 */ /* 0x000fe200078ec0ff */
[----:B------:R-:W-:Y:S02]  /*6230*/  UIADD3 UR7, UPT, UPT, UR6, 0x100, URZ ;  /* 0x0000010006077890 */ /* 0x000fe4000fffe0ff */
[----:B------:R-:W-:Y:S02]  /*6240*/  UIADD3 UR8, UPT, UPT, UR6, 0x200, URZ ;  /* 0x0000020006087890 */ /* 0x000fe4000fffe0ff */
[----:B------:R-:W-:Y:S01]  /*6250*/  IMAD R55, R55, 0x4, R56 ;  /* 0x0000000437377824 */ /* 0x000fe200078e0238 */
[----:B------:R-:W-:-:S04]  /*6260*/  UIADD3 UR9, UPT, UPT, UR6, 0x500, URZ ;  /* 0x0000050006097890 */ /* 0x000fc8000fffe0ff */
        /* <DEDUP_REMOVED lines=8> */
[----:B------:R-:W-:Y:S01]  /*62f0*/  UIADD3 UR8, UPT, UPT, UR6, 0x700, URZ ;  /* 0x0000070006087890 */ /* 0x000fe2000fffe0ff */
[C---:B------:R-:W-:Y:S01]  /*6300*/  LEA R7, R55.reuse, UR9, 0x3 ;  /* 0x0000000937077c11 */ /* 0x040fe2000f8e18ff */
[----:B------:R-:W-:Y:S01]  /*6310*/  UIADD3 UR9, UPT, UPT, UR6, 0x800, URZ ;  /* 0x0000080006097890 */ /* 0x000fe2000fffe0ff */
[----:B------:R-:W-:Y:S04]  /*6320*/  STS.64 [R59], R26 ;  /* 0x0000001a3b007388 */ /* 0x000fe80000000a00 */
[----:B------:R0:W-:Y:S04]  /*6330*/  STS.64 [R58], R28 ;  /* 0x0000001c3a007388 */ /* 0x0001e80000000a00 */
[----:B------:R1:W-:Y:S01]  /*6340*/  STS.64 [R6], R30 ;  /* 0x0000001e06007388 */ /* 0x0003e20000000a00 */
[----:B------:R-:W-:Y:S01]  /*6350*/  UIADD3 UR10, UPT, UPT, UR6, 0xc00, URZ ;  /* 0x00000c00060a7890 */ /* 0x000fe2000fffe0ff */
[C---:B0-----:R-:W-:Y:S01]  /*6360*/  LEA R29, R55.reuse, UR7, 0x3 ;  /* 0x00000007371d7c11 */ /* 0x041fe2000f8e18ff */
[----:B------:R-:W-:Y:S01]  /*6370*/  UIADD3 UR7, UPT, UPT, UR6, 0x900, URZ ;  /* 0x0000090006077890 */ /* 0x000fe2000fffe0ff */
[C---:B------:R-:W-:Y:S01]  /*6380*/  LEA R28, R55.reuse, UR8, 0x3 ;  /* 0x00000008371c7c11 */ /* 0x040fe2000f8e18ff */
[----:B------:R-:W-:Y:S01]  /*6390*/  UIADD3 UR8, UPT, UPT, UR6, 0xa00, URZ ;  /* 0x00000a0006087890 */ /* 0x000fe2000fffe0ff */
[C---:B-1----:R-:W-:Y:S01]  /*63a0*/  LEA R6, R55.reuse, UR9, 0x3 ;  /* 0x0000000937067c11 */ /* 0x042fe2000f8e18ff */
[----:B------:R-:W-:Y:S01]  /*63b0*/  UIADD3 UR9, UPT, UPT, UR6, 0xb00, URZ ;  /* 0x00000b0006097890 */ /* 0x000fe2000fffe0ff */
[----:B------:R0:W-:Y:S01]  /*63c0*/  STS.64 [R57], R32 ;  /* 0x0000002039007388 */ /* 0x0001e20000000a00 */
[----:B------:R-:W-:Y:S01]  /*63d0*/  LEA R27, R55, UR7, 0x3 ;  /* 0x00000007371b7c11 */ /* 0x000fe2000f8e18ff */
[----:B------:R-:W-:-:S02]  /*63e0*/  UIADD3 UR7, UPT, UPT, UR6, 0xd00, URZ ;  /* 0x00000d0006077890 */ /* 0x000fc4000fffe0ff */
[----:B------:R-:W-:Y:S01]  /*63f0*/  STS.64 [R56], R34 ;  /* 0x0000002238007388 */ /* 0x000fe20000000a00 */
[----:B------:R-:W-:-:S03]  /*6400*/  LEA R26, R55, UR9, 0x3 ;  /* 0x00000009371a7c11 */ /* 0x000fc6000f8e18ff */
[----:B------:R1:W-:Y:S01]  /*6410*/  STS.64 [R7], R36 ;  /* 0x0000002407007388 */ /* 0x0003e20000000a00 */
[----:B------:R-:W-:-:S03]  /*6420*/  UIADD3 UR9, UPT, UPT, UR6, 0xf00, URZ ;  /* 0x00000f0006097890 */ /* 0x000fc6000fffe0ff */
[----:B------:R1:W-:Y:S01]  /*6430*/  STS.64 [R29], R38 ;  /* 0x000000261d007388 */ /* 0x0003e20000000a00 */
[C---:B0-----:R-:W-:Y:S02]  /*6440*/  LEA R33, R55.reuse, UR7, 0x3 ;  /* 0x0000000737217c11 */ /* 0x041fe4000f8e18ff */
[C---:B-1----:R-:W-:Y:S01]  /*6450*/  LEA R7, R55.reuse, UR8, 0x3 ;  /* 0x0000000837077c11 */ /* 0x042fe2000f8e18ff */
[----:B------:R-:W-:Y:S01]  /*6460*/  UIADD3 UR8, UPT, UPT, UR6, 0xe00, URZ ;  /* 0x00000e0006087890 */ /* 0x000fe2000fffe0ff */
[----:B------:R-:W-:Y:S01]  /*6470*/  STS.64 [R28], R40 ;  /* 0x000000281c007388 */ /* 0x000fe20000000a00 */
[----:B------:R-:W-:-:S03]  /*6480*/  LEA R29, R55, UR10, 0x3 ;  /* 0x0000000a371d7c11 */ /* 0x000fc6000f8e18ff */
[----:B------:R0:W-:Y:S01]  /*6490*/  STS.64 [R6], R42 ;  /* 0x0000002a06007388 */ /* 0x0001e20000000a00 */
[C---:B------:R-:W-:Y:S02]  /*64a0*/  LEA R31, R55.reuse, UR8, 0x3 ;  /* 0x00000008371f7c11 */ /* 0x040fe4000f8e18ff */
[----:B------:R-:W-:Y:S01]  /*64b0*/  LEA R55, R55, UR9, 0x3 ;  /* 0x0000000937377c11 */ /* 0x000fe2000f8e18ff */
[----:B------:R-:W-:Y:S04]  /*64c0*/  STS.64 [R27], R44 ;  /* 0x0000002c1b007388 */ /* 0x000fe80000000a00 */
[----:B------:R-:W-:Y:S04]  /*64d0*/  STS.64 [R7], R46 ;  /* 0x0000002e07007388 */ /* 0x000fe80000000a00 */
[----:B------:R-:W-:Y:S04]  /*64e0*/  STS.64 [R26], R48 ;  /* 0x000000301a007388 */ /* 0x000fe80000000a00 */
[----:B------:R-:W-:Y:S04]  /*64f0*/  STS.64 [R29], R50 ;  /* 0x000000321d007388 */ /* 0x000fe80000000a00 */
[----:B------:R-:W-:Y:S04]  /*6500*/  STS.64 [R33], R24 ;  /* 0x0000001821007388 */ /* 0x000fe80000000a00 */
[----:B------:R-:W-:Y:S04]  /*6510*/  STS.64 [R31], R14 ;  /* 0x0000000e1f007388 */ /* 0x000fe80000000a00 */
[----:B------:R-:W-:Y:S01]  /*6520*/  STS.64 [R55], R16 ;  /* 0x0000001037007388 */ /* 0x000fe20000000a00 */
[----:B0-----:R-:W-:Y:S01]  /*6530*/  LEA R6, R0, UR6, 0x2 ;  /* 0x0000000600067c11 */ /* 0x001fe2000f8e10ff */
[----:B------:R-:W-:Y:S06]  /*6540*/  BAR.SYNC.DEFER_BLOCKING 0x0 ;  /* 0x0000000000007b1d */ /* 0x000fec0000010000 */
[----:B------:R-:W2:Y:S04]  /*6550*/  LDS R26, [R6+0x100] ;  /* 0x00010000061a7984 */ /* 0x000ea80000000800 */
[----:B------:R-:W0:Y:S04]  /*6560*/  LDS R28, [R6+0x180] ;  /* 0x00018000061c7984 */ /* 0x000e280000000800 */
[----:B------:R-:W3:Y:S04]  /*6570*/  LDS R7, [R6] ;  /* 0x0000000006077984 */ /* 0x000ee80000000800 */
[----:B------:R-:W-:Y:S04]  /*6580*/  LDS R30, [R6+0x200] ;  /* 0x00020000061e7984 */ /* 0x000fe80000000800 */
[----:B------:R-:W1:Y:S04]  /*6590*/  LDS R27, [R6+0x80] ;  /* 0x00008000061b7984 */ /* 0x000e680000000800 */
[----:B------:R-:W4:Y:S04]  /*65a0*/  LDS R32, [R6+0x280] ;  /* 0x0002800006207984 */ /* 0x000f280000000800 */
[----:B------:R-:W5:Y:S04]  /*65b0*/  LDS R29, [R6+0x300] ;  /* 0x00030000061d7984 */ /* 0x000f680000000800 */
[----:B------:R-:W5:Y:S04]  /*65c0*/  LDS R25, [R6+0x380] ;  /* 0x0003800006197984 */ /* 0x000f680000000800 */
[----:B------:R-:W5:Y:S04]  /*65d0*/  LDS R14, [R6+0x400] ;  /* 0x00040000060e7984 */ /* 0x000f680000000800 */
[----:B------:R-:W5:Y:S04]  /*65e0*/  LDS R24, [R6+0x500] ;  /* 0x0005000006187984 */ /* 0x000f680000000800 */
[----:B------:R-:W5:Y:S04]  /*65f0*/  LDS R34, [R6+0x580] ;  /* 0x0005800006227984 */ /* 0x000f680000000800 */
[----:B------:R-:W-:Y:S04]  /*6600*/  LDS R36, [R6+0x800] ;  /* 0x0008000006247984 */ /* 0x000fe80000000800 */
[----:B------:R-:W-:Y:S04]  /*6610*/  LDS R16, [R6+0x480] ;  /* 0x0004800006107984 */ /* 0x000fe80000000800 */
[----:B------:R-:W-:Y:S04]  /*6620*/  LDS R31, [R6+0x600] ;  /* 0x00060000061f7984 */ /* 0x000fe80000000800 */
[----:B------:R-:W-:Y:S04]  /*6630*/  LDS R33, [R6+0x680] ;  /* 0x0006800006217984 */ /* 0x000fe80000000800 */
[----:B------:R-:W-:Y:S04]  /*6640*/  LDS R35, [R6+0x700] ;  /* 0x0007000006237984 */ /* 0x000fe80000000800 */
[----:B------:R-:W-:Y:S04]  /*6650*/  LDS R37, [R6+0x780] ;  /* 0x0007800006257984 */ /* 0x000fe80000000800 */
[----:B------:R-:W-:Y:S04]  /*6660*/  LDS R39, [R6+0x980] ;  /* 0x0009800006277984 */ /* 0x000fe80000000800 */
[----:B------:R-:W-:Y:S01]  /*6670*/  LDS R38, [R6+0xb80] ;  /* 0x000b800006267984 */ /* 0x000fe20000000800 */
[----:B--2---:R-:W-:-:S03]  /*6680*/  IMAD.IADD R15, R53, 0x1, R26 ;  /* 0x00000001350f7824 */ /* 0x004fc600078e021a */
[----:B------:R-:W-:Y:S01]  /*6690*/  LDS R41, [R6+0xc00] ;  /* 0x000c000006297984 */ /* 0x000fe20000000800 */
[----:B0-----:R-:W-:Y:S02]  /*66a0*/  IMAD.IADD R53, R53, 0x1, R28 ;  /* 0x0000000135357824 */ /* 0x001fe400078e021c */
[C---:B---3--:R-:W-:Y:S01]  /*66b0*/  IMAD.IADD R7, R54.reuse, 0x1, R7 ;  /* 0x0000000136077824 */ /* 0x048fe200078e0207 */
[----:B------:R-:W0:Y:S01]  /*66c0*/  LDS R28, [R6+0xa00] ;  /* 0x000a0000061c7984 */ /* 0x000e220000000800 */
[----:B-1----:R-:W-:Y:S02]  /*66d0*/  IADD3 R27, PT, PT, R54, R27, RZ ;  /* 0x0000001b361b7210 */ /* 0x002fe40007ffe0ff */
[C---:B----4-:R-:W-:Y:S01]  /*66e0*/  IADD3 R17, PT, PT, R23.reuse, R30, RZ ;  /* 0x0000001e17117210 */ /* 0x050fe20007ffe0ff */
[----:B------:R-:W-:Y:S01]  /*66f0*/  IMAD.IADD R23, R23, 0x1, R32 ;  /* 0x0000000117177824 */ /* 0x000fe200078e0220 */
[----:B------:R-:W1:Y:S01]  /*6700*/  LDS R43, [R6+0xc80] ;  /* 0x000c8000062b7984 */ /* 0x000e620000000800 */
[C---:B-----5:R-:W-:Y:S01]  /*6710*/  IMAD.IADD R29, R10.reuse, 0x1, R29 ;  /* 0x000000010a1d7824 */ /* 0x060fe200078e021d */
[----:B------:R-:W-:-:S02]  /*6720*/  IADD3 R25, PT, PT, R10, R25, RZ ;  /* 0x000000190a197210 */ /* 0x000fc40007ffe0ff */
[----:B------:R2:W-:Y:S04]  /*6730*/  STG.E desc[UR16][R62.64+-0x2000], R7 ;  /* 0xffe000073e007986 */ /* 0x0005e8000c101910 */
[----:B------:R-:W-:Y:S04]  /*6740*/  STG.E desc[UR16][R62.64], R27 ;  /* 0x0000001b3e007986 */ /* 0x000fe8000c101910 */
[----:B------:R-:W-:Y:S04]  /*6750*/  STG.E desc[UR16][R62.64+0x40], R23 ;  /* 0x000040173e007986 */ /* 0x000fe8000c101910 */
[----:B------:R-:W-:Y:S01]  /*6760*/  STG.E desc[UR16][R62.64+-0x1fa0], R29 ;  /* 0xffe0601d3e007986 */ /* 0x000fe2000c101910 */
[----:B--2---:R-:W-:-:S03]  /*6770*/  IMAD.IADD R7, R11, 0x1, R14 ;  /* 0x000000010b077824 */ /* 0x004fc600078e020e */
[----:B------:R-:W-:Y:S04]  /*6780*/  LDS R32, [R6+0xb00] ;  /* 0x000b000006207984 */ /* 0x000fe80000000800 */
[----:B------:R-:W-:Y:S04]  /*6790*/  LDS R10, [R6+0xe00] ;  /* 0x000e0000060a7984 */ /* 0x000fe80000000800 */
[----:B------:R-:W2:Y:S04]  /*67a0*/  LDS R26, [R6+0x880] ;  /* 0x00088000061a7984 */ /* 0x000ea80000000800 */
[----:B------:R-:W3:Y:S04]  /*67b0*/  LDS R27, [R6+0x900] ;  /* 0x00090000061b7984 */ /* 0x000ee80000000800 */
[----:B------:R-:W4:Y:S04]  /*67c0*/  LDS R30, [R6+0xa80] ;  /* 0x000a8000061e7984 */ /* 0x000f280000000800 */
[----:B------:R-:W-:Y:S04]  /*67d0*/  LDS R45, [R6+0xd00] ;  /* 0x000d0000062d7984 */ /* 0x000fe80000000800 */
[----:B------:R-:W-:Y:S04]  /*67e0*/  LDS R23, [R6+0xd80] ;  /* 0x000d800006177984 */ /* 0x000fe80000000800 */
[----:B------:R-:W-:Y:S04]  /*67f0*/  LDS R14, [R6+0xe80] ;  /* 0x000e8000060e7984 */ /* 0x000fe80000000800 */
[----:B------:R-:W-:Y:S04]  /*6800*/  LDS R29, [R6+0xf00] ;  /* 0x000f0000061d7984 */ /* 0x000fe80000000800 */
[----:B------:R-:W5:Y:S04]  /*6810*/  LDS R47, [R6+0xf80] ;  /* 0x000f8000062f7984 */ /* 0x000f680000000800 */
[----:B------:R0:W-:Y:S04]  /*6820*/  STG.E desc[UR16][R62.64+-0x1fe0], R15 ;  /* 0xffe0200f3e007986 */ /* 0x0001e8000c101910 */
[----:B------:R1:W-:Y:S01]  /*6830*/  STG.E desc[UR16][R62.64+-0x1f80], R7 ;  /* 0xffe080073e007986 */ /* 0x0003e2000c101910 */
[C---:B0-----:R-:W-:Y:S01]  /*6840*/  IADD3 R15, PT, PT, R9.reuse, R24, RZ ;  /* 0x00000018090f7210 */ /* 0x041fe20007ffe0ff */
[----:B------:R-:W-:-:S02]  /*6850*/  IMAD.IADD R9, R9, 0x1, R34 ;  /* 0x0000000109097824 */ /* 0x000fc400078e0222 */
[----:B-1----:R-:W-:Y:S01]  /*6860*/  IMAD.IADD R7, R19, 0x1, R28 ;  /* 0x0000000113077824 */ /* 0x002fe200078e021c */
[----:B------:R0:W-:Y:S01]  /*6870*/  STG.E desc[UR16][R62.64+-0x1fc0], R17 ;  /* 0xffe040113e007986 */ /* 0x0001e2000c101910 */
[----:B------:R-:W-:Y:S01]  /*6880*/  IMAD.IADD R11, R11, 0x1, R16 ;  /* 0x000000010b0b7824 */ /* 0x000fe200078e0210 */
[C---:B------:R-:W-:Y:S02]  /*6890*/  IADD3 R33, PT, PT, R18.reuse, R33, RZ ;  /* 0x0000002112217210 */ /* 0x040fe40007ffe0ff */
[----:B------:R1:W-:Y:S01]  /*68a0*/  STG.E desc[UR16][R62.64+0xa0], R9 ;  /* 0x0000a0093e007986 */ /* 0x0003e2000c101910 */
[----:B------:R-:W-:Y:S01]  /*68b0*/  IMAD.IADD R31, R18, 0x1, R31 ;  /* 0x00000001121f7824 */ /* 0x000fe200078e021f */
[----:B------:R-:W-:Y:S02]  /*68c0*/  IADD3 R39, PT, PT, R20, R39, RZ ;  /* 0x0000002714277210 */ /* 0x000fe40007ffe0ff */
[----:B------:R5:W-:Y:S01]  /*68d0*/  STG.E desc[UR16][R62.64+-0x1ec0], R7 ;  /* 0xffe140073e007986 */ /* 0x000be2000c101910 */
[----:B------:R-:W-:Y:S01]  /*68e0*/  IMAD.IADD R35, R22, 0x1, R35 ;  /* 0x0000000116237824 */ /* 0x000fe200078e0223 */
[----:B------:R-:W-:Y:S01]  /*68f0*/  IADD3 R43, PT, PT, R12, R43, RZ ;  /* 0x0000002b0c2b7210 */ /* 0x000fe20007ffe0ff */
[----:B------:R-:W-:Y:S01]  /*6900*/  IMAD.IADD R37, R22, 0x1, R37 ;  /* 0x0000000116257824 */ /* 0x000fe200078e0225 */
[C---:B0-----:R-:W-:Y:S01]  /*6910*/  IADD3 R17, PT, PT, R21.reuse, R36, RZ ;  /* 0x0000002415117210 */ /* 0x041fe20007ffe0ff */
[----:B--2---:R-:W-:-:S02]  /*6920*/  IMAD.IADD R21, R21, 0x1, R26 ;  /* 0x0000000115157824 */ /* 0x004fc400078e021a */
[----:B---3--:R-:W-:Y:S01]  /*6930*/  IMAD.IADD R27, R20, 0x1, R27 ;  /* 0x00000001141b7824 */ /* 0x008fe200078e021b */
[----:B-1----:R-:W-:Y:S01]  /*6940*/  IADD3 R9, PT, PT, R13, R32, RZ ;  /* 0x000000200d097210 */ /* 0x002fe20007ffe0ff */
[----:B----4-:R-:W-:Y:S02]  /*6950*/  IMAD.IADD R19, R19, 0x1, R30 ;  /* 0x0000000113137824 */ /* 0x010fe400078e021e */
[----:B------:R-:W-:Y:S01]  /*6960*/  IMAD.IADD R13, R13, 0x1, R38 ;  /* 0x000000010d0d7824 */ /* 0x000fe200078e0226 */
[----:B-----5:R-:W-:Y:S01]  /*6970*/  IADD3 R7, PT, PT, R5, R10, RZ ;  /* 0x0000000a05077210 */ /* 0x020fe20007ffe0ff */
[----:B------:R-:W-:Y:S01]  /*6980*/  IMAD.IADD R41, R12, 0x1, R41 ;  /* 0x000000010c297824 */ /* 0x000fe200078e0229 */
[----:B------:R-:W-:Y:S01]  /*6990*/  IADD3 R47, PT, PT, R52, R47, RZ ;  /* 0x0000002f342f7210 */ /* 0x000fe20007ffe0ff */
[C---:B------:R-:W-:Y:S02]  /*69a0*/  IMAD.IADD R45, R8.reuse, 0x1, R45 ;  /* 0x00000001082d7824 */ /* 0x040fe400078e022d */
[----:B------:R-:W-:-:S02]  /*69b0*/  IMAD.IADD R23, R8, 0x1, R23 ;  /* 0x0000000108177824 */ /* 0x000fc400078e0217 */
[----:B------:R-:W-:Y:S02]  /*69c0*/  IMAD.IADD R5, R5, 0x1, R14 ;  /* 0x0000000105057824 */ /* 0x000fe400078e020e */
[----:B------:R-:W-:Y:S01]  /*69d0*/  IMAD.IADD R29, R52, 0x1, R29 ;  /* 0x00000001341d7824 */ /* 0x000fe200078e021d */
        /* <DEDUP_REMOVED lines=22> */
[----:B------:R-:W-:-:S02]  /*6b40*/  UIADD3 UR13, UP0, UPT, UR13, 0x1, URZ ;  /* 0x000000010d0d7890 */ /* 0x000fc4000ff1e0ff */
[----:B------:R-:W-:Y:S02]  /*6b50*/  UIADD3 UR4, UPT, UPT, UR4, 0x1, URZ ;  /* 0x0000000104047890 */ /* 0x000fe4000fffe0ff */
[----:B------:R-:W-:Y:S02]  /*6b60*/  UIADD3.X UR14, UPT, UPT, URZ, UR14, URZ, UP0, !UPT ;  /* 0x0000000eff0e7290 */ /* 0x000fe400087fe4ff */
[----:B------:R-:W-:Y:S01]  /*6b70*/  UISETP.NE.AND UP0, UPT, UR4, 0x4, UPT ;  /* 0x000000040400788c */ /* 0x000fe2000bf05270 */
[----:B------:R-:W-:Y:S02]  /*6b80*/  IADD3 R2, P1, PT, R2, 0x800, RZ ;  /* 0x0000080002027810 */ /* 0x000fe40007f3e0ff */
[----:B------:R-:W-:Y:S01]  /*6b90*/  IADD3 R6, P0, PT, R62, 0x4000, RZ ;  /* 0x000040003e067810 */ /* 0x000fe20007f1e0ff */
[----:B------:R0:W-:Y:S02]  /*6ba0*/  STG.E desc[UR16][R62.64+-0x1f00], R17 ;  /* 0xffe100113e007986 */ /* 0x0001e4000c101910 */
[----:B------:R-:W-:-:S02]  /*6bb0*/  IMAD.X R3, RZ, RZ, R3, P1 ;  /* 0x000000ffff037224 */ /* 0x000fc400008e0603 */
[----:B0-----:R-:W-:Y:S01]  /*6bc0*/  IMAD.X R17, RZ, RZ, R63, P0 ;  /* 0x000000ffff117224 */ /* 0x001fe200000e063f */
[----:B------:R-:W-:Y:S07]  /*6bd0*/  BRA.U UP0, `(.L_x_220) ;  /* 0xffffff95008c7547 */ /* 0x000fee000b83ffff */
[----:B------:R-:W-:Y:S05]  /*6be0*/  EXIT ;  /* 0x000000000000794d */ /* 0x000fea0003800000 */
        .weak           $__internal_14_$__cuda_sm_9x_mma_sub_byte_internal_m8n8k32_u4_s4
        .type           $__internal_14_$__cuda_sm_9x_mma_sub_byte_internal_m8n8k32_u4_s4,@function
        .size           $__internal_14_$__cuda_sm_9x_mma_sub_byte_internal_m8n8k32_u4_s4,(.L_x_406 - $__internal_14_$__cuda_sm_9x_mma_sub_byte_internal_m8n8k32_u4_s4)
$__internal_14_$__cuda_sm_9x_mma_sub_byte_internal_m8n8k32_u4_s4:
        /* <DEDUP_REMOVED lines=8> */
[----:B------:R-:W-:Y:S01]  /*6c70*/  SHF.R.S32.HI R17, RZ, 0x14, R17 ;  /* 0x00000014ff117819 */ /* 0x000fe20000011411 */
[----:B------:R-:W-:Y:S01]  /*6c80*/  IMAD.U32 R21, R21, 0x10000, RZ ;  /* 0x0001000015157824 */ /* 0x000fe200078e00ff */
[----:B------:R-:W-:Y:S02]  /*6c90*/  SHF.R.S32.HI R16, RZ, 0xc, R16 ;  /* 0x0000000cff107819 */ /* 0x000fe40000011410 */
[----:B------:R-:W-:Y:S02]  /*6ca0*/  LOP3.LUT R17, R18, 0xff00, R17, 0xf8, !PT ;  /* 0x0000ff0012117812 */ /* 0x000fe400078ef811 */
[C---:B------:R-:W-:Y:S02]  /*6cb0*/  LOP3.LUT R19, R20.reuse, 0xf00000, RZ, 0xc0, !PT ;  /* 0x00f0000014137812 */ /* 0x040fe400078ec0ff */
[----:B------:R-:W-:Y:S02]  /*6cc0*/  LOP3.LUT R17, R17, 0xff0000, R16, 0xf8, !PT ;  /* 0x00ff000011117812 */ /* 0x000fe400078ef810 */
[----:B------:R-:W-:-:S02]  /*6cd0*/  LOP3.LUT R16, R20, 0xf0, RZ, 0xc0, !PT ;  /* 0x000000f014107812 */ /* 0x000fc400078ec0ff */
[----:B------:R-:W-:Y:S02]  /*6ce0*/  LOP3.LUT R18, R20, 0xf000000, RZ, 0xc0, !PT ;  /* 0x0f00000014127812 */ /* 0x000fe400078ec0ff */
[----:B------:R-:W-:Y:S02]  /*6cf0*/  SHF.L.U32 R16, R16, 0x18, RZ ;  /* 0x0000001810107819 */ /* 0x000fe400000006ff */
[----:B------:R-:W-:Y:S01]  /*6d00*/  SHF.R.S32.HI R21, RZ, 0x14, R21 ;  /* 0x00000014ff157819 */ /* 0x000fe20000011415 */
[----:B------:R-:W-:Y:S01]  /*6d10*/  IMAD.SHL.U32 R18, R18, 0x10, RZ ;  /* 0x0000001012127824 */ /* 0x000fe200078e00ff */
[----:B------:R-:W-:Y:S02]  /*6d20*/  SHF.R.S32.HI R16, RZ, 0x1c, R16 ;  /* 0x0000001cff107819 */ /* 0x000fe40000011410 */
[----:B------:R-:W-:Y:S02]  /*6d30*/  SHF.L.U32 R19, R19, 0x8, RZ ;  /* 0x0000000813137819 */ /* 0x000fe400000006ff */
[----:B------:R-:W-:-:S02]  /*6d40*/  LOP3.LUT R16, R16, 0xff, RZ, 0xc0, !PT ;  /* 0x000000ff10107812 */ /* 0x000fc400078ec0ff */
[----:B------:R-:W-:Y:S02]  /*6d50*/  SHF.R.S32.HI R22, RZ, 0xc, R19 ;  /* 0x0000000cff167819 */ /* 0x000fe40000011413 */
[----:B------:R-:W-:Y:S02]  /*6d60*/  LOP3.LUT R21, R16, 0xff00, R21, 0xf8, !PT ;  /* 0x0000ff0010157812 */ /* 0x000fe400078ef815 */
[----:B------:R-:W-:Y:S02]  /*6d70*/  SHF.R.S32.HI R18, RZ, 0x4, R18 ;  /* 0x00000004ff127819 */ /* 0x000fe40000011412 */
[----:B------:R-:W-:Y:S02]  /*6d80*/  LOP3.LUT R21, R21, 0xff0000, R22, 0xf8, !PT ;  /* 0x00ff000015157812 */ /* 0x000fe400078ef816 */
[----:B------:R-:W-:Y:S02]  /*6d90*/  LOP3.LUT R22, R20, 0xf0000000, RZ, 0xc0, !PT ;  /* 0xf000000014167812 */ /* 0x000fe400078ec0ff */
[----:B------:R-:W-:Y:S01]  /*6da0*/  LOP3.LUT R18, R17, 0xff000000, R18, 0xf8, !PT ;  /* 0xff00000011127812 */ /* 0x000fe200078ef812 */
[----:B------:R-:W-:Y:S01]  /*6db0*/  IMAD.MOV.U32 R17, RZ, RZ, RZ ;  /* 0x000000ffff117224 */ /* 0x000fe200078e00ff */
[----:B------:R-:W-:-:S02]  /*6dc0*/  SHF.R.S32.HI R22, RZ, 0x4, R22 ;  /* 0x00000004ff167819 */ /* 0x000fc40000011416 */
        /* <DEDUP_REMOVED lines=11> */
[----:B------:R-:W-:Y:S06]  /*6e80*/  RET.REL.NODEC R18 `(fused_nn_conv2d_add_cast_1_kernel0) ;  /* 0xffffff90125c7950 */ /* 0x000fec0003c3ffff */
.L_x_221:
        /* <DEDUP_REMOVED lines=15> */
.L_x_406:


//--------------------- .text.fused_nn_conv2d_add_nn_relu_cast_cast_left_shift_multiply_add_right_shift_cast_c_3441552496575213188__6_kernel0 --------------------------
	.section	.text.fused_nn_conv2d_add_nn_relu_cast_cast_left_shift_multiply_add_right_shift_cast_c_3441552496575213188__6_kernel0,"ax",@progbits
	.align	128
        .global         fused_nn_conv2d_add_nn_relu_cast_cast_left_shift_multiply_add_right_shift_cast_c_3441552496575213188__6_kernel0
        .type           fused_nn_conv2d_add_nn_relu_cast_cast_left_shift_multiply_add_right_shift_cast_c_3441552496575213188__6_kernel0,@function
        .size           fused_nn_conv2d_add_nn_relu_cast_cast_left_shift_multiply_add_right_shift_cast_c_3441552496575213188__6_kernel0,(.L_x_444 - fused_nn_conv2d_add_nn_relu_cast_cast_left_shift_multiply_add_right_shift_cast_c_3441552496575213188__6_kernel0)
        .other          fused_nn_conv2d_add_nn_relu_cast_cast_left_shift_multiply_add_right_shift_cast_c_3441552496575213188__6_kernel0,@"STO_CUDA_ENTRY STV_DEFAULT"
fused_nn_conv2d_add_nn_relu_cast_cast_left_shift_multiply_add_right_shift_cast_c_3441552496575213188__6_kernel0:
.text.fused_nn_conv2d_add_nn_relu_cast_cast_left_shift_multiply_add_right_shift_cast_c_3441552496575213188__6_kernel0:
        /* <DEDUP_REMOVED lines=37> */
.L_x_222:
        /* <DEDUP_REMOVED lines=11> */
.L_x_444:


//--------------------- .text.fused_nn_conv2d_add_cast_cast_cast_multiply_add_right_shift_cast_add_clip_cast_n_16373524651668054328__kernel1 --------------------------
	.section	.text.fused_nn_conv2d_add_cast_cast_cast_multiply_add_right_shift_cast_add_clip_cast_n_16373524651668054328__kernel1,"ax",@progbits
	.align	128
        .global         fused_nn_conv2d_add_cast_cast_cast_multiply_add_right_shift_cast_add_clip_cast_n_16373524651668054328__kernel1
        .type           fused_nn_conv2d_add_cast_cast_cast_multiply_add_right_shift_cast_add_clip_cast_n_16373524651668054328__kernel1,@function
        .size           fused_nn_conv2d_add_cast_cast_cast_multiply_add_right_shift_cast_add_clip_cast_n_16373524651668054328__kernel1,(.L_x_407 - fused_nn_conv2d_add_cast_cast_cast_multiply_add_right_shift_cast_add_clip_cast_n_16373524651668054328__kernel1)
        .other          fused_nn_conv2d_add_cast_cast_cast_multiply_add_right_shift_cast_add_clip_cast_n_16373524651668054328__kernel1,@"STO_CUDA_ENTRY STV_DEFAULT"
fused_nn_conv2d_add_cast_cast_cast_multiply_add_right_shift_cast_add_clip_cast_n_16373524651668054328__kernel1:
.text.fused_nn_conv2d_add_cast_cast_cast_multiply_add_right_shift_cast_add_clip_cast_n_16373524651668054328__kernel1:
        /* <DEDUP_REMOVED lines=72> */
.L_x_224:
[----:B------:R-:W-:Y:S05]  /*0480*/  BSYNC.RECONVERGENT B0 ;  /* 0x0000000000007941 */ /* 0x000fea0003800200 */
.L_x_223:
        /* <DEDUP_REMOVED lines=15> */
.L_x_225:
        /* <DEDUP_REMOVED lines=79> */
[----:B--2---:R-:W-:Y:S05]  /*0a70*/  CALL.REL.NOINC `($__internal_15_$__cuda_sm_9x_mma_sub_byte_internal_m8n8k32_u4_s4) ;  /* 0x00000100008c7944 */ /* 0x004fea0003c00000 */
[----:B------:R-:W-:Y:S01]  /*0a80*/  MOV R32, R9 ;  /* 0x0000000900207202 */ /* 0x000fe20000000f00 */
[----:B------:R-:W-:Y:S01]  /*0a90*/  IMAD.MOV.U32 R35, RZ, RZ, R0 ;  /* 0x000000ffff237224 */ /* 0x000fe200078e0000 */
[----:B------:R-:W-:Y:S01]  /*0aa0*/  CS2R R70, SRZ ;  /* 0x0000000000467805 */ /* 0x000fe2000001ff00 */
[----:B------:R-:W-:Y:S01]  /*0ab0*/  IMAD.MOV.U32 R62, RZ, RZ, R36 ;  /* 0x000000ffff3e7224 */ /* 0x000fe200078e0024 */
[----:B------:R-:W-:Y:S02]  /*0ac0*/  MOV R63, R33 ;  /* 0x00000021003f7202 */ /* 0x000fe40000000f00 */
[----:B------:R-:W-:-:S07]  /*0ad0*/  MOV R6, 0xaf0 ;  /* 0x00000af000067802 */ /* 0x000fce0000000f00 */
[----:B------:R-:W-:Y:S05]  /*0ae0*/  CALL.REL.NOINC `($__internal_15_$__cuda_sm_9x_mma_sub_byte_internal_m8n8k32_u4_s4) ;  /* 0x0000010000707944 */ /* 0x000fea0003c00000 */
[----:B------:R-:W-:Y:S01]  /*0af0*/  IMAD.MOV.U32 R32, RZ, RZ, R13 ;  /* 0x000000ffff207224 */ /* 0x000fe200078e000d */
[----:B------:R-:W-:Y:S01]  /*0b00*/  CS2R R70, SRZ ;  /* 0x0000000000467805 */ /* 0x000fe2000001ff00 */
[----:B------:R-:W-:Y:S01]  /*0b10*/  IMAD.MOV.U32 R35, RZ, RZ, R0 ;  /* 0x000000ffff237224 */ /* 0x000fe200078e0000 */
[----:B------:R-:W-:Y:S01]  /*0b20*/  MOV R64, R36 ;  /* 0x0000002400407202 */ /* 0x000fe20000000f00 */
[----:B------:R-:W-:Y:S01]  /*0b30*/  IMAD.MOV.U32 R65, RZ, RZ, R33 ;  /* 0x000000ffff417224 */ /* 0x000fe200078e0021 */
[----:B------:R-:W-:-:S07]  /*0b40*/  MOV R6, 0xb60 ;  /* 0x00000b6000067802 */ /* 0x000fce0000000f00 */
[----:B------:R-:W-:Y:S05]  /*0b50*/  CALL.REL.NOINC `($__internal_15_$__cuda_sm_9x_mma_sub_byte_internal_m8n8k32_u4_s4) ;  /* 0x0000010000547944 */ /* 0x000fea0003c00000 */
[----:B------:R-:W-:Y:S01]  /*0b60*/  IMAD.MOV.U32 R32, RZ, RZ, R17 ;  /* 0x000000ffff207224 */ /* 0x000fe200078e0011 */
[----:B------:R-:W-:Y:S02]  /*0b70*/  MOV R35, R0 ;  /* 0x0000000000237202 */ /* 0x000fe40000000f00 */
[----:B------:R-:W-:Y:S01]  /*0b80*/  CS2R R70, SRZ ;  /* 0x0000000000467805 */ /* 0x000fe2000001ff00 */
[----:B------:R-:W-:Y:S01]  /*0b90*/  IMAD.MOV.U32 R66, RZ, RZ, R36 ;  /* 0x000000ffff427224 */ /* 0x000fe200078e0024 */
[----:B------:R-:W-:Y:S01]  /*0ba0*/  MOV R6, 0xbd0 ;  /* 0x00000bd000067802 */ /* 0x000fe20000000f00 */
[----:B------:R-:W-:-:S07]  /*0bb0*/  IMAD.MOV.U32 R67, RZ, RZ, R33 ;  /* 0x000000ffff437224 */ /* 0x000fce00078e0021 */
[----:B------:R-:W-:Y:S05]  /*0bc0*/  CALL.REL.NOINC `($__internal_15_$__cuda_sm_9x_mma_sub_byte_internal_m8n8k32_u4_s4) ;  /* 0x0000010000387944 */ /* 0x000fea0003c00000 */
        /* <DEDUP_REMOVED lines=9> */
[----:B------:R-:W-:Y:S05]  /*0c60*/  CALL.REL.NOINC `($__internal_15_$__cuda_sm_9x_mma_sub_byte_internal_m8n8k32_u4_s4) ;  /* 0x0000010000107944 */ /* 0x000fea0003c00000 */
[----:B------:R-:W-:Y:S01]  /*0c70*/  MOV R71, R64 ;  /* 0x0000004000477202 */ /* 0x000fe20000000f00 */
[----:B------:R-:W-:Y:S01]  /*0c80*/  IMAD.MOV.U32 R70, RZ, RZ, R65 ;  /* 0x000000ffff467224 */ /* 0x000fe200078e0041 */
[----:B------:R-:W-:Y:S01]  /*0c90*/  MOV R35, R2 ;  /* 0x0000000200237202 */ /* 0x000fe20000000f00 */
[----:B------:R-:W-:Y:S01]  /*0ca0*/  IMAD.MOV.U32 R32, RZ, RZ, R10 ;  /* 0x000000ffff207224 */ /* 0x000fe200078e000a */
[----:B------:R-:W-:Y:S01]  /*0cb0*/  MOV R6, 0xcf0 ;  /* 0x00000cf000067802 */ /* 0x000fe20000000f00 */
[----:B------:R-:W-:Y:S02]  /*0cc0*/  IMAD.MOV.U32 R62, RZ, RZ, R36 ;  /* 0x000000ffff3e7224 */ /* 0x000fe400078e0024 */
        /* <DEDUP_REMOVED lines=19> */
[----:B------:R-:W-:-:S07]  /*0e00*/  IMAD.MOV.U32 R69, RZ, RZ, R33 ;  /* 0x000000ffff457224 */ /* 0x000fce00078e0021 */
.L_x_226:
[----:B------:R-:W-:-:S13]  /*0e10*/  ISETP.GT.U32.AND P0, PT, R46, 0xc, PT ;  /* 0x0000000c2e00780c */ /* 0x000fda0003f04070 */
[----:B------:R-:W-:Y:S05]  /*0e20*/  @P0 BRA `(.L_x_228) ;  /* 0x0000000400080947 */ /* 0x000fea0003800000 */
[----:B------:R-:W-:Y:S01]  /*0e30*/  IMAD.MOV.U32 R71, RZ, RZ, R62 ;  /* 0x000000ffff477224 */ /* 0x000fe200078e003e */
[----:B------:R-:W-:Y:S01]  /*0e40*/  MOV R70, R63 ;  /* 0x0000003f00467202 */ /* 0x000fe20000000f00 */
[----:B0-----:R-:W-:Y:S01]  /*0e50*/  IMAD.MOV.U32 R32, RZ, RZ, R7 ;  /* 0x000000ffff207224 */ /* 0x001fe200078e0007 */
[----:B------:R-:W-:Y:S01]  /*0e60*/  MOV R6, 0xe90 ;  /* 0x00000e9000067802 */ /* 0x000fe20000000f00 */
[----:B------:R-:W-:-:S07]  /*0e70*/  IMAD.MOV.U32 R35, RZ, RZ, R3 ;  /* 0x000000ffff237224 */ /* 0x000fce00078e0003 */
[----:B--2-4-:R-:W-:Y:S05]  /*0e80*/  CALL.REL.NOINC `($__internal_15_$__cuda_sm_9x_mma_sub_byte_internal_m8n8k32_u4_s4) ;  /* 0x000000fc00887944 */ /* 0x014fea0003c00000 */
        /* <DEDUP_REMOVED lines=26> */
.L_x_227:
[----:B------:R-:W-:-:S13]  /*1030*/  ISETP.GT.U32.AND P0, PT, R46, 0xc, PT ;  /* 0x0000000c2e00780c */ /* 0x000fda0003f04070 */
        /* <DEDUP_REMOVED lines=33> */
.L_x_228:
        /* <DEDUP_REMOVED lines=50> */
.L_x_229:
        /* <DEDUP_REMOVED lines=39> */
[----:B-123--:R-:W-:Y:S05]  /*17e0*/  CALL.REL.NOINC `($__internal_15_$__cuda_sm_9x_mma_sub_byte_internal_m8n8k32_u4_s4) ;  /* 0x000000f400307944 */ /* 0x00efea0003c00000 */
        /* <DEDUP_REMOVED lines=60> */
.L_x_230:
[----:B------:R-:W-:-:S13]  /*1bb0*/  ISETP.GT.U32.AND P0, PT, R46, 0xc, PT ;  /* 0x0000000c2e00780c */ /* 0x000fda0003f04070 */
[----:B------:R-:W-:Y:S05]  /*1bc0*/  @P0 BRA `(.L_x_232) ;  /* 0x0000000400080947 */ /* 0x000fea0003800000 */
[----:B------:R-:W-:Y:S01]  /*1bd0*/  IMAD.MOV.U32 R71, RZ, RZ, R62 ;  /* 0x000000ffff477224 */ /* 0x000fe200078e003e */
[----:B------:R-:W-:Y:S01]  /*1be0*/  MOV R70, R63 ;  /* 0x0000003f00467202 */ /* 0x000fe20000000f00 */
[----:B0-----:R-:W-:Y:S01]  /*1bf0*/  IMAD.MOV.U32 R32, RZ, RZ, R23 ;  /* 0x000000ffff207224 */ /* 0x001fe200078e0017 */
[----:B------:R-:W-:Y:S01]  /*1c00*/  MOV R6, 0x1c30 ;  /* 0x00001c3000067802 */ /* 0x000fe20000000f00 */
[----:B---3--:R-:W-:-:S07]  /*1c10*/  IMAD.MOV.U32 R35, RZ, RZ, R3 ;  /* 0x000000ffff237224 */ /* 0x008fce00078e0003 */
[----:B-12-4-:R-:W-:Y:S05]  /*1c20*/  CALL.REL.NOINC `($__internal_15_$__cuda_sm_9x_mma_sub_byte_internal_m8n8k32_u4_s4) ;  /* 0x000000f000207944 */ /* 0x016fea0003c00000 */
        /* <DEDUP_REMOVED lines=26> */
.L_x_231:
        /* <DEDUP_REMOVED lines=34> */
.L_x_232:
        /* <DEDUP_REMOVED lines=74> */
.L_x_233:
        /* <DEDUP_REMOVED lines=40> */
[----:B-123--:R-:W-:Y:S05]  /*2710*/  CALL.REL.NOINC `($__internal_15_$__cuda_sm_9x_mma_sub_byte_internal_m8n8k32_u4_s4) ;  /* 0x000000e400647944 */ /* 0x00efea0003c00000 */
[----:B------:R-:W-:Y:S01]  /*2720*/  IMAD.MOV.U32 R71, RZ, RZ, R64 ;  /* 0x000000ffff477224 */ /* 0x000fe200078e0040 */
[----:B------:R-:W-:Y:S01]  /*2730*/  MOV R32, R57 ;  /* 0x0000003900207202 */ /* 0x000fe20000000f00 */
[----:B------:R-:W-:Y:S01]  /*2740*/  IMAD.MOV.U32 R70, RZ, RZ, R65 ;  /* 0x000000ffff467224 */ /* 0x000fe200078e0041 */
[----:B------:R-:W-:Y:S01]  /*2750*/  MOV R63, R33 ;  /* 0x00000021003f7202 */ /* 0x000fe20000000f00 */
[----:B------:R-:W-:Y:S01]  /*2760*/  IMAD.MOV.U32 R35, RZ, RZ, R0 ;  /* 0x000000ffff237224 */ /* 0x000fe200078e0000 */
[----:B------:R-:W-:Y:S01]  /*2770*/  MOV R6, 0x27a0 ;  /* 0x000027a000067802 */ /* 0x000fe20000000f00 */
[----:B------:R-:W-:-:S07]  /*2780*/  IMAD.MOV.U32 R62, RZ, RZ, R36 ;  /* 0x000000ffff3e7224 */ /* 0x000fce00078e0024 */
[----:B------:R-:W-:Y:S05]  /*2790*/  CALL.REL.NOINC `($__internal_15_$__cuda_sm_9x_mma_sub_byte_internal_m8n8k32_u4_s4) ;  /* 0x000000e400447944 */ /* 0x000fea0003c00000 */
        /* <DEDUP_REMOVED lines=48> */
[----:B------:R-:W-:Y:S02]  /*2aa0*/  IMAD.MOV.U32 R68, RZ, RZ, R36 ;  /* 0x000000ffff447224 */ /* 0x000fe400078e0024 */
[----:B------:R-:W-:-:S07]  /*2ab0*/  IMAD.MOV.U32 R69, RZ, RZ, R33 ;  /* 0x000000ffff457224 */ /* 0x000fce00078e0021 */
.L_x_234:
[----:B------:R-:W-:Y:S05]  /*2ac0*/  @P0 BRA `(.L_x_235) ;  /* 0x0000000400040947 */ /* 0x000fea0003800000 */
[----:B------:R-:W-:Y:S01]  /*2ad0*/  MOV R71, R62 ;  /* 0x0000003e00477202 */ /* 0x000fe20000000f00 */
[----:B------:R-:W-:Y:S01]  /*2ae0*/  IMAD.MOV.U32 R70, RZ, RZ, R63 ;  /* 0x000000ffff467224 */ /* 0x000fe200078e003f */
[----:B--2---:R-:W-:Y:S01]  /*2af0*/  MOV R35, R3 ;  /* 0x0000000300237202 */ /* 0x004fe20000000f00 */
[----:B0-----:R-:W-:Y:S01]  /*2b00*/  IMAD.MOV.U32 R32, RZ, RZ, R59 ;  /* 0x000000ffff207224 */ /* 0x001fe200078e003b */
[----:B------:R-:W-:-:S07]  /*2b10*/  MOV R6, 0x2b30 ;  /* 0x00002b3000067802 */ /* 0x000fce0000000f00 */
[----:B-1-3--:R-:W-:Y:S05]  /*2b20*/  CALL.REL.NOINC `($__internal_15_$__cuda_sm_9x_mma_sub_byte_internal_m8n8k32_u4_s4) ;  /* 0x000000e000607944 */ /* 0x00afea0003c00000 */
        /* <DEDUP_REMOVED lines=59> */
.L_x_235:
        /* <DEDUP_REMOVED lines=77> */
.L_x_236:
        /* <DEDUP_REMOVED lines=39> */
[----:B-1234-:R-:W-:Y:S05]  /*3620*/  CALL.REL.NOINC `($__internal_15_$__cuda_sm_9x_mma_sub_byte_internal_m8n8k32_u4_s4) ;  /* 0x000000d400a07944 */ /* 0x01efea0003c00000 */
        /* <DEDUP_REMOVED lines=25> */
[----:B------:R-:W-:-:S07]  /*37c0*/  MOV R69, R33 ;  /* 0x0000002100457202 */ /* 0x000fce0000000f00 */
.L_x_237:
        /* <DEDUP_REMOVED lines=8> */
[----:B--234-:R-:W-:Y:S05]  /*3850*/  CALL.REL.NOINC `($__internal_15_$__cuda_sm_9x_mma_sub_byte_internal_m8n8k32_u4_s4) ;  /* 0x000000d400147944 */ /* 0x01cfea0003c00000 */
        /* <DEDUP_REMOVED lines=26> */
.L_x_238:
        /* <DEDUP_REMOVED lines=8> */
[----:B-1-34-:R-:W-:Y:S05]  /*3a80*/  CALL.REL.NOINC `($__internal_15_$__cuda_sm_9x_mma_sub_byte_internal_m8n8k32_u4_s4) ;  /* 0x000000d000887944 */ /* 0x01afea0003c00000 */
        /* <DEDUP_REMOVED lines=26> */
.L_x_239:
        /* <DEDUP_REMOVED lines=8> */
[----:B-12---:R-:W-:Y:S05]  /*3cb0*/  CALL.REL.NOINC `($__internal_15_$__cuda_sm_9x_mma_sub_byte_internal_m8n8k32_u4_s4) ;  /* 0x000000cc00fc7944 */ /* 0x006fea0003c00000 */
        /* <DEDUP_REMOVED lines=26> */
.L_x_240:
        /* <DEDUP_REMOVED lines=41> */
.L_x_241:
        /* <DEDUP_REMOVED lines=11> */
[----:B------:R-:W5:Y:S04]  /*41a0*/  LDG.E.CONSTANT R37, desc[UR8][R32.64] ;  /* 0x0000000820257981 */ /* 0x000f68000c1e9900 */
[----:B------:R0:W3:Y:S01]  /*41b0*/  LDG.E.CONSTANT R67, desc[UR8][R32.64+0x8000] ;  /* 0x0080000820437981 */ /* 0x0000e2000c1e9900 */
[----:B------:R-:W1:Y:S01]  /*41c0*/  S2UR UR5, SR_CgaCtaId ;  /* 0x00000000000579c3 */ /* 0x000e620000008800 */
[----:B------:R-:W-:Y:S02]  /*41d0*/  UMOV UR4, 0x400 ;  /* 0x0000040000047882 */ /* 0x000fe40000000000 */
[----:B------:R-:W-:Y:S01]  /*41e0*/  UIADD3 UR4, UPT, UPT, UR4, 0x800, URZ ;  /* 0x0000080004047890 */ /* 0x000fe2000fffe0ff */
[----:B------:R-:W-:-:S04]  /*41f0*/  LEA R34, R6, R71, 0x5 ;  /* 0x0000004706227211 */ /* 0x000fc800078e28ff */
[----:B0-----:R-:W0:Y:S01]  /*4200*/  LDC.64 R32, c[0x0][0x390] ;  /* 0x0000e400ff207b82 */ /* 0x001e220000000a00 */
[----:B-1----:R-:W-:-:S06]  /*4210*/  ULEA UR4, UR5, UR4, 0x18 ;  /* 0x0000000405047291 */ /* 0x002fcc000f8ec0ff */
[----:B------:R-:W-:-:S05]  /*4220*/  LEA R35, R34, UR4, 0x2 ;  /* 0x0000000422237c11 */ /* 0x000fca000f8e10ff */
[----:B------:R-:W-:-:S05]  /*4230*/  IMAD R38, R6, 0x380, R35 ;  /* 0x0000038006267824 */ /* 0x000fca00078e0223 */
[----:B------:R-:W2:Y:S04]  /*4240*/  LDS R39, [R38] ;  /* 0x0000000026277984 */ /* 0x000ea80000000800 */
[----:B------:R-:W1:Y:S01]  /*4250*/  LDS R65, [R38+0x80] ;  /* 0x0000800026417984 */ /* 0x000e620000000800 */
[----:B------:R-:W-:Y:S02]  /*4260*/  IMAD.MOV.U32 R34, RZ, RZ, 0x40000000 ;  /* 0x40000000ff227424 */ /* 0x000fe400078e00ff */
[----:B------:R-:W-:Y:S02]  /*4270*/  IMAD.MOV.U32 R35, RZ, RZ, 0x0 ;  /* 0x00000000ff237424 */ /* 0x000fe400078e00ff */
[----:B0-----:R-:W-:-:S04]  /*4280*/  IMAD.WIDE.U32 R32, R63, 0x4, R32 ;  /* 0x000000043f207825 */ /* 0x001fc800078e0020 */
[----:B-----5:R-:W-:-:S04]  /*4290*/  IMAD.WIDE R36, R37, 0x706eb3e4, R34 ;  /* 0x706eb3e425247825 */ /* 0x020fc800078e0222 */
[----:B---3--:R-:W-:Y:S01]  /*42a0*/  IMAD.WIDE R34, R67, 0x706eb3e4, R34 ;  /* 0x706eb3e443227825 */ /* 0x008fe200078e0222 */
[----:B------:R-:W-:-:S04]  /*42b0*/  SHF.R.U64 R36, R36, 0x1f, R37 ;  /* 0x0000001f24247819 */ /* 0x000fc80000001225 */
[----:B------:R-:W-:Y:S02]  /*42c0*/  SHF.R.U64 R34, R34, 0x1f, R35 ;  /* 0x0000001f22227819 */ /* 0x000fe40000001223 */
[-C--:B--2---:R-:W-:Y:S02]  /*42d0*/  IADD3 R39, PT, PT, R36, R62.reuse, R39 ;  /* 0x0000003e24277210 */ /* 0x084fe40007ffe027 */
[----:B-1----:R-:W-:Y:S02]  /*42e0*/  IADD3 R65, PT, PT, R34, R62, R65 ;  /* 0x0000003e22417210 */ /* 0x002fe40007ffe041 */
[----:B------:R-:W-:Y:S02]  /*42f0*/  VIMNMX R39, PT, PT, RZ, R39, !PT ;  /* 0x00000027ff277248 */ /* 0x000fe40007fe0100 */
[----:B------:R-:W-:-:S03]  /*4300*/  VIMNMX R65, PT, PT, RZ, R65, !PT ;  /* 0x00000041ff417248 */ /* 0x000fc60007fe0100 */
[----:B------:R0:W-:Y:S04]  /*4310*/  STG.E desc[UR8][R32.64], R39 ;  /* 0x0000002720007986 */ /* 0x0001e8000c101908 */
[----:B------:R0:W-:Y:S02]  /*4320*/  STG.E desc[UR8][R32.64+0x8000], R65 ;  /* 0x0080004120007986 */ /* 0x0001e4000c101908 */
.L_x_242:
[----:B------:R-:W-:-:S04]  /*4330*/  IMAD.WIDE.U32 R106, R69, 0x4, R106 ;  /* 0x00000004456a7825 */ /* 0x000fc800078e006a */
[----:B------:R-:W-:Y:S01]  /*4340*/  IMAD.WIDE.U32 R104, R69, 0x4, R104 ;  /* 0x0000000445687825 */ /* 0x000fe200078e0068 */
[----:B------:R-:W-:Y:S06]  /*4350*/  @P2 BRA `(.L_x_243) ;  /* 0x0000000000c02947 */ /* 0x000fec0003800000 */
[----:B0-----:R-:W2:Y:S04]  /*4360*/  LDG.E.CONSTANT R39, desc[UR8][R106.64+0x20] ;  /* 0x000020086a277981 */ /* 0x001ea8000c1e9900 */
[----:B------:R-:W5:Y:S04]  /*4370*/  LDG.E.CONSTANT R35, desc[UR8][R106.64+0x8020] ;  /* 0x008020086a237981 */ /* 0x000f68000c1e9900 */
[----:B------:R-:W3:Y:S04]  /*4380*/  LDG.E.CONSTANT R69, desc[UR8][R106.64+0x40] ;  /* 0x000040086a457981 */ /* 0x000ee8000c1e9900 */
[----:B------:R-:W4:Y:S04]  /*4390*/  LDG.E.CONSTANT R89, desc[UR8][R106.64+0x8040] ;  /* 0x008040086a597981 */ /* 0x000f28000c1e9900 */
[----:B------:R-:W4:Y:S04]  /*43a0*/  LDG.E.CONSTANT R64, desc[UR8][R108.64+0x20] ;  /* 0x000020086c407981 */ /* 0x000f28000c1e9900 */
[----:B------:R-:W4:Y:S01]  /*43b0*/  LDG.E.CONSTANT R67, desc[UR8][R108.64+0x40] ;  /* 0x000040086c437981 */ /* 0x000f22000c1e9900 */
[----:B------:R-:W0:Y:S01]  /*43c0*/  S2UR UR5, SR_CgaCtaId ;  /* 0x00000000000579c3 */ /* 0x000e220000008800 */
[----:B------:R-:W-:Y:S01]  /*43d0*/  UMOV UR4, 0x400 ;  /* 0x0000040000047882 */ /* 0x000fe20000000000 */
[----:B------:R-:W-:Y:S01]  /*43e0*/  UMOV UR6, 0x400 ;  /* 0x0000040000067882 */ /* 0x000fe20000000000 */
[----:B------:R-:W-:Y:S01]  /*43f0*/  UIADD3 UR4, UPT, UPT, UR4, 0x800, URZ ;  /* 0x0000080004047890 */ /* 0x000fe2000fffe0ff */
[C---:B------:R-:W-:Y:S01]  /*4400*/  IMAD R34, R6.reuse, 0x20, R71 ;  /* 0x0000002006227824 */ /* 0x040fe200078e0247 */
[----:B------:R-:W-:Y:S01]  /*4410*/  UIADD3 UR6, UPT, UPT, UR6, 0x800, URZ ;  /* 0x0000080006067890 */ /* 0x000fe2000fffe0ff */
[----:B------:R-:W-:Y:S01]  /*4420*/  LEA R32, R6, R71, 0x5 ;  /* 0x0000004706207211 */ /* 0x000fe200078e28ff */
[----:B------:R-:W-:Y:S01]  /*4430*/  IMAD.MOV.U32 R36, RZ, RZ, 0x40000000 ;  /* 0x40000000ff247424 */ /* 0x000fe200078e00ff */
[----:B------:R-:W1:Y:S01]  /*4440*/  S2UR UR7, SR_CgaCtaId ;  /* 0x00000000000779c3 */ /* 0x000e620000008800 */
[----:B0-----:R-:W-:-:S06]  /*4450*/  ULEA UR4, UR5, UR4, 0x18 ;  /* 0x0000000405047291 */ /* 0x001fcc000f8ec0ff */
[----:B------:R-:W-:Y:S01]  /*4460*/  LEA R33, R32, UR4, 0x2 ;  /* 0x0000000420217c11 */ /* 0x000fe2000f8e10ff */
[----:B------:R-:W-:Y:S01]  /*4470*/  IMAD.MOV.U32 R32, RZ, RZ, 0x40000000 ;  /* 0x40000000ff207424 */ /* 0x000fe200078e00ff */
[----:B-1----:R-:W-:-:S03]  /*4480*/  ULEA UR6, UR7, UR6, 0x18 ;  /* 0x0000000607067291 */ /* 0x002fc6000f8ec0ff */
[----:B------:R-:W-:Y:S02]  /*4490*/  IMAD R62, R6, 0x380, R33 ;  /* 0x00000380063e7824 */ /* 0x000fe400078e0221 */
[----:B------:R-:W-:Y:S01]  /*44a0*/  IMAD.MOV.U32 R33, RZ, RZ, 0x0 ;  /* 0x00000000ff217424 */ /* 0x000fe200078e00ff */
[----:B------:R-:W-:Y:S02]  /*44b0*/  LEA R37, R34, UR6, 0x2 ;  /* 0x0000000622257c11 */ /* 0x000fe4000f8e10ff */
[----:B------:R-:W0:Y:S03]  /*44c0*/  LDS R63, [R62+0x100] ;  /* 0x000100003e3f7984 */ /* 0x000e260000000800 */
[----:B------:R-:W-:Y:S01]  /*44d0*/  IMAD R88, R6, 0x380, R37 ;  /* 0x0000038006587824 */ /* 0x000fe200078e0225 */
[----:B------:R-:W1:Y:S01]  /*44e0*/  LDS R65, [R62+0x180] ;  /* 0x000180003e417984 */ /* 0x000e620000000800 */
[----:B------:R-:W-:-:S03]  /*44f0*/  MOV R37, 0x0 ;  /* 0x0000000000257802 */ /* 0x000fc60000000f00 */
[----:B------:R-:W1:Y:S04]  /*4500*/  LDS R66, [R88+0x200] ;  /* 0x0002000058427984 */ /* 0x000e680000000800 */
[----:B------:R-:W1:Y:S01]  /*4510*/  LDS R68, [R88+0x280] ;  /* 0x0002800058447984 */ /* 0x000e620000000800 */
[----:B--2---:R-:W-:-:S04]  /*4520*/  IMAD.WIDE R38, R39, 0x706eb3e4, R36 ;  /* 0x706eb3e427267825 */ /* 0x004fc800078e0224 */
[----:B-----5:R-:W-:Y:S01]  /*4530*/  IMAD.WIDE R36, R35, 0x706eb3e4, R36 ;  /* 0x706eb3e423247825 */ /* 0x020fe200078e0224 */
[----:B------:R-:W-:-:S03]  /*4540*/  SHF.R.U64 R38, R38, 0x1f, R39 ;  /* 0x0000001f26267819 */ /* 0x000fc60000001227 */
[----:B---3--:R-:W-:Y:S01]  /*4550*/  IMAD.WIDE R34, R69, 0x706eb3e4, R32 ;  /* 0x706eb3e445227825 */ /* 0x008fe200078e0220 */
[----:B------:R-:W-:-:S03]  /*4560*/  SHF.R.U64 R36, R36, 0x1f, R37 ;  /* 0x0000001f24247819 */ /* 0x000fc60000001225 */
[----:B----4-:R-:W-:Y:S01]  /*4570*/  IMAD.WIDE R32, R89, 0x706eb3e4, R32 ;  /* 0x706eb3e459207825 */ /* 0x010fe200078e0220 */
        /* <DEDUP_REMOVED lines=9> */
[----:B------:R1:W-:Y:S01]  /*4610*/  STG.E desc[UR8][R104.64+0x20], R63 ;  /* 0x0000203f68007986 */ /* 0x0003e2000c101908 */
[----:B------:R-:W-:-:S03]  /*4620*/  VIMNMX R35, PT, PT, RZ, R68, !PT ;  /* 0x00000044ff237248 */ /* 0x000fc60007fe0100 */
[----:B------:R1:W-:Y:S04]  /*4630*/  STG.E desc[UR8][R104.64+0x8020], R65 ;  /* 0x0080204168007986 */ /* 0x0003e8000c101908 */
[----:B------:R1:W-:Y:S04]  /*4640*/  STG.E desc[UR8][R104.64+0x40], R33 ;  /* 0x0000402168007986 */ /* 0x0003e8000c101908 */
[----:B------:R1:W-:Y:S02]  /*4650*/  STG.E desc[UR8][R104.64+0x8040], R35 ;  /* 0x0080402368007986 */ /* 0x0003e4000c101908 */
.L_x_243:
[----:B------:R-:W-:Y:S05]  /*4660*/  @P2 BRA `(.L_x_244) ;  /* 0x0000000000602947 */ /* 0x000fea0003800000 */
[----:B-1----:R-:W2:Y:S04]  /*4670*/  LDG.E.CONSTANT R35, desc[UR8][R106.64+0x60] ;  /* 0x000060086a237981 */ /* 0x002ea8000c1e9900 */
[----:B0-----:R-:W5:Y:S04]  /*4680*/  LDG.E.CONSTANT R39, desc[UR8][R106.64+0x8060] ;  /* 0x008060086a277981 */ /* 0x001f68000c1e9900 */
[----:B------:R-:W3:Y:S01]  /*4690*/  LDG.E.CONSTANT R37, desc[UR8][R108.64+0x60] ;  /* 0x000060086c257981 */ /* 0x000ee2000c1e9900 */
[----:B------:R-:W0:Y:S01]  /*46a0*/  S2UR UR5, SR_CgaCtaId ;  /* 0x00000000000579c3 */ /* 0x000e220000008800 */
[----:B------:R-:W-:Y:S01]  /*46b0*/  UMOV UR4, 0x400 ;  /* 0x0000040000047882 */ /* 0x000fe20000000000 */
[----:B------:R-:W-:Y:S01]  /*46c0*/  LEA R32, R6, R71, 0x5 ;  /* 0x0000004706207211 */ /* 0x000fe200078e28ff */
[----:B------:R-:W-:-:S04]  /*46d0*/  UIADD3 UR4, UPT, UPT, UR4, 0x800, URZ ;  /* 0x0000080004047890 */ /* 0x000fc8000fffe0ff */
[----:B0-----:R-:W-:-:S06]  /*46e0*/  ULEA UR4, UR5, UR4, 0x18 ;  /* 0x0000000405047291 */ /* 0x001fcc000f8ec0ff */
[----:B------:R-:W-:Y:S01]  /*46f0*/  LEA R33, R32, UR4, 0x2 ;  /* 0x0000000420217c11 */ /* 0x000fe2000f8e10ff */
[----:B------:R-:W-:-:S04]  /*4700*/  IMAD.MOV.U32 R32, RZ, RZ, 0x40000000 ;  /* 0x40000000ff207424 */ /* 0x000fc800078e00ff */
[----:B------:R-:W-:Y:S02]  /*4710*/  IMAD R62, R6, 0x380, R33 ;  /* 0x00000380063e7824 */ /* 0x000fe400078e0221 */
[----:B------:R-:W-:-:S03]  /*4720*/  IMAD.MOV.U32 R33, RZ, RZ, 0x0 ;  /* 0x00000000ff217424 */ /* 0x000fc600078e00ff */
[----:B------:R-:W3:Y:S04]  /*4730*/  LDS R36, [R62+0x300] ;  /* 0x000300003e247984 */ /* 0x000ee80000000800 */
[----:B------:R-:W0:Y:S01]  /*4740*/  LDS R38, [R62+0x380] ;  /* 0x000380003e267984 */ /* 0x000e220000000800 */
[----:B--2---:R-:W-:-:S04]  /*4750*/  IMAD.WIDE R34, R35, 0x706eb3e4, R32 ;  /* 0x706eb3e423227825 */ /* 0x004fc800078e0220 */
[----:B-----5:R-:W-:Y:S01]  /*4760*/  IMAD.WIDE R32, R39, 0x706eb3e4, R32 ;  /* 0x706eb3e427207825 */ /* 0x020fe200078e0220 */
[----:B------:R-:W-:-:S04]  /*4770*/  SHF.R.U64 R34, R34, 0x1f, R35 ;  /* 0x0000001f22227819 */ /* 0x000fc80000001223 */
[----:B------:R-:W-:Y:S02]  /*4780*/  SHF.R.U64 R32, R32, 0x1f, R33 ;  /* 0x0000001f20207819 */ /* 0x000fe40000001221 */
[-C--:B---3--:R-:W-:Y:S02]  /*4790*/  IADD3 R36, PT, PT, R34, R37.reuse, R36 ;  /* 0x0000002522247210 */ /* 0x088fe40007ffe024 */
[----:B0-----:R-:W-:Y:S02]  /*47a0*/  IADD3 R38, PT, PT, R32, R37, R38 ;  /* 0x0000002520267210 */ /* 0x001fe40007ffe026 */
[----:B------:R-:W-:Y:S02]  /*47b0*/  VIMNMX R33, PT, PT, RZ, R36, !PT ;  /* 0x00000024ff217248 */ /* 0x000fe40007fe0100 */
[----:B------:R-:W-:-:S03]  /*47c0*/  VIMNMX R35, PT, PT, RZ, R38, !PT ;  /* 0x00000026ff237248 */ /* 0x000fc60007fe0100 */
[----:B------:R2:W-:Y:S04]  /*47d0*/  STG.E desc[UR8][R104.64+0x60], R33 ;  /* 0x0000602168007986 */ /* 0x0005e8000c101908 */
[----:B------:R2:W-:Y:S02]  /*47e0*/  STG.E desc[UR8][R104.64+0x8060], R35 ;  /* 0x0080602368007986 */ /* 0x0005e4000c101908 */
.L_x_244:
[----:B------:R-:W-:Y:S04]  /*47f0*/  BSSY.RECONVERGENT B0, `(.L_x_245) ;  /* 0x000002a000007945 */ /* 0x000fe80003800200 */
[----:B------:R-:W-:Y:S05]  /*4800*/  @P0 BRA `(.L_x_246) ;  /* 0x0000000000a00947 */ /* 0x000fea0003800000 */
[----:B012---:R-:W0:Y:S01]  /*4810*/  LDC.64 R32, c[0x0][0x380] ;  /* 0x0000e000ff207b82 */ /* 0x007e220000000a00 */
[----:B------:R-:W-:-:S04]  /*4820*/  SHF.L.U32 R70, R70, 0xb, RZ ;  /* 0x0000000b46467819 */ /* 0x000fc800000006ff */
        /* <DEDUP_REMOVED lines=38> */
.L_x_246:
[----:B------:R-:W-:Y:S05]  /*4a90*/  BSYNC.RECONVERGENT B0 ;  /* 0x0000000000007941 */ /* 0x000fea0003800200 */
.L_x_245:
        /* <DEDUP_REMOVED lines=18> */
.L_x_247:
        /* <DEDUP_REMOVED lines=79> */
[----:B------:R-:W-:Y:S02]  /*50b0*/  MOV R35, R0 ;  /* 0x0000000000237202 */ /* 0x000fe40000000f00 */
[----:B---3--:R-:W-:Y:S02]  /*50c0*/  CS2R R70, SRZ ;  /* 0x0000000000467805 */ /* 0x008fe4000001ff00 */
[----:B------:R-:W-:-:S07]  /*50d0*/  MOV R6, 0x50f0 ;  /* 0x000050f000067802 */ /* 0x000fce0000000f00 */
[----:B0---4-:R-:W-:Y:S05]  /*50e0*/  CALL.REL.NOINC `($__internal_15_$__cuda_sm_9x_mma_sub_byte_internal_m8n8k32_u4_s4) ;  /* 0x000000b800f07944 */ /* 0x011fea0003c00000 */
        /* <DEDUP_REMOVED lines=14> */
[----:B------:R-:W-:Y:S01]  /*51d0*/  MOV R32, R91 ;  /* 0x0000005b00207202 */ /* 0x000fe20000000f00 */
[----:B------:R-:W-:Y:S01]  /*51e0*/  IMAD.MOV.U32 R35, RZ, RZ, R0 ;  /* 0x000000ffff237224 */ /* 0x000fe200078e0000 */
[----:B------:R-:W-:Y:S01]  /*51f0*/  CS2R R70, SRZ ;  /* 0x0000000000467805 */ /* 0x000fe2000001ff00 */
[----:B------:R-:W-:Y:S01]  /*5200*/  IMAD.MOV.U32 R64, RZ, RZ, R36 ;  /* 0x000000ffff407224 */ /* 0x000fe200078e0024 */
[----:B------:R-:W-:Y:S02]  /*5210*/  MOV R65, R33 ;  /* 0x0000002100417202 */ /* 0x000fe40000000f00 */
[----:B------:R-:W-:-:S07]  /*5220*/  MOV R6, 0x5240 ;  /* 0x0000524000067802 */ /* 0x000fce0000000f00 */
[----:B------:R-:W-:Y:S05]  /*5230*/  CALL.REL.NOINC `($__internal_15_$__cuda_sm_9x_mma_sub_byte_internal_m8n8k32_u4_s4) ;  /* 0x000000b8009c7944 */ /* 0x000fea0003c00000 */
[----:B------:R-:W-:Y:S02]  /*5240*/  IMAD.MOV.U32 R62, RZ, RZ, R36 ;  /* 0x000000ffff3e7224 */ /* 0x000fe400078e0024 */
[----:B------:R-:W-:-:S07]  /*5250*/  IMAD.MOV.U32 R63, RZ, RZ, R33 ;  /* 0x000000ffff3f7224 */ /* 0x000fce00078e0021 */
.L_x_248:
[----:B------:R-:W1:Y:S02]  /*5260*/  S2UR UR4, SR_CTAID.Z ;  /* 0x00000000000479c3 */ /* 0x000e640000002700 */
[----:B-1----:R-:W-:-:S09]  /*5270*/  UISETP.GT.U32.AND UP0, UPT, UR4, 0xb, UPT ;  /* 0x0000000b0400788c */ /* 0x002fd2000bf04070 */
[----:B------:R-:W-:Y:S05]  /*5280*/  BRA.U UP0, `(.L_x_249) ;  /* 0x0000000100807547 */ /* 0x000fea000b800000 */
[----:B------:R-:W-:Y:S01]  /*5290*/  MOV R71, R68 ;  /* 0x0000004400477202 */ /* 0x000fe20000000f00 */
[----:B---3--:R-:W-:Y:S01]  /*52a0*/  IMAD.MOV.U32 R70, RZ, RZ, R69 ;  /* 0x000000ffff467224 */ /* 0x008fe200078e0045 */
[----:B------:R-:W-:Y:S01]  /*52b0*/  MOV R35, R2 ;  /* 0x0000000200237202 */ /* 0x000fe20000000f00 */
[----:B0-----:R-:W-:Y:S01]  /*52c0*/  IMAD.MOV.U32 R32, RZ, RZ, R102 ;  /* 0x000000ffff207224 */ /* 0x001fe200078e0066 */
[----:B------:R-:W-:-:S07]  /*52d0*/  MOV R6, 0x52f0 ;  /* 0x000052f000067802 */ /* 0x000fce0000000f00 */
[----:B----4-:R-:W-:Y:S05]  /*52e0*/  CALL.REL.NOINC `($__internal_15_$__cuda_sm_9x_mma_sub_byte_internal_m8n8k32_u4_s4) ;  /* 0x000000b800707944 */ /* 0x010fea0003c00000 */
        /* <DEDUP_REMOVED lines=26> */
.L_x_249:
        /* <DEDUP_REMOVED lines=35> */
.L_x_250:
        /* <DEDUP_REMOVED lines=35> */
.L_x_251:
        /* <DEDUP_REMOVED lines=11> */
[C---:B----4-:R-:W-:Y:S01]  /*59a0*/  VIADD R94, R32.reuse, 0x400 ;  /* 0x00000400205e7836 */ /* 0x050fe20000000000 */
[C---:B------:R-:W-:Y:S01]  /*59b0*/  IADD3 R90, PT, PT, R32.reuse, 0x300, RZ ;  /* 0x00000300205a7810 */ /* 0x040fe20007ffe0ff */
[----:B------:R-:W-:Y:S01]  /*59c0*/  VIADD R36, R32, 0x100 ;  /* 0x0000010020247836 */ /* 0x000fe20000000000 */
[----:B---3--:R-:W-:Y:S01]  /*59d0*/  LEA R33, R6, R33, 0x5 ;  /* 0x0000002106217211 */ /* 0x008fe200078e28ff */
        /* <DEDUP_REMOVED lines=47> */
.L_x_252:
        /* <DEDUP_REMOVED lines=66> */
.L_x_253:
        /* <DEDUP_REMOVED lines=35> */
.L_x_254:
        /* <DEDUP_REMOVED lines=35> */
.L_x_255:
        /* <DEDUP_REMOVED lines=35> */
.L_x_256:
        /* <DEDUP_REMOVED lines=62> */
.L_x_257:
        /* <DEDUP_REMOVED lines=39> */
[----:B--234-:R-:W-:Y:S05]  /*6dd0*/  CALL.REL.NOINC `($__internal_15_$__cuda_sm_9x_mma_sub_byte_internal_m8n8k32_u4_s4) ;  /* 0x0000009c00b47944 */ /* 0x01cfea0003c00000 */
        /* <DEDUP_REMOVED lines=26> */
.L_x_258:
        /* <DEDUP_REMOVED lines=35> */
.L_x_259:
        /* <DEDUP_REMOVED lines=35> */
.L_x_260:
        /* <DEDUP_REMOVED lines=35> */
.L_x_261:
        /* <DEDUP_REMOVED lines=62> */
.L_x_262:
        /* <DEDUP_REMOVED lines=66> */
.L_x_263:
        /* <DEDUP_REMOVED lines=35> */
.L_x_264:
        /* <DEDUP_REMOVED lines=35> */
.L_x_265:
        /* <DEDUP_REMOVED lines=35> */
.L_x_266:
        /* <DEDUP_REMOVED lines=16> */
[----:B------:R-:W-:Y:S01]  /*85a0*/  VIADD R37, R33, 0x200 ;  /* 0x0000020021257836 */ /* 0x000fe20000000000 */
        /* <DEDUP_REMOVED lines=11> */
.L_x_267:
[----:B------:R-:W-:Y:S06]  /*8660*/  BAR.SYNC.DEFER_BLOCKING 0x0 ;  /* 0x0000000000007b1d */ /* 0x000fec0000010000 */
[----:B------:R-:W-:Y:S05]  /*8670*/  BRA.U UP0, `(.L_x_268) ;  /* 0x00000005001c7547 */ /* 0x000fea000b800000 */
[----:B0-----:R-:W5:Y:S04]  /*8680*/  LDG.E.CONSTANT R35, desc[UR8][R106.64+0x10020] ;  /* 0x010020086a237981 */ /* 0x001f68000c1e9900 */
        /* <DEDUP_REMOVED lines=11> */
[----:B------:R-:W0:Y:S01]  /*8740*/  S2R R32, SR_TID.Z ;  /* 0x0000000000207919 */ /* 0x000e220000002300 */
[----:B------:R-:W0:Y:S01]  /*8750*/  S2R R33, SR_TID.X ;  /* 0x0000000000217919 */ /* 0x000e220000002100 */
[----:B------:R-:W1:Y:S01]  /*8760*/  S2UR UR5, SR_CgaCtaId ;  /* 0x00000000000579c3 */ /* 0x000e620000008800 */
[----:B------:R-:W-:-:S02]  /*8770*/  UMOV UR4, 0x400 ;  /* 0x0000040000047882 */ /* 0x000fc40000000000 */
[----:B------:R-:W-:-:S04]  /*8780*/  UIADD3 UR4, UPT, UPT, UR4, 0x800, URZ ;  /* 0x0000080004047890 */ /* 0x000fc8000fffe0ff */
[----:B-1----:R-:W-:Y:S01]  /*8790*/  ULEA UR4, UR5, UR4, 0x18 ;  /* 0x0000000405047291 */ /* 0x002fe2000f8ec0ff */
[----:B0-----:R-:W-:-:S05]  /*87a0*/  IMAD R33, R32, 0x20, R33 ;  /* 0x0000002020217824 */ /* 0x001fca00078e0221 */
[----:B------:R-:W-:-:S05]  /*87b0*/  LEA R33, R33, UR4, 0x2 ;  /* 0x0000000421217c11 */ /* 0x000fca000f8e10ff */
[----:B------:R-:W-:-:S05]  /*87c0*/  IMAD R90, R32, 0x380, R33 ;  /* 0x00000380205a7824 */ /* 0x000fca00078e0221 */
[----:B------:R-:W3:Y:S04]  /*87d0*/  LDS R89, [R90+0x100] ;  /* 0x000100005a597984 */ /* 0x000ee80000000800 */
[----:B------:R-:W0:Y:S04]  /*87e0*/  LDS R70, [R90] ;  /* 0x000000005a467984 */ /* 0x000e280000000800 */
[----:B------:R-:W1:Y:S04]  /*87f0*/  LDS R88, [R90+0x80] ;  /* 0x000080005a587984 */ /* 0x000e680000000800 */
[----:B------:R-:W1:Y:S04]  /*8800*/  LDS R95, [R90+0x180] ;  /* 0x000180005a5f7984 */ /* 0x000e680000000800 */
[----:B------:R-:W1:Y:S04]  /*8810*/  LDS R67, [R90+0x200] ;  /* 0x000200005a437984 */ /* 0x000e680000000800 */
[----:B------:R-:W1:Y:S04]  /*8820*/  LDS R65, [R90+0x280] ;  /* 0x000280005a417984 */ /* 0x000e680000000800 */
[----:B------:R-:W1:Y:S04]  /*8830*/  LDS R64, [R90+0x300] ;  /* 0x000300005a407984 */ /* 0x000e680000000800 */
[----:B------:R-:W1:Y:S01]  /*8840*/  LDS R62, [R90+0x380] ;  /* 0x000380005a3e7984 */ /* 0x000e620000000800 */
[----:B------:R-:W-:Y:S01]  /*8850*/  MOV R32, 0x40000000 ;  /* 0x4000000000207802 */ /* 0x000fe20000000f00 */
[----:B------:R-:W-:-:S04]  /*8860*/  IMAD.MOV.U32 R33, RZ, RZ, 0x0 ;  /* 0x00000000ff217424 */ /* 0x000fc800078e00ff */
[----:B-----5:R-:W-:-:S04]  /*8870*/  IMAD.WIDE R34, R35, 0x706eb3e4, R32 ;  /* 0x706eb3e423227825 */ /* 0x020fc800078e0220 */
[----:B--2---:R-:W-:Y:S01]  /*8880*/  IMAD.WIDE R38, R39, 0x706eb3e4, R32 ;  /* 0x706eb3e427267825 */ /* 0x004fe200078e0220 */
[----:B------:R-:W-:-:S04]  /*8890*/  SHF.R.U64 R34, R34, 0x1f, R35 ;  /* 0x0000001f22227819 */ /* 0x000fc80000001223 */
[----:B---3--:R-:W-:Y:S02]  /*88a0*/  IADD3 R34, PT, PT, R34, R68, R89 ;  /* 0x0000004422227210 */ /* 0x008fe40007ffe059 */
[----:B------:R-:W-:Y:S01]  /*88b0*/  SHF.R.U64 R39, R38, 0x1f, R39 ;  /* 0x0000001f26277819 */ /* 0x000fe20000001227 */
[----:B----4-:R-:W-:Y:S01]  /*88c0*/  IMAD.WIDE R36, R37, 0x706eb3e4, R32 ;  /* 0x706eb3e425247825 */ /* 0x010fe200078e0220 */
[----:B------:R-:W-:Y:S02]  /*88d0*/  VIMNMX R93, PT, PT, RZ, R34, !PT ;  /* 0x00000022ff5d7248 */ /* 0x000fe40007fe0100 */
[----:B0-----:R-:W-:Y:S02]  /*88e0*/  IADD3 R70, PT, PT, R39, R91, R70 ;  /* 0x0000005b27467210 */ /* 0x001fe40007ffe046 */
[----:B------:R-:W-:Y:S01]  /*88f0*/  SHF.R.U64 R37, R36, 0x1f, R37 ;  /* 0x0000001f24257819 */ /* 0x000fe20000001225 */
[----:B------:R-:W-:Y:S01]  /*8900*/  IMAD.WIDE R34, R97, 0x706eb3e4, R32 ;  /* 0x706eb3e461227825 */ /* 0x000fe200078e0220 */
[----:B------:R-:W-:-:S02]  /*8910*/  VIMNMX R89, PT, PT, RZ, R70, !PT ;  /* 0x00000046ff597248 */ /* 0x000fc40007fe0100 */
[----:B-1----:R-:W-:Y:S01]  /*8920*/  IADD3 R88, PT, PT, R37, R91, R88 ;  /* 0x0000005b25587210 */ /* 0x002fe20007ffe058 */
        /* <DEDUP_REMOVED lines=10> */
[----:B------:R-:W-:-:S02]  /*89d0*/  IADD3 R67, PT, PT, R38, R66, R67 ;  /* 0x0000004226437210 */ /* 0x000fc40007ffe043 */
[----:B------:R-:W-:Y:S02]  /*89e0*/  IADD3 R65, PT, PT, R36, R66, R65 ;  /* 0x0000004224417210 */ /* 0x000fe40007ffe041 */
[-C--:B------:R-:W-:Y:S02]  /*89f0*/  IADD3 R64, PT, PT, R34, R63.reuse, R64 ;  /* 0x0000003f22407210 */ /* 0x080fe40007ffe040 */
[----:B------:R-:W-:Y:S02]  /*8a00*/  IADD3 R62, PT, PT, R32, R63, R62 ;  /* 0x0000003f203e7210 */ /* 0x000fe40007ffe03e */
[----:B------:R-:W-:Y:S02]  /*8a10*/  VIMNMX R91, PT, PT, RZ, R88, !PT ;  /* 0x00000058ff5b7248 */ /* 0x000fe40007fe0100 */
[----:B------:R-:W-:Y:S02]  /*8a20*/  VIMNMX R95, PT, PT, RZ, R95, !PT ;  /* 0x0000005fff5f7248 */ /* 0x000fe40007fe0100 */
[----:B------:R-:W-:-:S02]  /*8a30*/  VIMNMX R67, PT, PT, RZ, R67, !PT ;  /* 0x00000043ff437248 */ /* 0x000fc40007fe0100 */
[----:B------:R-:W-:Y:S02]  /*8a40*/  VIMNMX R65, PT, PT, RZ, R65, !PT ;  /* 0x00000041ff417248 */ /* 0x000fe40007fe0100 */
[----:B------:R-:W-:Y:S02]  /*8a50*/  VIMNMX R33, PT, PT, RZ, R64, !PT ;  /* 0x00000040ff217248 */ /* 0x000fe40007fe0100 */
[----:B------:R-:W-:Y:S01]  /*8a60*/  VIMNMX R35, PT, PT, RZ, R62, !PT ;  /* 0x0000003eff237248 */ /* 0x000fe20007fe0100 */
[----:B------:R0:W-:Y:S04]  /*8a70*/  STG.E desc[UR8][R104.64+0x10000], R89 ;  /* 0x0100005968007986 */ /* 0x0001e8000c101908 */
[----:B------:R0:W-:Y:S04]  /*8a80*/  STG.E desc[UR8][R104.64+0x18000], R91 ;  /* 0x0180005b68007986 */ /* 0x0001e8000c101908 */
[----:B------:R0:W-:Y:S04]  /*8a90*/  STG.E desc[UR8][R104.64+0x10020], R93 ;  /* 0x0100205d68007986 */ /* 0x0001e8000c101908 */
[----:B------:R0:W-:Y:S04]  /*8aa0*/  STG.E desc[UR8][R104.64+0x18020], R95 ;  /* 0x0180205f68007986 */ /* 0x0001e8000c101908 */
[----:B------:R0:W-:Y:S04]  /*8ab0*/  STG.E desc[UR8][R104.64+0x10040], R67 ;  /* 0x0100404368007986 */ /* 0x0001e8000c101908 */
[----:B------:R0:W-:Y:S04]  /*8ac0*/  STG.E desc[UR8][R104.64+0x18040], R65 ;  /* 0x0180404168007986 */ /* 0x0001e8000c101908 */
[----:B------:R0:W-:Y:S04]  /*8ad0*/  STG.E desc[UR8][R104.64+0x10060], R33 ;  /* 0x0100602168007986 */ /* 0x0001e8000c101908 */
[----:B------:R0:W-:Y:S02]  /*8ae0*/  STG.E desc[UR8][R104.64+0x18060], R35 ;  /* 0x0180602368007986 */ /* 0x0001e4000c101908 */
.L_x_268:
[----:B------:R-:W-:Y:S04]  /*8af0*/  BSSY.RECONVERGENT B0, `(.L_x_269) ;  /* 0x000002b000007945 */ /* 0x000fe80003800200 */
[----:B------:R-:W-:Y:S05]  /*8b00*/  @P0 BRA `(.L_x_270) ;  /* 0x0000000000a40947 */ /* 0x000fea0003800000 */
[----:B0-----:R-:W0:Y:S01]  /*8b10*/  S2R R89, SR_TID.X ;  /* 0x0000000000597919 */ /* 0x001e220000002100 */
[----:B------:R-:W5:Y:S01]  /*8b20*/  LDC.64 R32, c[0x0][0x380] ;  /* 0x0000e000ff207b82 */ /* 0x000f620000000a00 */
[----:B------:R-:W-:-:S06]  /*8b30*/  USHF.L.U32 UR4, UR6, 0xb, URZ ;  /* 0x0000000b06047899 */ /* 0x000fcc00080006ff */
[----:B0-----:R-:W-:-:S05]  /*8b40*/  LOP3.LUT R35, R89, UR4, RZ, 0xfc, !PT ;  /* 0x0000000459237c12 */ /* 0x001fca000f8efcff */
[----:B-----5:R-:W-:-:S05]  /*8b50*/  IMAD.WIDE.U32 R32, R35, 0x4, R32 ;  /* 0x0000000423207825 */ /* 0x020fca00078e0020 */
[----:B------:R-:W5:Y:S04]  /*8b60*/  LDG.E.CONSTANT R34, desc[UR8][R32.64+0x1000] ;  /* 0x0010000820227981 */ /* 0x000f68000c1e9900 */
        /* <DEDUP_REMOVED lines=19> */
[----:B-----5:R0:W-:Y:S04]  /*8ca0*/  STS [R89], R34 ;  /* 0x0000002259007388 */ /* 0x0201e80000000800 */
        /* <DEDUP_REMOVED lines=15> */
.L_x_270:
[----:B------:R-:W-:Y:S05]  /*8da0*/  BSYNC.RECONVERGENT B0 ;  /* 0x0000000000007941 */ /* 0x000fea0003800200 */
.L_x_269:
        /* <DEDUP_REMOVED lines=18> */
.L_x_271:
[----:B------:R-:W5:Y:S08]  /*8ed0*/  S2UR UR5, SR_CgaCtaId ;  /* 0x00000000000579c3 */ /* 0x000f700000008800 */
[----:B------:R-:W-:Y:S01]  /*8ee0*/  BAR.SYNC.DEFER_BLOCKING 0x0 ;  /* 0x0000000000007b1d */ /* 0x000fe20000010000 */
[----:B0-----:R-:W-:-:S05]  /*8ef0*/  IMAD R71, R6, 0x20, R71 ;  /* 0x0000002006477824 */ /* 0x001fca00078e0247 */
[----:B------:R-:W-:Y:S01]  /*8f00*/  UMOV UR4, 0x400 ;  /* 0x0000040000047882 */ /* 0x000fe20000000000 */
[----:B------:R-:W0:Y:S01]  /*8f10*/  S2R R32, SR_LANEID ;  /* 0x0000000000207919 */ /* 0x000e220000000000 */
        /* <DEDUP_REMOVED lines=10> */
[----:B0-----:R-:W-:Y:S01]  /*8fc0*/  LOP3.LUT R33, R32, 0x7, RZ, 0xc0, !PT ;  /* 0x0000000720217812 */ /* 0x001fe200078ec0ff */
        /* <DEDUP_REMOVED lines=62> */
[----:B------:R-:W-:Y:S06]  /*93b0*/  BRA.U UP0, `(.L_x_272) ;  /* 0x00000001006c7547 */ /* 0x000fec000b800000 */
[----:B---3--:R-:W-:Y:S01]  /*93c0*/  IMAD.MOV.U32 R35, RZ, RZ, R0 ;  /* 0x000000ffff237224 */ /* 0x008fe200078e0000 */
[----:B------:R-:W-:Y:S02]  /*93d0*/  CS2R R70, SRZ ;  /* 0x0000000000467805 */ /* 0x000fe4000001ff00 */
[----:B------:R-:W-:-:S07]  /*93e0*/  MOV R6, 0x9400 ;  /* 0x0000940000067802 */ /* 0x000fce0000000f00 */
[----:B0---4-:R-:W-:Y:S05]  /*93f0*/  CALL.REL.NOINC `($__internal_15_$__cuda_sm_9x_mma_sub_byte_internal_m8n8k32_u4_s4) ;  /* 0x00000078002c7944 */ /* 0x011fea0003c00000 */
        /* <DEDUP_REMOVED lines=22> */
[----:B------:R-:W-:-:S07]  /*9560*/  MOV R63, R33 ;  /* 0x00000021003f7202 */ /* 0x000fce0000000f00 */
.L_x_272:
[----:B------:R-:W1:Y:S02]  /*9570*/  S2UR UR4, SR_CTAID.Z ;  /* 0x00000000000479c3 */ /* 0x000e640000002700 */
[----:B-1----:R-:W-:-:S09]  /*9580*/  UISETP.GT.U32.AND UP0, UPT, UR4, 0xb, UPT ;  /* 0x0000000b0400788c */ /* 0x002fd2000bf04070 */
[----:B------:R-:W-:Y:S05]  /*9590*/  BRA.U UP0, `(.L_x_273) ;  /* 0x0000000100807547 */ /* 0x000fea000b800000 */
[----:B------:R-:W-:Y:S01]  /*95a0*/  IMAD.MOV.U32 R71, RZ, RZ, R68 ;  /* 0x000000ffff477224 */ /* 0x000fe200078e0044 */
[----:B0-----:R-:W-:Y:S01]  /*95b0*/  MOV R32, R102 ;  /* 0x0000006600207202 */ /* 0x001fe20000000f00 */
[----:B------:R-:W-:Y:S01]  /*95c0*/  IMAD.MOV.U32 R70, RZ, RZ, R69 ;  /* 0x000000ffff467224 */ /* 0x000fe200078e0045 */
[----:B------:R-:W-:Y:S01]  /*95d0*/  MOV R6, 0x9600 ;  /* 0x0000960000067802 */ /* 0x000fe20000000f00 */
[----:B------:R-:W-:-:S07]  /*95e0*/  IMAD.MOV.U32 R35, RZ, RZ, R2 ;  /* 0x000000ffff237224 */ /* 0x000fce00078e0002 */
[----:B---34-:R-:W-:Y:S05]  /*95f0*/  CALL.REL.NOINC `($__internal_15_$__cuda_sm_9x_mma_sub_byte_internal_m8n8k32_u4_s4) ;  /* 0x0000007400ac7944 */ /* 0x018fea0003c00000 */
        /* <DEDUP_REMOVED lines=26> */
.L_x_273:
[----:B------:R-:W1:Y:S02]  /*97a0*/  S2UR UR4, SR_CTAID.Z ;  /* 0x00000000000479c3 */ /* 0x000e640000002700 */
[----:B-1----:R-:W-:-:S09]  /*97b0*/  UISETP.GT.U32.AND UP0, UPT, UR4, 0xb, UPT ;  /* 0x0000000b0400788c */ /* 0x002fd2000bf04070 */
[----:B------:R-:W-:Y:S05]  /*97c0*/  BRA.U UP0, `(.L_x_274) ;  /* 0x0000000100807547 */ /* 0x000fea000b800000 */
[----:B------:R-:W-:Y:S01]  /*97d0*/  IMAD.MOV.U32 R71, RZ, RZ, R68 ;  /* 0x000000ffff477224 */ /* 0x000fe200078e0044 */
[----:B0-----:R-:W-:Y:S01]  /*97e0*/  MOV R32, R101 ;  /* 0x0000006500207202 */ /* 0x001fe20000000f00 */
[----:B------:R-:W-:Y:S01]  /*97f0*/  IMAD.MOV.U32 R70, RZ, RZ, R69 ;  /* 0x000000ffff467224 */ /* 0x000fe200078e0045 */
[----:B------:R-:W-:Y:S01]  /*9800*/  MOV R6, 0x9830 ;  /* 0x0000983000067802 */ /* 0x000fe20000000f00 */
[----:B---34-:R-:W-:-:S07]  /*9810*/  IMAD.MOV.U32 R35, RZ, RZ, R3 ;  /* 0x000000ffff237224 */ /* 0x018fce00078e0003 */
        /* <DEDUP_REMOVED lines=27> */
.L_x_274:
[----:B------:R-:W1:Y:S02]  /*99d0*/  S2UR UR4, SR_CTAID.Z ;  /* 0x00000000000479c3 */ /* 0x000e640000002700 */
[----:B-1----:R-:W-:-:S09]  /*99e0*/  UISETP.GT.U32.AND UP0, UPT, UR4, 0xb, UPT ;  /* 0x0000000b0400788c */ /* 0x002fd2000bf04070 */
[----:B------:R-:W-:Y:S05]  /*99f0*/  BRA.U UP0, `(.L_x_275) ;  /* 0x0000000100807547 */ /* 0x000fea000b800000 */
[----:B------:R-:W-:Y:S01]  /*9a00*/  IMAD.MOV.U32 R71, RZ, RZ, R68 ;  /* 0x000000ffff477224 */ /* 0x000fe200078e0044 */
[----:B0-----:R-:W-:Y:S01]  /*9a10*/  MOV R32, R100 ;  /* 0x0000006400207202 */ /* 0x001fe20000000f00 */
[----:B------:R-:W-:Y:S01]  /*9a20*/  IMAD.MOV.U32 R70, RZ, RZ, R69 ;  /* 0x000000ffff467224 */ /* 0x000fe200078e0045 */
[----:B------:R-:W-:Y:S01]  /*9a30*/  MOV R6, 0x9a60 ;  /* 0x00009a6000067802 */ /* 0x000fe20000000f00 */
[----:B----4-:R-:W-:-:S07]  /*9a40*/  IMAD.MOV.U32 R35, RZ, RZ, R4 ;  /* 0x000000ffff237224 */ /* 0x010fce00078e0004 */
[----:B---3--:R-:W-:Y:S05]  /*9a50*/  CALL.REL.NOINC `($__internal_15_$__cuda_sm_9x_mma_sub_byte_internal_m8n8k32_u4_s4) ;  /* 0x0000007000947944 */ /* 0x008fea0003c00000 */
        /* <DEDUP_REMOVED lines=26> */
.L_x_275:
[----:B------:R-:W0:Y:S01]  /*9c00*/  S2R R6, SR_TID.Z ;  /* 0x0000000000067919 */ /* 0x000e220000002300 */
[----:B------:R-:W1:Y:S01]  /*9c10*/  S2UR UR5, SR_CgaCtaId ;  /* 0x00000000000579c3 */ /* 0x000e620000008800 */
[----:B------:R-:W-:Y:S01]  /*9c20*/  UMOV UR4, 0x400 ;  /* 0x0000040000047882 */ /* 0x000fe20000000000 */
[----:B------:R-:W2:Y:S01]  /*9c30*/  S2R R34, SR_LANEID ;  /* 0x0000000000227919 */ /* 0x000ea20000000000 */
[----:B------:R-:W-:Y:S01]  /*9c40*/  UIADD3 UR4, UPT, UPT, UR4, 0x800, URZ ;  /* 0x0000080004047890 */ /* 0x000fe2000fffe0ff */
[----:B------:R-:W5:Y:S04]  /*9c50*/  S2R R33, SR_TID.X ;  /* 0x0000000000217919 */ /* 0x000f680000002100 */
[----:B------:R-:W3:Y:S01]  /*9c60*/  S2UR UR6, SR_CTAID.Z ;  /* 0x00000000000679c3 */ /* 0x000ee20000002700 */
[----:B-1----:R-:W-:-:S06]  /*9c70*/  ULEA UR4, UR5, UR4, 0x18 ;  /* 0x0000000405047291 */ /* 0x002fcc000f8ec0ff */
[----:B0-----:R-:W-:Y:S01]  /*9c80*/  LEA R32, R6, UR4, 0xb ;  /* 0x0000000406207c11 */ /* 0x001fe2000f8e58ff */
[----:B---3--:R-:W-:Y:S01]  /*9c90*/  UISETP.GT.U32.AND UP0, UPT, UR6, 0xb, UPT ;  /* 0x0000000b0600788c */ /* 0x008fe2000bf04070 */
[----:B--2---:R-:W-:-:S03]  /*9ca0*/  LOP3.LUT R35, R34, 0x7, RZ, 0xc0, !PT ;  /* 0x0000000722237812 */ /* 0x004fc600078ec0ff */
[C---:B------:R-:W-:Y:S01]  /*9cb0*/  VIADD R92, R32.reuse, 0x380 ;  /* 0x00000380205c7836 */ /* 0x040fe20000000000 */
[C---:B------:R-:W-:Y:S01]  /*9cc0*/  IADD3 R94, PT, PT, R32.reuse, 0x400, RZ ;  /* 0x00000400205e7810 */ /* 0x040fe20007ffe0ff */
[C---:B------:R-:W-:Y:S01]  /*9cd0*/  VIADD R34, R32.reuse, 0x80 ;  /* 0x0000008020227836 */ /* 0x040fe20000000000 */
[----:B------:R-:W-:Y:S01]  /*9ce0*/  IADD3 R36, PT, PT, R32, 0x100, RZ ;  /* 0x0000010020247810 */ /* 0x000fe20007ffe0ff */
[----:B-----5:R-:W-:Y:S01]  /*9cf0*/  IMAD R33, R6, 0x20, R33 ;  /* 0x0000002006217824 */ /* 0x020fe200078e0221 */
        /* <DEDUP_REMOVED lines=46> */
.L_x_276:
        /* <DEDUP_REMOVED lines=66> */
.L_x_277:
        /* <DEDUP_REMOVED lines=35> */
.L_x_278:
        /* <DEDUP_REMOVED lines=35> */
.L_x_279:
        /* <DEDUP_REMOVED lines=35> */
.L_x_280:
        /* <DEDUP_REMOVED lines=62> */
.L_x_281:
        /* <DEDUP_REMOVED lines=66> */
.L_x_282:
        /* <DEDUP_REMOVED lines=35> */
.L_x_283:
        /* <DEDUP_REMOVED lines=35> */
.L_x_284:
        /* <DEDUP_REMOVED lines=35> */
.L_x_285:
        /* <DEDUP_REMOVED lines=62> */
.L_x_286:
        /* <DEDUP_REMOVED lines=66> */
.L_x_287:
        /* <DEDUP_REMOVED lines=35> */
.L_x_288:
        /* <DEDUP_REMOVED lines=35> */
.L_x_289:
        /* <DEDUP_REMOVED lines=35> */
.L_x_290:
        /* <DEDUP_REMOVED lines=17> */
[----:B------:R-:W-:Y:S01]  /*c8c0*/  IADD3 R37, PT, PT, R33, 0x200, RZ ;  /* 0x0000020021257810 */ /* 0x000fe20007ffe0ff */
        /* <DEDUP_REMOVED lines=10> */
.L_x_291:
[----:B------:R-:W-:Y:S06]  /*c970*/  BAR.SYNC.DEFER_BLOCKING 0x0 ;  /* 0x0000000000007b1d */ /* 0x000fec0000010000 */
[----:B------:R-:W-:Y:S05]  /*c980*/  @P1 BRA `(.L_x_292) ;  /* 0x00000004001c1947 */ /* 0x000fea0003800000 */
        /* <DEDUP_REMOVED lines=18> */
[----:B0-----:R-:W-:-:S05]  /*cab0*/  LEA R33, R32, R33, 0x5 ;  /* 0x0000002120217211 */ /* 0x001fca00078e28ff */
        /* <DEDUP_REMOVED lines=10> */
[----:B------:R-:W-:-:S02]  /*cb60*/  IMAD.MOV.U32 R32, RZ, RZ, 0x40000000 ;  /* 0x40000000ff207424 */ /* 0x000fc400078e00ff */
[----:B------:R-:W-:Y:S02]  /*cb70*/  IMAD.MOV.U32 R33, RZ, RZ, 0x0 ;  /* 0x00000000ff217424 */ /* 0x000fe400078e00ff */
        /* <DEDUP_REMOVED lines=40> */
.L_x_292:
[----:B------:R-:W-:Y:S04]  /*ce00*/  BSSY.RECONVERGENT B0, `(.L_x_293) ;  /* 0x000002b000007945 */ /* 0x000fe80003800200 */
[----:B------:R-:W-:Y:S05]  /*ce10*/  @P0 BRA `(.L_x_294) ;  /* 0x0000000000a40947 */ /* 0x000fea0003800000 */
[----:B-1----:R-:W1:Y:S01]  /*ce20*/  S2R R91, SR_TID.X ;  /* 0x00000000005b7919 */ /* 0x002e620000002100 */
[----:B0-----:R-:W0:Y:S01]  /*ce30*/  LDC.64 R32, c[0x0][0x380] ;  /* 0x0000e000ff207b82 */ /* 0x001e220000000a00 */
[----:B------:R-:W-:-:S04]  /*ce40*/  SHF.L.U32 R34, R88, 0xb, RZ ;  /* 0x0000000b58227819 */ /* 0x000fc800000006ff */
[----:B-1----:R-:W-:-:S05]  /*ce50*/  LOP3.LUT R35, R34, R91, RZ, 0xfc, !PT ;  /* 0x0000005b22237212 */ /* 0x002fca00078efcff */
[----:B0-----:R-:W-:-:S05]  /*ce60*/  IMAD.WIDE.U32 R32, R35, 0x4, R32 ;  /* 0x0000000423207825 */ /* 0x001fca00078e0020 */
        /* <DEDUP_REMOVED lines=36> */
.L_x_294:
[----:B------:R-:W-:Y:S05]  /*d0b0*/  BSYNC.RECONVERGENT B0 ;  /* 0x0000000000007941 */ /* 0x000fea0003800200 */
.L_x_293:
        /* <DEDUP_REMOVED lines=18> */
.L_x_295:
[----:B------:R-:W5:Y:S08]  /*d1e0*/  S2UR UR5, SR_CgaCtaId ;  /* 0x00000000000579c3 */ /* 0x000f700000008800 */
[----:B------:R-:W-:Y:S01]  /*d1f0*/  BAR.SYNC.DEFER_BLOCKING 0x0 ;  /* 0x0000000000007b1d */ /* 0x000fe20000010000 */
[----:B------:R-:W-:-:S05]  /*d200*/  IMAD R71, R6, 0x20, R71 ;  /* 0x0000002006477824 */ /* 0x000fca00078e0247 */
[----:B------:R-:W-:Y:S01]  /*d210*/  UMOV UR4, 0x400 ;  /* 0x0000040000047882 */ /* 0x000fe20000000000 */
[----:B------:R-:W1:Y:S01]  /*d220*/  S2R R32, SR_LANEID ;  /* 0x0000000000207919 */ /* 0x000e620000000000 */
[----:B------:R-:W-:-:S04]  /*d230*/  UIADD3 UR4, UPT, UPT, UR4, 0x800, URZ ;  /* 0x0000080004047890 */ /* 0x000fc8000fffe0ff */
[----:B-----5:R-:W-:-:S06]  /*d240*/  ULEA UR4, UR5, UR4, 0x18 ;  /* 0x0000000405047291 */ /* 0x020fcc000f8ec0ff */
[----:B------:R-:W-:Y:S02]  /*d250*/  LEA R71, R71, UR4, 0x2 ;  /* 0x0000000447477c11 */ /* 0x000fe4000f8e10ff */
[----:B------:R-:W-:-:S03]  /*d260*/  LEA R6, R6, UR4, 0xb ;  /* 0x0000000406067c11 */ /* 0x000fc6000f8e58ff */
[----:B------:R-:W-:Y:S01]  /*d270*/  STS [R71], R87 ;  /* 0x0000005747007388 */ /* 0x000fe20000000800 */
[C---:B0-----:R-:W-:Y:S01]  /*d280*/  IADD3 R36, PT, PT, R6.reuse, 0x100, RZ ;  /* 0x0000010006247810 */ /* 0x041fe20007ffe0ff */
[C---:B------:R-:W-:Y:S01]  /*d290*/  VIADD R34, R6.reuse, 0x80 ;  /* 0x0000008006227836 */ /* 0x040fe20000000000 */
[C---:B------:R-:W-:Y:S01]  /*d2a0*/  IADD3 R64, PT, PT, R6.reuse, 0x280, RZ ;  /* 0x0000028006407810 */ /* 0x040fe20007ffe0ff */
[----:B------:R-:W-:Y:S01]  /*d2b0*/  STS [R71+0x200], R86 ;  /* 0x0002005647007388 */ /* 0x000fe20000000800 */
[----:B------:R-:W-:Y:S01]  /*d2c0*/  VIADD R38, R6, 0x180 ;  /* 0x0000018006267836 */ /* 0x000fe20000000000 */
[----:B-1----:R-:W-:Y:S01]  /*d2d0*/  LOP3.LUT R33, R32, 0x7, RZ, 0xc0, !PT ;  /* 0x0000000720217812 */ /* 0x002fe200078ec0ff */
        /* <DEDUP_REMOVED lines=37> */
[C---:B-----5:R-:W-:Y:S02]  /*d530*/  VIADD R72, R6.reuse, 0x500 ;  /* 0x0000050006487836 */ /* 0x060fe40000000000 */
[----:B------:R-:W-:-:S03]  /*d540*/  VIADD R6, R6, 0x780 ;  /* 0x0000078006067836 */ /* 0x000fc60000000000 */
[C---:B------:R-:W-:Y:S01]  /*d550*/  LEA R77, R33.reuse, R72, 0x4 ;  /* 0x00000048214d7211 */ /* 0x040fe200078e20ff */
[C---:B------:R-:W-:Y:S02]  /*d560*/  IMAD R72, R33.reuse, 0x10, R80 ;  /* 0x0000001021487824 */ /* 0x040fe400078e0250 */
[----:B------:R-:W-:Y:S01]  /*d570*/  IMAD R6, R33, 0x10, R6 ;  /* 0x0000001021067824 */ /* 0x000fe200078e0206 */
[----:B------:R-:W0:Y:S04]  /*d580*/  LDSM.16.M88 R86, [R34] ;  /* 0x000000002256783b */ /* 0x000e280000000000 */
[----:B------:R-:W1:Y:S04]  /*d590*/  LDSM.16.M88 R85, [R36] ;  /* 0x000000002455783b */ /* 0x000e680000000000 */
[----:B------:R-:W0:Y:S04]  /*d5a0*/  LDSM.16.M88 R84, [R38] ;  /* 0x000000002654783b */ /* 0x000e280000000000 */
        /* <DEDUP_REMOVED lines=17> */
[----:B-1----:R-:W-:Y:S05]  /*d6c0*/  @P1 BRA `(.L_x_296) ;  /* 0x0000000000ec1947 */ /* 0x002fea0003800000 */
[----:B------:R-:W-:Y:S02]  /*d6d0*/  MOV R35, R0 ;  /* 0x0000000000237202 */ /* 0x000fe40000000f00 */
[----:B--2---:R-:W-:Y:S02]  /*d6e0*/  CS2R R70, SRZ ;  /* 0x0000000000467805 */ /* 0x004fe4000001ff00 */
[----:B------:R-:W-:-:S07]  /*d6f0*/  MOV R6, 0xd710 ;  /* 0x0000d71000067802 */ /* 0x000fce0000000f00 */
[----:B0--34-:R-:W-:Y:S05]  /*d700*/  CALL.REL.NOINC `($__internal_15_$__cuda_sm_9x_mma_sub_byte_internal_m8n8k32_u4_s4) ;  /* 0x0000003400687944 */ /* 0x019fea0003c00000 */
        /* <DEDUP_REMOVED lines=49> */
[----:B------:R-:W-:Y:S01]  /*da20*/  MOV R64, R36 ;  /* 0x0000002400407202 */ /* 0x000fe20000000f00 */
[----:B------:R-:W-:Y:S01]  /*da30*/  IMAD.MOV.U32 R65, RZ, RZ, R33 ;  /* 0x000000ffff417224 */ /* 0x000fe200078e0021 */
[----:B------:R-:W-:-:S07]  /*da40*/  MOV R6, 0xda60 ;  /* 0x0000da6000067802 */ /* 0x000fce0000000f00 */
[----:B------:R-:W-:Y:S05]  /*da50*/  CALL.REL.NOINC `($__internal_15_$__cuda_sm_9x_mma_sub_byte_internal_m8n8k32_u4_s4) ;  /* 0x0000003000947944 */ /* 0x000fea0003c00000 */
[----:B------:R-:W-:Y:S01]  /*da60*/  MOV R62, R36 ;  /* 0x00000024003e7202 */ /* 0x000fe20000000f00 */
[----:B------:R-:W-:-:S07]  /*da70*/  IMAD.MOV.U32 R63, RZ, RZ, R33 ;  /* 0x000000ffff3f7224 */ /* 0x000fce00078e0021 */
.L_x_296:
[----:B------:R-:W-:Y:S05]  /*da80*/  @P1 BRA `(.L_x_297) ;  /* 0x0000000400041947 */ /* 0x000fea0003800000 */
[----:B------:R-:W-:Y:S01]  /*da90*/  MOV R71, R68 ;  /* 0x0000004400477202 */ /* 0x000fe20000000f00 */
[----:B--2---:R-:W-:Y:S01]  /*daa0*/  IMAD.MOV.U32 R70, RZ, RZ, R69 ;  /* 0x000000ffff467224 */ /* 0x004fe200078e0045 */
[----:B0-----:R-:W-:Y:S01]  /*dab0*/  MOV R32, R85 ;  /* 0x0000005500207202 */ /* 0x001fe20000000f00 */
[----:B----4-:R-:W-:Y:S01]  /*dac0*/  IMAD.MOV.U32 R35, RZ, RZ, R3 ;  /* 0x000000ffff237224 */ /* 0x010fe200078e0003 */
[----:B------:R-:W-:-:S07]  /*dad0*/  MOV R6, 0xdaf0 ;  /* 0x0000daf000067802 */ /* 0x000fce0000000f00 */
[----:B---3--:R-:W-:Y:S05]  /*dae0*/  CALL.REL.NOINC `($__internal_15_$__cuda_sm_9x_mma_sub_byte_internal_m8n8k32_u4_s4) ;  /* 0x0000003000707944 */ /* 0x008fea0003c00000 */
        /* <DEDUP_REMOVED lines=59> */
.L_x_297:
[----:B------:R-:W-:Y:S05]  /*dea0*/  @P1 BRA `(.L_x_298) ;  /* 0x0000000000441947 */ /* 0x000fea0003800000 */
[----:B------:R-:W1:Y:S01]  /*deb0*/  S2R R0, SR_LANEID ;  /* 0x0000000000007919 */ /* 0x000e620000000000 */
[----:B------:R-:W5:Y:S01]  /*dec0*/  S2UR UR5, SR_CgaCtaId ;  /* 0x00000000000579c3 */ /* 0x000f620000008800 */
[----:B------:R-:W-:Y:S02]  /*ded0*/  UMOV UR4, 0x400 ;  /* 0x0000040000047882 */ /* 0x000fe40000000000 */
[----:B-----5:R-:W-:-:S04]  /*dee0*/  ULEA UR4, UR5, UR4, 0x18 ;  /* 0x0000000405047291 */ /* 0x020fc8000f8ec0ff */
[----:B------:R-:W-:Y:S02]  /*def0*/  UIADD3 UR5, UPT, UPT, UR4, 0x200, URZ ;  /* 0x0000020004057890 */ /* 0x000fe4000fffe0ff */
[----:B------:R-:W-:Y:S01]  /*df00*/  UIADD3 UR6, UPT, UPT, UR4, 0x280, URZ ;  /* 0x0000028004067890 */ /* 0x000fe2000fffe0ff */
[----:B-1----:R-:W-:Y:S01]  /*df10*/  LOP3.LUT R0, R0, 0x7, RZ, 0xc0, !PT ;  /* 0x0000000700007812 */ /* 0x002fe200078ec0ff */
[----:B------:R-:W-:Y:S02]  /*df20*/  UIADD3 UR7, UPT, UPT, UR4, 0x300, URZ ;  /* 0x0000030004077890 */ /* 0x000fe4000fffe0ff */
[----:B------:R-:W-:Y:S01]  /*df30*/  UIADD3 UR4, UPT, UPT, UR4, 0x380, URZ ;  /* 0x0000038004047890 */ /* 0x000fe2000fffe0ff */
[C---:B--2---:R-:W-:Y:S02]  /*df40*/  LEA R6, R0.reuse, UR5, 0x4 ;  /* 0x0000000500067c11 */ /* 0x044fe4000f8e20ff */
[C---:B------:R-:W-:Y:S02]  /*df50*/  LEA R2, R0.reuse, UR6, 0x4 ;  /* 0x0000000600027c11 */ /* 0x040fe4000f8e20ff */
[----:B----4-:R-:W-:-:S02]  /*df60*/  LEA R3, R0, UR7, 0x4 ;  /* 0x0000000700037c11 */ /* 0x010fc4000f8e20ff */
[----:B------:R-:W-:Y:S02]  /*df70*/  LEA R4, R0, UR4, 0x4 ;  /* 0x0000000400047c11 */ /* 0x000fe4000f8e20ff */
[----:B------:R1:W2:Y:S04]  /*df80*/  LDSM.16.M88 R0, [R6] ;  /* 0x000000000600783b */ /* 0x0002a80000000000 */
[----:B------:R-:W4:Y:S04]  /*df90*/  LDSM.16.M88 R2, [R2] ;  /* 0x000000000202783b */ /* 0x000f280000000000 */
[----:B------:R-:W0:Y:S04]  /*dfa0*/  LDSM.16.M88 R3, [R3] ;  /* 0x000000000303783b */ /* 0x000e280000000000 */
[----:B-1----:R-:W0:Y:S02]  /*dfb0*/  LDSM.16.M88 R4, [R4] ;  /* 0x000000000404783b */ /* 0x002e240000000000 */
.L_x_298:
        /* <DEDUP_REMOVED lines=79> */
[----:B------:R-:W-:Y:S02]  /*e4b0*/  MOV R35, R0 ;  /* 0x0000000000237202 */ /* 0x000fe40000000f00 */
[----:B------:R-:W-:-:S07]  /*e4c0*/  MOV R6, 0xe4e0 ;  /* 0x0000e4e000067802 */ /* 0x000fce0000000f00 */
[----:B0---4-:R-:W-:Y:S05]  /*e4d0*/  CALL.REL.NOINC `($__internal_15_$__cuda_sm_9x_mma_sub_byte_internal_m8n8k32_u4_s4) ;  /* 0x0000002400f47944 */ /* 0x011fea0003c00000 */
[----:B------:R-:W-:Y:S01]  /*e4e0*/  IMAD.MOV.U32 R71, RZ, RZ, R66 ;  /* 0x000000ffff477224 */ /* 0x000fe200078e0042 */
[----:B------:R-:W-:Y:S01]  /*e4f0*/  MOV R70, R67 ;  /* 0x0000004300467202 */ /* 0x000fe20000000f00 */
[----:B------:R-:W-:Y:S01]  /*e500*/  IMAD.MOV.U32 R32, RZ, RZ, R80 ;  /* 0x000000ffff207224 */ /* 0x000fe200078e0050 */
[----:B------:R-:W-:Y:S01]  /*e510*/  MOV R35, R0 ;  /* 0x0000000000237202 */ /* 0x000fe20000000f00 */
        /* <DEDUP_REMOVED lines=53> */
[----:B------:R-:W-:-:S07]  /*e870*/  MOV R63, R33 ;  /* 0x00000021003f7202 */ /* 0x000fce0000000f00 */
.L_x_299:
[----:B------:R-:W-:-:S13]  /*e880*/  ISETP.GT.U32.AND P0, PT, R88, 0xb, PT ;  /* 0x0000000b5800780c */ /* 0x000fda0003f04070 */
[----:B------:R-:W-:Y:S05]  /*e890*/  @P0 BRA `(.L_x_300) ;  /* 0x0000000400080947 */ /* 0x000fea0003800000 */
[----:B------:R-:W-:Y:S01]  /*e8a0*/  IMAD.MOV.U32 R71, RZ, RZ, R68 ;  /* 0x000000ffff477224 */ /* 0x000fe200078e0044 */
[----:B------:R-:W-:Y:S01]  /*e8b0*/  MOV R70, R69 ;  /* 0x0000004500467202 */ /* 0x000fe20000000f00 */
[----:B0-----:R-:W-:Y:S01]  /*e8c0*/  IMAD.MOV.U32 R32, RZ, RZ, R82 ;  /* 0x000000ffff207224 */ /* 0x001fe200078e0052 */
[----:B----4-:R-:W-:Y:S02]  /*e8d0*/  MOV R35, R3 ;  /* 0x0000000300237202 */ /* 0x010fe40000000f00 */
        /* <DEDUP_REMOVED lines=62> */
.L_x_300:
[----:B------:R-:W1:Y:S01]  /*ecc0*/  S2R R8, SR_LANEID ;  /* 0x0000000000087919 */ /* 0x000e620000000000 */
[----:B------:R-:W-:-:S13]  /*ecd0*/  ISETP.GT.U32.AND P0, PT, R88, 0xb, PT ;  /* 0x0000000b5800780c */ /* 0x000fda0003f04070 */
[----:B------:R-:W-:Y:S05]  /*ece0*/  @P0 BRA `(.L_x_301) ;  /* 0x0000000000440947 */ /* 0x000fea0003800000 */
[----:B------:R-:W2:Y:S01]  /*ecf0*/  S2R R0, SR_LANEID ;  /* 0x0000000000007919 */ /* 0x000ea20000000000 */
        /* <DEDUP_REMOVED lines=9> */
[C---:B----4-:R-:W-:Y:S02]  /*ed90*/  LEA R2, R0.reuse, UR6, 0x4 ;  /* 0x0000000600027c11 */ /* 0x050fe4000f8e20ff */
[----:B------:R-:W-:-:S02]  /*eda0*/  LEA R3, R0, UR7, 0x4 ;  /* 0x0000000700037c11 */ /* 0x000fc4000f8e20ff */
[----:B------:R-:W-:Y:S02]  /*edb0*/  LEA R4, R0, UR4, 0x4 ;  /* 0x0000000400047c11 */ /* 0x000fe4000f8e20ff */
[----:B------:R2:W3:Y:S04]  /*edc0*/  LDSM.16.M88 R0, [R6] ;  /* 0x000000000600783b */ /* 0x0004e80000000000 */
[----:B------:R-:W4:Y:S04]  /*edd0*/  LDSM.16.M88 R2, [R2] ;  /* 0x000000000202783b */ /* 0x000f280000000000 */
[----:B------:R-:W0:Y:S04]  /*ede0*/  LDSM.16.M88 R3, [R3] ;  /* 0x000000000303783b */ /* 0x000e280000000000 */
[----:B--2---:R-:W0:Y:S02]  /*edf0*/  LDSM.16.M88 R4, [R4] ;  /* 0x000000000404783b */ /* 0x004e240000000000 */
.L_x_301:
        /* <DEDUP_REMOVED lines=58> */
[----:B---3--:R-:W-:Y:S01]  /*f1a0*/  IMAD.MOV.U32 R35, RZ, RZ, R0 ;  /* 0x000000ffff237224 */ /* 0x008fe200078e0000 */
[----:B------:R-:W-:-:S07]  /*f1b0*/  MOV R6, 0xf1d0 ;  /* 0x0000f1d000067802 */ /* 0x000fce0000000f00 */
[----:B0---4-:R-:W-:Y:S05]  /*f1c0*/  CALL.REL.NOINC `($__internal_15_$__cuda_sm_9x_mma_sub_byte_internal_m8n8k32_u4_s4) ;  /* 0x0000001800b87944 */ /* 0x011fea0003c00000 */
        /* <DEDUP_REMOVED lines=58> */
.L_x_302:
[----:B------:R-:W-:-:S13]  /*f570*/  ISETP.GT.U32.AND P0, PT, R88, 0xb, PT ;  /* 0x0000000b5800780c */ /* 0x000fda0003f04070 */
[----:B------:R-:W-:Y:S05]  /*f580*/  @P0 BRA `(.L_x_303) ;  /* 0x0000000400080947 */ /* 0x000fea0003800000 */
[----:B------:R-:W-:Y:S01]  /*f590*/  MOV R71, R68 ;  /* 0x0000004400477202 */ /* 0x000fe20000000f00 */
[----:B------:R-:W-:Y:S01]  /*f5a0*/  IMAD.MOV.U32 R70, RZ, RZ, R69 ;  /* 0x000000ffff467224 */ /* 0x000fe200078e0045 */
        /* <DEDUP_REMOVED lines=64> */
.L_x_303:
        /* <DEDUP_REMOVED lines=30> */
[C---:B----4-:R-:W-:Y:S02]  /*fb90*/  LEA R2, R0.reuse, UR6, 0x4 ;  /* 0x0000000600027c11 */ /* 0x050fe4000f8e20ff */
[----:B------:R-:W-:-:S02]  /*fba0*/  LEA R3, R0, UR7, 0x4 ;  /* 0x0000000700037c11 */ /* 0x000fc4000f8e20ff */
[----:B------:R-:W-:Y:S02]  /*fbb0*/  LEA R4, R0, UR4, 0x4 ;  /* 0x0000000400047c11 */ /* 0x000fe4000f8e20ff */
[----:B------:R0:W1:Y:S04]  /*fbc0*/  LDSM.16.M88 R0, [R5] ;  /* 0x000000000500783b */ /* 0x0000680000000000 */
[----:B------:R-:W2:Y:S04]  /*fbd0*/  LDSM.16.M88 R2, [R2] ;  /* 0x000000000202783b */ /* 0x000ea80000000000 */
[----:B------:R-:W3:Y:S04]  /*fbe0*/  LDSM.16.M88 R3, [R3] ;  /* 0x000000000303783b */ /* 0x000ee80000000000 */
[----:B0-----:R-:W4:Y:S02]  /*fbf0*/  LDSM.16.M88 R4, [R4] ;  /* 0x000000000404783b */ /* 0x001f240000000000 */
.L_x_304:
        /* <DEDUP_REMOVED lines=37> */
[----:B-1-3--:R-:W-:Y:S02]  /*fe50*/  MOV R35, R0 ;  /* 0x0000000000237202 */ /* 0x00afe40000000f00 */
[----:B0-----:R-:W-:-:S07]  /*fe60*/  MOV R6, 0xfe80 ;  /* 0x0000fe8000067802 */ /* 0x001fce0000000f00 */
[----:B--2-4-:R-:W-:Y:S05]  /*fe70*/  CALL.REL.NOINC `($__internal_15_$__cuda_sm_9x_mma_sub_byte_internal_m8n8k32_u4_s4) ;  /* 0x0000000c008c7944 */ /* 0x014fea0003c00000 */
        /* <DEDUP_REMOVED lines=60> */
.L_x_305:
[----:B------:R-:W-:-:S13]  /*10240*/  ISETP.GT.U32.AND P0, PT, R88, 0xb, PT ;  /* 0x0000000b5800780c */ /* 0x000fda0003f04070 */
[----:B------:R-:W-:Y:S05]  /*10250*/  @P0 BRA `(.L_x_307) ;  /* 0x0000000400080947 */ /* 0x000fea0003800000 */
[----:B------:R-:W-:Y:S01]  /*10260*/  IMAD.MOV.U32 R71, RZ, RZ, R68 ;  /* 0x000000ffff477224 */ /* 0x000fe200078e0044 */
[----:B------:R-:W-:Y:S01]  /*10270*/  MOV R70, R69 ;  /* 0x0000004500467202 */ /* 0x000fe20000000f00 */
[----:B0-----:R-:W-:Y:S01]  /*10280*/  IMAD.MOV.U32 R32, RZ, RZ, R7 ;  /* 0x000000ffff207224 */ /* 0x001fe200078e0007 */
[----:B---34-:R-:W-:Y:S02]  /*10290*/  MOV R35, R3 ;  /* 0x0000000300237202 */ /* 0x018fe40000000f00 */
[----:B------:R-:W-:-:S07]  /*102a0*/  MOV R6, 0x102c0 ;  /* 0x000102c000067802 */ /* 0x000fce0000000f00 */
[----:B-12---:R-:W-:Y:S05]  /*102b0*/  CALL.REL.NOINC `($__internal_15_$__cuda_sm_9x_mma_sub_byte_internal_m8n8k32_u4_s4) ;  /* 0x00000008007c7944 */ /* 0x006fea0003c00000 */
        /* <DEDUP_REMOVED lines=26> */
.L_x_306:
[----:B------:R-:W-:-:S13]  /*10460*/  ISETP.GT.U32.AND P0, PT, R88, 0xb, PT ;  /* 0x0000000b5800780c */ /* 0x000fda0003f04070 */
        /* <DEDUP_REMOVED lines=33> */
.L_x_307:
[----:B------:R-:W-:Y:S01]  /*10680*/  BAR.SYNC.DEFER_BLOCKING 0x0 ;  /* 0x0000000000007b1d */ /* 0x000fe20000010000 */
[----:B------:R-:W-:-:S13]  /*10690*/  ISETP.GT.U32.AND P0, PT, R88, 0xb, PT ;  /* 0x0000000b5800780c */ /* 0x000fda0003f04070 */
[----:B------:R-:W-:Y:S05]  /*106a0*/  @P0 BRA `(.L_x_308) ;  /* 0x0000000000580947 */ /* 0x000fea0003800000 */
[----:B-1-3--:R-:W1:Y:S01]  /*106b0*/  S2R R0, SR_TID.Z ;  /* 0x0000000000007919 */ /* 0x00ae620000002300 */
[----:B------:R-:W3:Y:S01]  /*106c0*/  S2UR UR5, SR_CgaCtaId ;  /* 0x00000000000579c3 */ /* 0x000ee20000008800 */
[----:B------:R-:W-:Y:S01]  /*106d0*/  UMOV UR4, 0x400 ;  /* 0x0000040000047882 */ /* 0x000fe20000000000 */
[----:B--2-4-:R-:W2:Y:S01]  /*106e0*/  S2R R2, SR_LANEID ;  /* 0x0000000000027919 */ /* 0x014ea20000000000 */
        /* <DEDUP_REMOVED lines=18> */
.L_x_308:
[----:B------:R-:W-:Y:S06]  /*10810*/  BAR.SYNC.DEFER_BLOCKING 0x0 ;  /* 0x0000000000007b1d */ /* 0x000fec0000010000 */
[----:B------:R-:W-:Y:S05]  /*10820*/  @P0 EXIT ;  /* 0x000000000000094d */ /* 0x000fea0003800000 */
[----:B0--34-:R-:W2:Y:S04]  /*10830*/  LDG.E.CONSTANT R3, desc[UR8][R106.64+0x30000] ;  /* 0x030000086a037981 */ /* 0x019ea8000c1e9900 */
        /* <DEDUP_REMOVED lines=11> */
[----:B-1----:R-:W0:Y:S01]  /*108f0*/  S2R R0, SR_TID.Z ;  /* 0x0000000000007919 */ /* 0x002e220000002300 */
        /* <DEDUP_REMOVED lines=8> */
[----:B------:R-:W5:Y:S04]  /*10980*/  LDS R11, [R13+0x100] ;  /* 0x000100000d0b7984 */ /* 0x000f680000000800 */
        /* <DEDUP_REMOVED lines=9> */
[----:B--2---:R-:W-:-:S04]  /*10a20*/  IMAD.WIDE R2, R3, 0x706eb3e4, R8 ;  /* 0x706eb3e403027825 */ /* 0x004fc800078e0208 */
[----:B---3--:R-:W-:Y:S01]  /*10a30*/  IMAD.WIDE R6, R7, 0x706eb3e4, R8 ;  /* 0x706eb3e407067825 */ /* 0x008fe200078e0208 */
[----:B------:R-:W-:-:S03]  /*10a40*/  SHF.R.U64 R3, R2, 0x1f, R3 ;  /* 0x0000001f02037819 */ /* 0x000fc60000001203 */
[----:B----4-:R-:W-:Y:S01]  /*10a50*/  IMAD.WIDE R4, R5, 0x706eb3e4, R8 ;  /* 0x706eb3e405047825 */ /* 0x010fe200078e0208 */
[----:B------:R-:W-:-:S04]  /*10a60*/  SHF.R.U64 R2, R6, 0x1f, R7 ;  /* 0x0000001f06027819 */ /* 0x000fc80000001207 */
[----:B------:R-:W-:Y:S02]  /*10a70*/  SHF.R.U64 R5, R4, 0x1f, R5 ;  /* 0x0000001f04057819 */ /* 0x000fe40000001205 */
[----:B-----5:R-:W-:Y:S02]  /*10a80*/  IADD3 R2, PT, PT, R2, R22, R11 ;  /* 0x0000001602027210 */ /* 0x020fe40007ffe00b */
[-C--:B0-----:R-:W-:Y:S02]  /*10a90*/  IADD3 R0, PT, PT, R3, R15.reuse, R0 ;  /* 0x0000000f03007210 */ /* 0x081fe40007ffe000 */
[----:B-1----:R-:W-:Y:S02]  /*10aa0*/  IADD3 R10, PT, PT, R5, R15, R10 ;  /* 0x0000000f050a7210 */ /* 0x002fe40007ffe00a */
[----:B------:R-:W-:Y:S01]  /*10ab0*/  VIMNMX R15, PT, PT, RZ, R2, !PT ;  /* 0x00000002ff0f7248 */ /* 0x000fe20007fe0100 */
[----:B------:R-:W-:-:S05]  /*10ac0*/  IMAD.WIDE R2, R17, 0x706eb3e4, R8 ;  /* 0x706eb3e411027825 */ /* 0x000fca00078e0208 */
[----:B------:R-:W-:Y:S01]  /*10ad0*/  SHF.R.U64 R17, R2, 0x1f, R3 ;  /* 0x0000001f02117819 */ /* 0x000fe20000001203 */
        /* <DEDUP_REMOVED lines=8> */
[----:B------:R-:W-:Y:S02]  /*10b60*/  VIMNMX R11, PT, PT, RZ, R0, !PT ;  /* 0x00000000ff0b7248 */ /* 0x000fe40007fe0100 */
[----:B------:R-:W-:-:S02]  /*10b70*/  IADD3 R12, PT, PT, R17, R22, R12 ;  /* 0x00000016110c7210 */ /* 0x000fc40007ffe00c */
[-C--:B------:R-:W-:Y:S02]  /*10b80*/  IADD3 R14, PT, PT, R3, R24.reuse, R14 ;  /* 0x00000018030e7210 */ /* 0x080fe40007ffe00e */
[----:B------:R-:W-:Y:S02]  /*10b90*/  IADD3 R16, PT, PT, R5, R24, R16 ;  /* 0x0000001805107210 */ /* 0x000fe40007ffe010 */
[-C--:B------:R-:W-:Y:S02]  /*10ba0*/  IADD3 R18, PT, PT, R7, R26.reuse, R18 ;  /* 0x0000001a07127210 */ /* 0x080fe40007ffe012 */
[----:B------:R-:W-:Y:S01]  /*10bb0*/  IADD3 R20, PT, PT, R9, R26, R20 ;  /* 0x0000001a09147210 */ /* 0x000fe20007ffe014 */
[----:B------:R0:W-:Y:S01]  /*10bc0*/  STG.E desc[UR8][R104.64+0x30000], R11 ;  /* 0x0300000b68007986 */ /* 0x0001e2000c101908 */
[----:B------:R-:W-:Y:S02]  /*10bd0*/  VIMNMX R13, PT, PT, RZ, R10, !PT ;  /* 0x0000000aff0d7248 */ /* 0x000fe40007fe0100 */
[----:B------:R-:W-:-:S02]  /*10be0*/  VIMNMX R3, PT, PT, RZ, R12, !PT ;  /* 0x0000000cff037248 */ /* 0x000fc40007fe0100 */
[----:B------:R-:W-:Y:S02]  /*10bf0*/  VIMNMX R5, PT, PT, RZ, R14, !PT ;  /* 0x0000000eff057248 */ /* 0x000fe40007fe0100 */
[----:B------:R-:W-:Y:S02]  /*10c00*/  VIMNMX R7, PT, PT, RZ, R16, !PT ;  /* 0x00000010ff077248 */ /* 0x000fe40007fe0100 */
[----:B------:R-:W-:Y:S02]  /*10c10*/  VIMNMX R9, PT, PT, RZ, R18, !PT ;  /* 0x00000012ff097248 */ /* 0x000fe40007fe0100 */
[----:B0-----:R-:W-:Y:S01]  /*10c20*/  VIMNMX R11, PT, PT, RZ, R20, !PT ;  /* 0x00000014ff0b7248 */ /* 0x001fe20007fe0100 */
        /* <DEDUP_REMOVED lines=8> */
        .weak           $__internal_15_$__cuda_sm_9x_mma_sub_byte_internal_m8n8k32_u4_s4
        .type           $__internal_15_$__cuda_sm_9x_mma_sub_byte_internal_m8n8k32_u4_s4,@function
        .size           $__internal_15_$__cuda_sm_9x_mma_sub_byte_internal_m8n8k32_u4_s4,(.L_x_407 - $__internal_15_$__cuda_sm_9x_mma_sub_byte_internal_m8n8k32_u4_s4)
$__internal_15_$__cuda_sm_9x_mma_sub_byte_internal_m8n8k32_u4_s4:
        /* <DEDUP_REMOVED lines=41> */
[----:B------:R-:W-:Y:S06]  /*10f40*/  RET.REL.NODEC R34 `(fused_nn_conv2d_add_cast_cast_cast_multiply_add_right_shift_cast_add_clip_cast_n_16373524651668054328__kernel1) ;  /* 0xfffffef0222c7950 */ /* 0x000fec0003c3ffff */
.L_x_309:
        /* <DEDUP_REMOVED lines=11> */
.L_x_407:


//--------------------- .text.fused_nn_pad_1_kernel0 --------------------------
	.section	.text.fused_nn_pad_1_kernel0,"ax",@progbits
	.align	128
        .global         fused_nn_pad_1_kernel0
        .type           fused_nn_pad_1_kernel0,@function
        .size           fused_nn_pad_1_kernel0,(.L_x_446 - fused_nn_pad_1_kernel0)
        .other          fused_nn_pad_1_kernel0,@"STO_CUDA_ENTRY STV_DEFAULT"
fused_nn_pad_1_kernel0:
.text.fused_nn_pad_1_kernel0:
[----:B------:R-:W-:Y:S01]  /*0000*/  LDC R1, c[0x0][0x37c] ;  /* 0x0000df00ff017b82 */ /* 0x000fe20000000800 */
[----:B------:R-:W0:Y:S07]  /*0010*/  S2R R6, SR_CTAID.X ;  /* 0x0000000000067919 */ /* 0x000e2e0000002500 */
[----:B------:R-:W1:Y:S01]  /*0020*/  LDC.64 R2, c[0x0][0x380] ;  /* 0x0000e000ff027b82 */ /* 0x000e620000000a00 */
[----:B------:R-:W2:Y:S01]  /*0030*/  LDCU.64 UR4, c[0x0][0x358] ;  /* 0x00006b00ff0477ac */ /* 0x000ea20008000a00 */
[----:B------:R-:W-:Y:S01]  /*0040*/  BSSY.RECONVERGENT B0, `(.L_x_310) ;  /* 0x0000019000007945 */ /* 0x000fe20003800200 */
[----:B------:R-:W3:Y:S01]  /*0050*/  S2R R9, SR_TID.X ;  /* 0x0000000000097919 */ /* 0x000ee20000002100 */
[C---:B0-----:R-:W-:Y:S01]  /*0060*/  IMAD.SHL.U32 R0, R6.reuse, 0x2000, RZ ;  /* 0x0000200006007824 */ /* 0x041fe200078e00ff */
[----:B------:R-:W-:Y:S01]  /*0070*/  SHF.L.U32 R4, R6, 0xa, RZ ;  /* 0x0000000a06047819 */ /* 0x000fe200000006ff */
[----:B---3--:R-:W-:-:S05]  /*0080*/  IMAD.SHL.U32 R5, R9, 0x8, RZ ;  /* 0x0000000809057824 */ /* 0x008fca00078e00ff */
[----:B------:R-:W-:-:S05]  /*0090*/  LOP3.LUT R0, R0, R5, RZ, 0xfc, !PT ;  /* 0x0000000500007212 */ /* 0x000fca00078efcff */
[----:B------:R-:W-:-:S05]  /*00a0*/  VIADD R5, R0, 0xffff8000 ;  /* 0xffff800000057836 */ /* 0x000fca0000000000 */
[----:B------:R-:W-:Y:S02]  /*00b0*/  ISETP.GT.U32.AND P0, PT, R5, 0x6ffff, PT ;  /* 0x0006ffff0500780c */ /* 0x000fe40003f04070 */
[----:B------:R-:W-:-:S05]  /*00c0*/  LOP3.LUT R5, R4, 0x1fffffff, R9, 0xc8, !PT ;  /* 0x1fffffff04057812 */ /* 0x000fca00078ec809 */
[----:B-1----:R-:W-:-:S04]  /*00d0*/  IMAD.WIDE.U32 R2, R5, 0x4, R2 ;  /* 0x0000000405027825 */ /* 0x002fc800078e0002 */
[----:B------:R-:W-:Y:S02]  /*00e0*/  IMAD.MOV.U32 R5, RZ, RZ, RZ ;  /* 0x000000ffff057224 */ /* 0x000fe400078e00ff */
[----:B--2---:R-:W-:Y:S05]  /*00f0*/  @P0 BRA `(.L_x_311) ;  /* 0x0000000000340947 */ /* 0x004fea0003800000 */
[----:B------:R-:W-:Y:S01]  /*0100*/  IMAD.SHL.U32 R4, R6, 0x4, RZ ;  /* 0x0000000406047824 */ /* 0x000fe200078e00ff */
[----:B------:R-:W-:-:S04]  /*0110*/  SHF.R.U32.HI R7, RZ, 0x8, R9 ;  /* 0x00000008ff077819 */ /* 0x000fc80000011609 */
[----:B------:R-:W-:-:S04]  /*0120*/  LOP3.LUT R4, R4, R7, RZ, 0xfc, !PT ;  /* 0x0000000704047212 */ /* 0x000fc800078efcff */
[----:B------:R-:W-:-:S04]  /*0130*/  LOP3.LUT P0, R6, R4, 0xf, RZ, 0xc0, !PT ;  /* 0x0000000f04067812 */ /* 0x000fc8000780c0ff */
[----:B------:R-:W-:-:S13]  /*0140*/  ISETP.EQ.OR P0, PT, R6, 0xf, !P0 ;  /* 0x0000000f0600780c */ /* 0x000fda0004702670 */
[----:B------:R-:W-:Y:S05]  /*0150*/  @P0 BRA `(.L_x_311) ;  /* 0x00000000001c0947 */ /* 0x000fea0003800000 */
[----:B------:R-:W0:Y:S01]  /*0160*/  LDC.64 R4, c[0x0][0x388] ;  /* 0x0000e200ff047b82 */ /* 0x000e220000000a00 */
[----:B------:R-:W-:Y:S02]  /*0170*/  LOP3.LUT R7, R9, 0xff, RZ, 0xc0, !PT ;  /* 0x000000ff09077812 */ /* 0x000fe400078ec0ff */
[----:B------:R-:W-:Y:S02]  /*0180*/  SHF.R.U32.HI R0, RZ, 0xf, R0 ;  /* 0x0000000fff007819 */ /* 0x000fe40000011600 */
[----:B------:R-:W-:-:S05]  /*0190*/  LEA R7, R6, R7, 0x8 ;  /* 0x0000000706077211 */ /* 0x000fca00078e40ff */
[----:B------:R-:W-:-:S04]  /*01a0*/  IMAD R7, R0, 0xe00, R7 ;  /* 0x00000e0000077824 */ /* 0x000fc800078e0207 */
[----:B0-----:R-:W-:-:S06]  /*01b0*/  IMAD.WIDE.U32 R4, R7, 0x4, R4 ;  /* 0x0000000407047825 */ /* 0x001fcc00078e0004 */
[----:B------:R0:W5:Y:S02]  /*01c0*/  LDG.E.CONSTANT R5, desc[UR4][R4.64+-0x3c00] ;  /* 0xffc4000404057981 */ /* 0x000164000c1e9900 */
.L_x_311:
[----:B------:R-:W-:Y:S05]  /*01d0*/  BSYNC.RECONVERGENT B0 ;  /* 0x0000000000007941 */ /* 0x000fea0003800200 */
.L_x_310:
[----:B-----5:R-:W-:Y:S01]  /*01e0*/  STG.E desc[UR4][R2.64], R5 ;  /* 0x0000000502007986 */ /* 0x020fe2000c101904 */
[----:B------:R-:W-:Y:S05]  /*01f0*/  EXIT ;  /* 0x000000000000794d */ /* 0x000fea0003800000 */
.L_x_312:
        /* <DEDUP_REMOVED lines=16> */
.L_x_446:


//--------------------- .text.fused_nn_conv2d_add_nn_relu_cast_cast_left_shift_multiply_add_right_shift_cast_c_3441552496575213188__4_kernel0 --------------------------
	.section	.text.fused_nn_conv2d_add_nn_relu_cast_cast_left_shift_multiply_add_right_shift_cast_c_3441552496575213188__4_kernel0,"ax",@progbits
	.align	128
        .global         fused_nn_conv2d_add_nn_relu_cast_cast_left_shift_multiply_add_right_shift_cast_c_3441552496575213188__4_kernel0
        .type           fused_nn_conv2d_add_nn_relu_cast_cast_left_shift_multiply_add_right_shift_cast_c_3441552496575213188__4_kernel0,@function
        .size           fused_nn_conv2d_add_nn_relu_cast_cast_left_shift_multiply_add_right_shift_cast_c_3441552496575213188__4_kernel0,(.L_x_408 - fused_nn_conv2d_add_nn_relu_cast_cast_left_shift_multiply_add_right_shift_cast_c_3441552496575213188__4_kernel0)
        .other          fused_nn_conv2d_add_nn_relu_cast_cast_left_shift_multiply_add_right_shift_cast_c_3441552496575213188__4_kernel0,@"STO_CUDA_ENTRY STV_DEFAULT"
fused_nn_conv2d_add_nn_relu_cast_cast_left_shift_multiply_add_right_shift_cast_c_3441552496575213188__4_kernel0:
.text.fused_nn_conv2d_add_nn_relu_cast_cast_left_shift_multiply_add_right_shift_cast_c_3441552496575213188__4_kernel0:
[----:B------:R-:W-:Y:S01]  /*0000*/  LDC R1, c[0x0][0x37c] ;  /* 0x0000df00ff017b82 */ /* 0x000fe20000000800 */
[----:B------:R-:W0:Y:S07]  /*0010*/  S2R R179, SR_CTAID.Y ;  /* 0x0000000000b37919 */ /* 0x000e2e0000002600 */
[----:B------:R-:W1:Y:S01]  /*0020*/  LDC.64 R68, c[0x0][0x388] ;  /* 0x0000e200ff447b82 */ /* 0x000e620000000a00 */
[----:B------:R-:W2:Y:S01]  /*0030*/  LDCU.64 UR6, c[0x0][0x358] ;  /* 0x00006b00ff0677ac */ /* 0x000ea20008000a00 */
[----:B------:R-:W3:Y:S01]  /*0040*/  S2R R85, SR_TID.X ;  /* 0x0000000000557919 */ /* 0x000ee20000002100 */
[----:B------:R-:W4:Y:S01]  /*0050*/  S2R R177, SR_TID.Z ;  /* 0x0000000000b17919 */ /* 0x000f220000002300 */
[----:B0-----:R-:W-:-:S05]  /*0060*/  IMAD.SHL.U32 R0, R179, 0x4000, RZ ;  /* 0x00004000b3007824 */ /* 0x001fca00078e00ff */
[----:B---3--:R-:W-:Y:S01]  /*0070*/  LOP3.LUT R3, R0, R85, RZ, 0xfc, !PT ;  /* 0x0000005500037212 */ /* 0x008fe200078efcff */
[----:B----4-:R-:W-:-:S04]  /*0080*/  IMAD.SHL.U32 R152, R177, 0x20, RZ ;  /* 0x00000020b1987824 */ /* 0x010fc800078e00ff */
[----:B------:R-:W-:-:S04]  /*0090*/  IMAD.IADD R3, R152, 0x1, R3 ;  /* 0x0000000198037824 */ /* 0x000fc800078e0203 */
[----:B-1----:R-:W-:-:S05]  /*00a0*/  IMAD.WIDE.U32 R68, R3, 0x4, R68 ;  /* 0x0000000403447825 */ /* 0x002fca00078e0044 */
[----:B--2---:R0:W5:Y:S04]  /*00b0*/  LDG.E.CONSTANT R16, desc[UR6][R68.64] ;  /* 0x0000000644107981 */ /* 0x004168000c1e9900 */
        /* <DEDUP_REMOVED lines=15> */
[----:B------:R-:W1:Y:S08]  /*01b0*/  S2UR UR5, SR_CgaCtaId ;  /* 0x00000000000579c3 */ /* 0x000e700000008800 */
[----:B------:R-:W-:Y:S01]  /*01c0*/  BAR.SYNC.DEFER_BLOCKING 0x0 ;  /* 0x0000000000007b1d */ /* 0x000fe20000010000 */
[----:B------:R-:W-:-:S02]  /*01d0*/  ISETP.NE.AND P0, PT, R177, RZ, PT ;  /* 0x000000ffb100720c */ /* 0x000fc40003f05270 */
[C---:B------:R-:W-:Y:S02]  /*01e0*/  LOP3.LUT R17, R85.reuse, 0x3, RZ, 0xc0, !PT ;  /* 0x0000000355117812 */ /* 0x040fe400078ec0ff */
[----:B------:R-:W-:Y:S01]  /*01f0*/  SHF.L.U32 R176, R85, 0x2, RZ ;  /* 0x0000000255b07819 */ /* 0x000fe200000006ff */
[----:B------:R-:W-:Y:S01]  /*0200*/  UMOV UR4, 0x400 ;  /* 0x0000040000047882 */ /* 0x000fe20000000000 */
[----:B------:R-:W-:Y:S01]  /*0210*/  BSSY.RECONVERGENT B0, `(.L_x_313) ;  /* 0x000004b000007945 */ /* 0x000fe20003800200 */
[----:B------:R-:W2:Y:S01]  /*0220*/  S2R R178, SR_CTAID.Z ;  /* 0x0000000000b27919 */ /* 0x000ea20000002700 */
[----:B------:R-:W3:Y:S01]  /*0230*/  S2R R22, SR_LANEID ;  /* 0x0000000000167919 */ /* 0x000ee20000000000 */
[----:B-1----:R-:W-:Y:S01]  /*0240*/  ULEA UR8, UR5, UR4, 0x18 ;  /* 0x0000000405087291 */ /* 0x002fe2000f8ec0ff */
[----:B--2---:R-:W-:-:S03]  /*0250*/  IMAD R17, R178, 0x800, R17 ;  /* 0x00000800b2117824 */ /* 0x004fc600078e0211 */
[----:B0--3--:R-:W-:Y:S08]  /*0260*/  @P0 BRA `(.L_x_314) ;  /* 0x0000000400140947 */ /* 0x009ff00003800000 */
[----:B------:R-:W0:Y:S01]  /*0270*/  LDC.64 R18, c[0x0][0x380] ;  /* 0x0000e000ff127b82 */ /* 0x000e220000000a00 */
[----:B------:R-:W-:-:S04]  /*0280*/  LEA R20, R85, 0x1c, 0x5 ;  /* 0x0000001c55147811 */ /* 0x000fc800078e28ff */
[----:B------:R-:W-:-:S05]  /*0290*/  LOP3.LUT R20, R20, 0x7f80, RZ, 0xc0, !PT ;  /* 0x00007f8014147812 */ /* 0x000fca00078ec0ff */
[----:B------:R-:W-:-:S04]  /*02a0*/  IMAD.IADD R17, R17, 0x1, R20 ;  /* 0x0000000111117824 */ /* 0x000fc800078e0214 */
[----:B0-----:R-:W-:-:S05]  /*02b0*/  IMAD.WIDE.U32 R18, R17, 0x4, R18 ;  /* 0x0000000411127825 */ /* 0x001fca00078e0012 */
        /* <DEDUP_REMOVED lines=32> */
[----:B--2---:R0:W-:Y:S04]  /*04c0*/  STS [R176+UR8], R17 ;  /* 0x00000011b0007988 */ /* 0x0041e80008000808 */
[----:B---3--:R0:W-:Y:S04]  /*04d0*/  STS [R176+UR8+0x80], R21 ;  /* 0x00008015b0007988 */ /* 0x0081e80008000808 */
[----:B----4-:R0:W-:Y:S04]  /*04e0*/  STS [R176+UR8+0x100], R23 ;  /* 0x00010017b0007988 */ /* 0x0101e80008000808 */
[----:B------:R0:W-:Y:S04]  /*04f0*/  STS [R176+UR8+0x180], R25 ;  /* 0x00018019b0007988 */ /* 0x0001e80008000808 */
        /* <DEDUP_REMOVED lines=27> */
[----:B------:R0:W-:Y:S02]  /*06b0*/  STS [R176+UR8+0xf80], R83 ;  /* 0x000f8053b0007988 */ /* 0x0001e40008000808 */
.L_x_314:
[----:B------:R-:W-:Y:S05]  /*06c0*/  BSYNC.RECONVERGENT B0 ;  /* 0x0000000000007941 */ /* 0x000fea0003800200 */
.L_x_313:
[----:B------:R-:W-:Y:S01]  /*06d0*/  BAR.SYNC.DEFER_BLOCKING 0x0 ;  /* 0x0000000000007b1d */ /* 0x000fe20000010000 */
[----:B------:R-:W-:Y:S01]  /*06e0*/  UIADD3 UR9, UPT, UPT, UR8, 0x80, URZ ;  /* 0x0000008008097890 */ /* 0x000fe2000fffe0ff */
[----:B------:R-:W-:Y:S01]  /*06f0*/  LOP3.LUT R18, R22, 0x7, RZ, 0xc0, !PT ;  /* 0x0000000716127812 */ /* 0x000fe200078ec0ff */
[----:B------:R-:W-:Y:S01]  /*0700*/  UIADD3 UR10, UPT, UPT, UR8, 0x100, URZ ;  /* 0x00000100080a7890 */ /* 0x000fe2000fffe0ff */
[----:B------:R-:W-:Y:S01]  /*0710*/  IMAD.IADD R107, R152, 0x1, R85 ;  /* 0x00000001986b7824 */ /* 0x000fe200078e0255 */
[----:B------:R-:W-:Y:S02]  /*0720*/  UIADD3 UR11, UPT, UPT, UR8, 0x180, URZ ;  /* 0x00000180080b7890 */ /* 0x000fe4000fffe0ff */
[C---:B0-----:R-:W-:Y:S01]  /*0730*/  LEA R17, R18.reuse, UR8, 0x4 ;  /* 0x0000000812117c11 */ /* 0x041fe2000f8e20ff */
[----:B------:R-:W-:Y:S01]  /*0740*/  UIADD3 UR4, UPT, UPT, UR4, 0x1000, URZ ;  /* 0x0000100004047890 */ /* 0x000fe2000fffe0ff */
[C---:B------:R-:W-:Y:S01]  /*0750*/  LEA R19, R18.reuse, UR9, 0x4 ;  /* 0x0000000912137c11 */ /* 0x040fe2000f8e20ff */
[----:B------:R-:W-:Y:S01]  /*0760*/  IMAD.MOV.U32 R106, RZ, RZ, RZ ;  /* 0x000000ffff6a7224 */ /* 0x000fe200078e00ff */
[C---:B------:R-:W-:Y:S01]  /*0770*/  LEA R20, R18.reuse, UR10, 0x4 ;  /* 0x0000000a12147c11 */ /* 0x040fe2000f8e20ff */
[----:B------:R-:W-:Y:S01]  /*0780*/  ULEA UR4, UR5, UR4, 0x18 ;  /* 0x0000000405047291 */ /* 0x000fe2000f8ec0ff */
[----:B------:R-:W-:-:S02]  /*0790*/  LEA R21, R18, UR11, 0x4 ;  /* 0x0000000b12157c11 */ /* 0x000fc4000f8e20ff */
[----:B------:R-:W-:-:S03]  /*07a0*/  MOV R71, RZ ;  /* 0x000000ff00477202 */ /* 0x000fc60000000f00 */
[----:B------:R-:W-:Y:S02]  /*07b0*/  LEA R107, R107, UR4, 0x2 ;  /* 0x000000046b6b7c11 */ /* 0x000fe4000f8e10ff */
[----:B------:R-:W-:-:S04]  /*07c0*/  LEA R110, R177, UR4, 0xb ;  /* 0x00000004b16e7c11 */ /* 0x000fc8000f8e58ff */
[C---:B------:R-:W-:Y:S01]  /*07d0*/  IADD3 R134, PT, PT, R110.reuse, 0x200, RZ ;  /* 0x000002006e867810 */ /* 0x040fe20007ffe0ff */
[----:B------:R-:W0:Y:S01]  /*07e0*/  LDSM.16.M88 R17, [R17] ;  /* 0x000000001111783b */ /* 0x000e220000000000 */
[C---:B------:R-:W-:Y:S01]  /*07f0*/  VIADD R132, R110.reuse, 0x100 ;  /* 0x000001006e847836 */ /* 0x040fe20000000000 */
[C---:B------:R-:W-:Y:S01]  /*0800*/  IADD3 R151, PT, PT, R110.reuse, 0x400, RZ ;  /* 0x000004006e977810 */ /* 0x040fe20007ffe0ff */
[C---:B------:R-:W-:Y:S01]  /*0810*/  VIADD R135, R110.reuse, 0x280 ;  /* 0x000002806e877836 */ /* 0x040fe20000000000 */
[----:B------:R-:W1:Y:S01]  /*0820*/  LDSM.16.M88 R19, [R19] ;  /* 0x000000001313783b */ /* 0x000e620000000000 */
[C---:B------:R-:W-:Y:S01]  /*0830*/  VIADD R111, R110.reuse, 0x80 ;  /* 0x000000806e6f7836 */ /* 0x040fe20000000000 */
[C---:B------:R-:W-:Y:S01]  /*0840*/  IADD3 R155, PT, PT, R110.reuse, 0x580, RZ ;  /* 0x000005806e9b7810 */ /* 0x040fe20007ffe0ff */
[C---:B------:R-:W-:Y:S01]  /*0850*/  VIADD R133, R110.reuse, 0x180 ;  /* 0x000001806e857836 */ /* 0x040fe20000000000 */
[----:B------:R-:W2:Y:S01]  /*0860*/  LDSM.16.M88 R20, [R20] ;  /* 0x000000001414783b */ /* 0x000ea20000000000 */
[C---:B------:R-:W-:Y:S01]  /*0870*/  VIADD R136, R110.reuse, 0x300 ;  /* 0x000003006e887836 */ /* 0x040fe20000000000 */
[C---:B------:R-:W-:Y:S01]  /*0880*/  IADD3 R158, PT, PT, R110.reuse, 0x700, RZ ;  /* 0x000007006e9e7810 */ /* 0x040fe20007ffe0ff */
[C---:B------:R-:W-:Y:S01]  /*0890*/  VIADD R137, R110.reuse, 0x380 ;  /* 0x000003806e897836 */ /* 0x040fe20000000000 */
[----:B------:R-:W3:Y:S01]  /*08a0*/  LDSM.16.M88 R21, [R21] ;  /* 0x000000001515783b */ /* 0x000ee20000000000 */
[----:B------:R-:W-:Y:S01]  /*08b0*/  VIADD R153, R110, 0x480 ;  /* 0x000004806e997836 */ /* 0x000fe20000000000 */
[----:B------:R-:W-:Y:S01]  /*08c0*/  LEA R63, R18, R110, 0x4 ;  /* 0x0000006e123f7211 */ /* 0x000fe200078e20ff */
[C---:B------:R-:W-:Y:S01]  /*08d0*/  VIADD R154, R110.reuse, 0x500 ;  /* 0x000005006e9a7836 */ /* 0x040fe20000000000 */
[----:B------:R-:W-:Y:S01]  /*08e0*/  BAR.SYNC.DEFER_BLOCKING 0x0 ;  /* 0x0000000000007b1d */ /* 0x000fe20000010000 */
[----:B------:R-:W-:Y:S01]  /*08f0*/  VIADD R156, R110, 0x600 ;  /* 0x000006006e9c7836 */ /* 0x000fe20000000000 */
[----:B------:R-:W-:Y:S01]  /*0900*/  LEA R23, R18, R132, 0x4 ;  /* 0x0000008412177211 */ /* 0x000fe200078e20ff */
[----:B------:R-:W-:Y:S01]  /*0910*/  VIADD R157, R110, 0x680 ;  /* 0x000006806e9d7836 */ /* 0x000fe20000000000 */
[----:B------:R-:W-:Y:S01]  /*0920*/  LEA R26, R18, R135, 0x4 ;  /* 0x00000087121a7211 */ /* 0x000fe200078e20ff */
[----:B------:R-:W-:Y:S01]  /*0930*/  VIADD R159, R110, 0x780 ;  /* 0x000007806e9f7836 */ /* 0x000fe20000000000 */
        /* <DEDUP_REMOVED lines=11> */
[C---:B------:R-:W-:Y:S01]  /*09f0*/  IMAD R34, R18.reuse, 0x10, R157 ;  /* 0x0000001012227824 */ /* 0x040fe200078e029d */
[----:B-----5:R4:W-:Y:S01]  /*0a00*/  STS [R107], R16 ;  /* 0x000000106b007388 */ /* 0x0209e20000000800 */
[----:B------:R-:W-:Y:S01]  /*0a10*/  IMAD R36, R18, 0x10, R159 ;  /* 0x0000001012247824 */ /* 0x000fe200078e029f */
[----:B------:R-:W-:Y:S01]  /*0a20*/  LOP3.LUT R18, R85, 0x3f8, RZ, 0xc0, !PT ;  /* 0x000003f855127812 */ /* 0x000fe200078ec0ff */
[----:B0-----:R-:W-:Y:S01]  /*0a30*/  IMAD.MOV.U32 R62, RZ, RZ, R17 ;  /* 0x000000ffff3e7224 */ /* 0x001fe200078e0011 */
[----:B------:R4:W-:Y:S03]  /*0a40*/  STS [R107+0x200], R15 ;  /* 0x0002000f6b007388 */ /* 0x0009e60000000800 */
[----:B------:R-:W-:Y:S01]  /*0a50*/  IMAD R18, R177, 0x100, R18 ;  /* 0x00000100b1127824 */ /* 0x000fe200078e0212 */
[----:B------:R4:W-:Y:S04]  /*0a60*/  STS [R107+0x400], R14 ;  /* 0x0004000e6b007388 */ /* 0x0009e80000000800 */
        /* <DEDUP_REMOVED lines=32> */
[----:B0-----:R-:W-:Y:S05]  /*0c70*/  CALL.REL.NOINC `($__internal_16_$__cuda_sm_9x_mma_sub_byte_internal_m8n8k32_u4_s4) ;  /* 0x0000010000cc7944 */ /* 0x001fea0003c00000 */
[----:B------:R-:W-:Y:S01]  /*0c80*/  MOV R18, R60 ;  /* 0x0000003c00127202 */ /* 0x000fe20000000f00 */
[----:B------:R-:W-:Y:S01]  /*0c90*/  IMAD.MOV.U32 R37, RZ, RZ, R61 ;  /* 0x000000ffff257224 */ /* 0x000fe200078e003d */
[----:B------:R-:W-:Y:S01]  /*0ca0*/  MOV R62, R17 ;  /* 0x00000011003e7202 */ /* 0x000fe20000000f00 */
[----:B------:R-:W-:Y:S02]  /*0cb0*/  IMAD.MOV.U32 R63, RZ, RZ, R25 ;  /* 0x000000ffff3f7224 */ /* 0x000fe400078e0019 */
[----:B------:R-:W-:Y:S02]  /*0cc0*/  IMAD.MOV.U32 R71, RZ, RZ, RZ ;  /* 0x000000ffff477224 */ /* 0x000fe400078e00ff */
[----:B------:R-:W-:Y:S01]  /*0cd0*/  IMAD.MOV.U32 R106, RZ, RZ, RZ ;  /* 0x000000ffff6a7224 */ /* 0x000fe200078e00ff */
[----:B------:R-:W-:-:S07]  /*0ce0*/  MOV R70, 0xd00 ;  /* 0x00000d0000467802 */ /* 0x000fce0000000f00 */
[----:B------:R-:W-:Y:S05]  /*0cf0*/  CALL.REL.NOINC `($__internal_16_$__cuda_sm_9x_mma_sub_byte_internal_m8n8k32_u4_s4) ;  /* 0x0000010000ac7944 */ /* 0x000fea0003c00000 */
        /* <DEDUP_REMOVED lines=20> */
[----:B------:R-:W-:Y:S02]  /*0e40*/  IMAD.MOV.U32 R106, RZ, RZ, R37 ;  /* 0x000000ffff6a7224 */ /* 0x000fe400078e0025 */
[----:B------:R-:W-:Y:S01]  /*0e50*/  IMAD.MOV.U32 R62, RZ, RZ, R19 ;  /* 0x000000ffff3e7224 */ /* 0x000fe200078e0013 */
        /* <DEDUP_REMOVED lines=134> */
[----:B------:R0:W1:Y:S04]  /*16c0*/  LDSM.16.M88 R41, [R36] ;  /* 0x000000002429783b */ /* 0x0000680000000000 */
[----:B------:R0:W2:Y:S04]  /*16d0*/  LDSM.16.M88 R42, [R40] ;  /* 0x00000000282a783b */ /* 0x0000a80000000000 */
[----:B------:R-:W2:Y:S01]  /*16e0*/  LDSM.16.M88 R43, [R43] ;  /* 0x000000002b2b783b */ /* 0x000ea20000000000 */
[----:B0-----:R-:W-:-:S03]  /*16f0*/  IMAD.MOV.U32 R36, RZ, RZ, R60 ;  /* 0x000000ffff247224 */ /* 0x001fc600078e003c */
[----:B------:R-:W0:Y:S01]  /*1700*/  LDSM.16.M88 R44, [R44] ;  /* 0x000000002c2c783b */ /* 0x000e220000000000 */
[----:B------:R-:W-:Y:S01]  /*1710*/  IMAD.MOV.U32 R40, RZ, RZ, R61 ;  /* 0x000000ffff287224 */ /* 0x000fe200078e003d */
[----:B------:R-:W-:Y:S01]  /*1720*/  BAR.SYNC.DEFER_BLOCKING 0x0 ;  /* 0x0000000000007b1d */ /* 0x000fe20000010000 */
[----:B-1----:R-:W-:-:S05]  /*1730*/  IMAD.MOV.U32 R62, RZ, RZ, R41 ;  /* 0x000000ffff3e7224 */ /* 0x002fca00078e0029 */
[----:B--2---:R1:W-:Y:S04]  /*1740*/  STS [R107], R17 ;  /* 0x000000116b007388 */ /* 0x0043e80000000800 */
[----:B---3--:R1:W-:Y:S04]  /*1750*/  STS [R107+0x200], R18 ;  /* 0x000200126b007388 */ /* 0x0083e80000000800 */
[----:B----4-:R1:W-:Y:S04]  /*1760*/  STS [R107+0x400], R19 ;  /* 0x000400136b007388 */ /* 0x0103e80000000800 */
[----:B-----5:R1:W-:Y:S04]  /*1770*/  STS [R107+0x600], R20 ;  /* 0x000600146b007388 */ /* 0x0203e80000000800 */
        /* <DEDUP_REMOVED lines=199> */
[----:B------:R1:W0:Y:S01]  /*23f0*/  LDSM.16.M88 R72, [R62] ;  /* 0x000000003e48783b */ /* 0x0002220000000000 */
        /* <DEDUP_REMOVED lines=181> */
[----:B------:R-:W-:Y:S01]  /*2f50*/  MOV R71, R77 ;  /* 0x0000004d00477202 */ /* 0x000fe20000000f00 */
[----:B------:R-:W-:Y:S01]  /*2f60*/  IMAD.MOV.U32 R106, RZ, RZ, R78 ;  /* 0x000000ffff6a7224 */ /* 0x000fe200078e004e */
[----:B0-----:R-:W-:-:S04]  /*2f70*/  LOP3.LUT R66, R62, 0x7, RZ, 0xc0, !PT ;  /* 0x000000073e427812 */ /* 0x001fc800078ec0ff */
[C---:B------:R-:W-:Y:S01]  /*2f80*/  LEA R62, R66.reuse, UR4, 0x4 ;  /* 0x00000004423e7c11 */ /* 0x040fe2000f8e20ff */
[C---:B------:R-:W-:Y:S01]  /*2f90*/  IMAD R89, R66.reuse, 0x10, R111 ;  /* 0x0000001042597824 */ /* 0x040fe200078e026f */
[C---:B------:R-:W-:Y:S01]  /*2fa0*/  LEA R63, R66.reuse, UR5, 0x4 ;  /* 0x00000005423f7c11 */ /* 0x040fe2000f8e20ff */
[C---:B------:R-:W-:Y:S01]  /*2fb0*/  IMAD R90, R66.reuse, 0x10, R132 ;  /* 0x00000010425a7824 */ /* 0x040fe200078e0284 */
[C---:B------:R-:W-:Y:S01]  /*2fc0*/  LEA R64, R66.reuse, UR9, 0x4 ;  /* 0x0000000942407c11 */ /* 0x040fe2000f8e20ff */
[----:B------:R-:W0:Y:S01]  /*2fd0*/  LDSM.16.M88 R85, [R62] ;  /* 0x000000003e55783b */ /* 0x000e220000000000 */
[C---:B------:R-:W-:Y:S01]  /*2fe0*/  LEA R65, R66.reuse, UR10, 0x4 ;  /* 0x0000000a42417c11 */ /* 0x040fe2000f8e20ff */
[C---:B------:R-:W-:Y:S01]  /*2ff0*/  IMAD R92, R66.reuse, 0x10, R134 ;  /* 0x00000010425c7824 */ /* 0x040fe200078e0286 */
[C---:B------:R-:W-:Y:S01]  /*3000*/  LEA R91, R66.reuse, R133, 0x4 ;  /* 0x00000085425b7211 */ /* 0x040fe200078e20ff */
[----:B------:R1:W1:Y:S01]  /*3010*/  LDSM.16.M88 R86, [R63] ;  /* 0x000000003f56783b */ /* 0x0002620000000000 */
[C---:B------:R-:W-:Y:S01]  /*3020*/  IMAD R93, R66.reuse, 0x10, R135 ;  /* 0x00000010425d7824 */ /* 0x040fe200078e0287 */
[C---:B------:R-:W-:Y:S01]  /*3030*/  LEA R94, R66.reuse, R136, 0x4 ;  /* 0x00000088425e7211 */ /* 0x040fe200078e20ff */
[C---:B------:R-:W-:Y:S01]  /*3040*/  IMAD R95, R66.reuse, 0x10, R137 ;  /* 0x00000010425f7824 */ /* 0x040fe200078e0289 */
        /* <DEDUP_REMOVED lines=8> */
[----:B------:R-:W-:Y:S01]  /*30d0*/  BAR.SYNC.DEFER_BLOCKING 0x0 ;  /* 0x0000000000007b1d */ /* 0x000fe20000010000 */
[C---:B------:R-:W-:Y:S01]  /*30e0*/  IMAD R102, R66.reuse, 0x10, R158 ;  /* 0x0000001042667824 */ /* 0x040fe200078e029e */
[----:B------:R-:W-:-:S02]  /*30f0*/  LEA R103, R66, R159, 0x4 ;  /* 0x0000009f42677211 */ /* 0x000fc400078e20ff */
[----:B------:R-:W-:Y:S01]  /*3100*/  LEA R67, R66, R110, 0x4 ;  /* 0x0000006e42437211 */ /* 0x000fe200078e20ff */
[----:B0-----:R-:W-:Y:S01]  /*3110*/  IMAD.MOV.U32 R62, RZ, RZ, R85 ;  /* 0x000000ffff3e7224 */ /* 0x001fe200078e0055 */
        /* <DEDUP_REMOVED lines=602> */
[----:B------:R-:W-:Y:S01]  /*56c0*/  LDSM.16.M88 R130, [R130] ;  /* 0x000000008282783b */ /* 0x000fe20000000000 */
[C---:B------:R-:W-:Y:S01]  /*56d0*/  LEA R131, R64.reuse, R133, 0x4 ;  /* 0x0000008540837211 */ /* 0x040fe200078e20ff */
[C---:B------:R-:W-:Y:S01]  /*56e0*/  IMAD R160, R64.reuse, 0x10, R135 ;  /* 0x0000001040a07824 */ /* 0x040fe200078e0287 */
[C---:B------:R-:W-:Y:S01]  /*56f0*/  LEA R161, R64.reuse, R136, 0x4 ;  /* 0x0000008840a17211 */ /* 0x040fe200078e20ff */
[----:B------:R-:W0:Y:S01]  /*5700*/  LDSM.16.M88 R146, [R62] ;  /* 0x000000003e92783b */ /* 0x000e220000000000 */
[C---:B------:R-:W-:Y:S01]  /*5710*/  IMAD R162, R64.reuse, 0x10, R137 ;  /* 0x0000001040a27824 */ /* 0x040fe200078e0289 */
[C---:B------:R-:W-:Y:S01]  /*5720*/  LEA R164, R64.reuse, R153, 0x4 ;  /* 0x0000009940a47211 */ /* 0x040fe200078e20ff */
[C---:B------:R-:W-:Y:S01]  /*5730*/  IMAD R163, R64.reuse, 0x10, R151 ;  /* 0x0000001040a37824 */ /* 0x040fe200078e0297 */
[----:B------:R1:W1:Y:S01]  /*5740*/  LDSM.16.M88 R147, [R63] ;  /* 0x000000003f93783b */ /* 0x0002620000000000 */
[C---:B------:R-:W-:Y:S01]  /*5750*/  IMAD R165, R64.reuse, 0x10, R154 ;  /* 0x0000001040a57824 */ /* 0x040fe200078e029a */
[C---:B------:R-:W-:Y:S01]  /*5760*/  LEA R167, R64.reuse, R156, 0x4 ;  /* 0x0000009c40a77211 */ /* 0x040fe200078e20ff */
[C---:B------:R-:W-:Y:S01]  /*5770*/  IMAD R166, R64.reuse, 0x10, R155 ;  /* 0x0000001040a67824 */ /* 0x040fe200078e029b */
[----:B------:R-:W1:Y:S01]  /*5780*/  LDSM.16.M88 R129, [R129] ;  /* 0x000000008181783b */ /* 0x000e620000000000 */
[C---:B------:R-:W-:Y:S01]  /*5790*/  IMAD R168, R64.reuse, 0x10, R157 ;  /* 0x0000001040a87824 */ /* 0x040fe200078e029d */
[C---:B------:R-:W-:Y:S01]  /*57a0*/  LEA R170, R64.reuse, R159, 0x4 ;  /* 0x0000009f40aa7211 */ /* 0x040fe200078e20ff */
[C---:B------:R-:W-:Y:S01]  /*57b0*/  IMAD R169, R64.reuse, 0x10, R158 ;  /* 0x0000001040a97824 */ /* 0x040fe200078e029e */
[----:B------:R-:W-:Y:S01]  /*57c0*/  BAR.SYNC.DEFER_BLOCKING 0x0 ;  /* 0x0000000000007b1d */ /* 0x000fe20000010000 */
[----:B------:R-:W-:Y:S01]  /*57d0*/  LEA R65, R64, R110, 0x4 ;  /* 0x0000006e40417211 */ /* 0x000fe200078e20ff */
[----:B0-----:R-:W-:-:S04]  /*57e0*/  IMAD.MOV.U32 R62, RZ, RZ, R146 ;  /* 0x000000ffff3e7224 */ /* 0x001fc800078e0092 */
        /* <DEDUP_REMOVED lines=171> */
[----:B------:R-:W-:-:S02]  /*62a0*/  UIADD3 UR9, UPT, UPT, UR8, 0xf00, URZ ;  /* 0x00000f0008097890 */ /* 0x000fc4000fffe0ff */
[----:B------:R-:W-:Y:S01]  /*62b0*/  UIADD3 UR10, UPT, UPT, UR8, 0xf80, URZ ;  /* 0x00000f80080a7890 */ /* 0x000fe2000fffe0ff */
[----:B------:R-:W1:Y:S01]  /*62c0*/  S2R R62, SR_LANEID ;  /* 0x00000000003e7919 */ /* 0x000e620000000000 */
[----:B------:R-:W-:Y:S02]  /*62d0*/  UIADD3 UR4, UPT, UPT, UR8, 0xe00, URZ ;  /* 0x00000e0008047890 */ /* 0x000fe4000fffe0ff */
[----:B------:R-:W-:Y:S01]  /*62e0*/  UIADD3 UR5, UPT, UPT, UR8, 0xe80, URZ ;  /* 0x00000e8008057890 */ /* 0x000fe2000fffe0ff */
[----:B-1----:R-:W-:-:S04]  /*62f0*/  LOP3.LUT R64, R62, 0x7, RZ, 0xc0, !PT ;  /* 0x000000073e407812 */ /* 0x002fc800078ec0ff */
[C---:B0-----:R-:W-:Y:S01]  /*6300*/  LEA R69, R64.reuse, UR9, 0x4 ;  /* 0x0000000940457c11 */ /* 0x041fe2000f8e20ff */
        /* <DEDUP_REMOVED lines=25> */
[----:B--2---:R-:W-:Y:S04]  /*64a0*/  STS [R107+0x1e00], R129 ;  /* 0x001e00816b007388 */ /* 0x004fe80000000800 */
[----:B---3--:R-:W-:Y:S04]  /*64b0*/  STS [R107], R130 ;  /* 0x000000826b007388 */ /* 0x008fe80000000800 */
[----:B----4-:R-:W-:Y:S04]  /*64c0*/  STS [R107+0x200], R131 ;  /* 0x000200836b007388 */ /* 0x010fe80000000800 */
[----:B-----5:R-:W-:Y:S04]  /*64d0*/  STS [R107+0x400], R138 ;  /* 0x0004008a6b007388 */ /* 0x020fe80000000800 */
        /* <DEDUP_REMOVED lines=30> */
[----:B-----5:R-:W-:Y:S01]  /*66c0*/  IMAD.MOV.U32 R110, RZ, RZ, R61 ;  /* 0x000000ffff6e7224 */ /* 0x020fe200078e003d */
[----:B-1----:R-:W-:Y:S01]  /*66d0*/  MOV R71, R161 ;  /* 0x000000a100477202 */ /* 0x002fe20000000f00 */
[----:B--2---:R-:W-:Y:S01]  /*66e0*/  IMAD.MOV.U32 R106, RZ, RZ, R160 ;  /* 0x000000ffff6a7224 */ /* 0x004fe200078e00a0 */
[----:B---34-:R-:W-:-:S07]  /*66f0*/  MOV R70, 0x6710 ;  /* 0x0000671000467802 */ /* 0x018fce0000000f00 */
        /* <DEDUP_REMOVED lines=121> */
[----:B------:R-:W0:Y:S01]  /*6e90*/  LDC.64 R110, c[0x0][0x398] ;  /* 0x0000e600ff6e7b82 */ /* 0x000e220000000a00 */
        /* <DEDUP_REMOVED lines=18> */
[----:B------:R-:W0:Y:S01]  /*6fc0*/  S2R R183, SR_LANEID ;  /* 0x0000000000b77919 */ /* 0x000e220000000000 */
[----:B------:R-:W-:-:S02]  /*6fd0*/  LEA R62, R177, UR8, 0xa ;  /* 0x00000008b13e7c11 */ /* 0x000fc4000f8e50ff */
[----:B------:R-:W5:Y:S02]  /*6fe0*/  LDG.E.CONSTANT R167, desc[UR6][R110.64+0x40] ;  /* 0x000040066ea77981 */ /* 0x000f64000c1e9900 */
[C---:B------:R-:W-:Y:S02]  /*6ff0*/  IADD3 R66, PT, PT, R62.reuse, 0x200, RZ ;  /* 0x000002003e427810 */ /* 0x040fe40007ffe0ff */
[----:B------:R-:W5:Y:S04]  /*7000*/  LDG.E.CONSTANT R168, desc[UR6][R110.64+0x44] ;  /* 0x000044066ea87981 */ /* 0x000f68000c1e9900 */
[----:B------:R-:W5:Y:S01]  /*7010*/  LDG.E.CONSTANT R169, desc[UR6][R110.64+0x48] ;  /* 0x000048066ea97981 */ /* 0x000f62000c1e9900 */
[----:B------:R-:W-:-:S03]  /*7020*/  VIADD R68, R62, 0x300 ;  /* 0x000003003e447836 */ /* 0x000fc60000000000 */
[----:B------:R-:W5:Y:S04]  /*7030*/  LDG.E.CONSTANT R170, desc[UR6][R110.64+0x4c] ;  /* 0x00004c066eaa7981 */ /* 0x000f68000c1e9900 */
[----:B------:R-:W5:Y:S04]  /*7040*/  LDG.E.CONSTANT R171, desc[UR6][R110.64+0x50] ;  /* 0x000050066eab7981 */ /* 0x000f68000c1e9900 */
[----:B------:R-:W5:Y:S04]  /*7050*/  LDG.E.CONSTANT R172, desc[UR6][R110.64+0x54] ;  /* 0x000054066eac7981 */ /* 0x000f68000c1e9900 */
[----:B------:R-:W5:Y:S01]  /*7060*/  LDG.E.CONSTANT R175, desc[UR6][R110.64+0x58] ;  /* 0x000058066eaf7981 */ /* 0x000f62000c1e9900 */
[----:B0-----:R-:W-:-:S03]  /*7070*/  SHF.R.U32.HI R63, RZ, 0x2, R183 ;  /* 0x00000002ff3f7819 */ /* 0x001fc600000116b7 */
[----:B------:R-:W5:Y:S01]  /*7080*/  LDG.E.CONSTANT R174, desc[UR6][R110.64+0x5c] ;  /* 0x00005c066eae7981 */ /* 0x000f62000c1e9900 */
[----:B------:R-:W-:-:S05]  /*7090*/  LOP3.LUT R64, R183, 0x3, RZ, 0xc0, !PT ;  /* 0x00000003b7407812 */ /* 0x000fca00078ec0ff */
[----:B------:R-:W-:Y:S02]  /*70a0*/  IMAD R63, R63, 0x4, R64 ;  /* 0x000000043f3f7824 */ /* 0x000fe400078e0240 */
[----:B------:R-:W-:Y:S02]  /*70b0*/  VIADD R64, R62, 0x100 ;  /* 0x000001003e407836 */ /* 0x000fe40000000000 */
[C---:B------:R-:W-:Y:S02]  /*70c0*/  IMAD.U32 R182, R63.reuse, 0x8, R62 ;  /* 0x000000083fb67824 */ /* 0x040fe400078e003e */
[C---:B------:R-:W-:Y:S01]  /*70d0*/  IMAD.U32 R62, R63.reuse, 0x8, R66 ;  /* 0x000000083f3e7824 */ /* 0x040fe200078e0042 */
[C---:B------:R-:W-:Y:S01]  /*70e0*/  LEA R180, R63.reuse, R64, 0x3 ;  /* 0x000000403fb47211 */ /* 0x040fe200078e18ff */
[----:B------:R-:W-:Y:S01]  /*70f0*/  IMAD.U32 R63, R63, 0x8, R68 ;  /* 0x000000083f3f7824 */ /* 0x000fe200078e0044 */
[----:B------:R-:W-:Y:S04]  /*7100*/  STS.64 [R182], R132 ;  /* 0x00000084b6007388 */ /* 0x000fe80000000a00 */
[----:B------:R-:W-:Y:S04]  /*7110*/  STS.64 [R180], R134 ;  /* 0x00000086b4007388 */ /* 0x000fe80000000a00 */
[----:B------:R0:W-:Y:S04]  /*7120*/  STS.64 [R62], R136 ;  /* 0x000000883e007388 */ /* 0x0001e80000000a00 */
[----:B------:R-:W-:Y:S01]  /*7130*/  STS.64 [R63], R60 ;  /* 0x0000003c3f007388 */ /* 0x000fe20000000a00 */
[----:B------:R-:W-:Y:S01]  /*7140*/  BAR.SYNC.DEFER_BLOCKING 0x0 ;  /* 0x0000000000007b1d */ /* 0x000fe20000010000 */
[----:B------:R-:W-:Y:S01]  /*7150*/  MOV R106, 0x40000000 ;  /* 0x40000000006a7802 */ /* 0x000fe20000000f00 */
[----:B------:R-:W-:-:S02]  /*7160*/  IMAD.MOV.U32 R107, RZ, RZ, 0x0 ;  /* 0x00000000ff6b7424 */ /* 0x000fc400078e00ff */
[----:B------:R-:W-:Y:S01]  /*7170*/  IMAD R178, R178, 0x20, R179 ;  /* 0x00000020b2b27824 */ /* 0x000fe200078e02b3 */
[----:B0-----:R-:W-:Y:S02]  /*7180*/  LOP3.LUT R137, R176, 0xfe0, RZ, 0xc0, !PT ;  /* 0x00000fe0b0897812 */ /* 0x001fe400078ec0ff */
[----:B------:R-:W5:Y:S04]  /*7190*/  LDG.E.CONSTANT R176, desc[UR6][R110.64+0x64] ;  /* 0x000064066eb07981 */ /* 0x000f68000c1e9900 */
[----:B------:R-:W5:Y:S04]  /*71a0*/  LDG.E.CONSTANT R182, desc[UR6][R110.64+0x74] ;  /* 0x000074066eb67981 */ /* 0x000f68000c1e9900 */
[----:B------:R-:W5:Y:S04]  /*71b0*/  LDG.E.CONSTANT R180, desc[UR6][R110.64+0x7c] ;  /* 0x00007c066eb47981 */ /* 0x000f68000c1e9900 */
[----:B------:R-:W2:Y:S04]  /*71c0*/  LDS.128 R68, [R173] ;  /* 0x00000000ad447984 */ /* 0x000ea80000000c00 */
[----:B------:R-:W5:Y:S01]  /*71d0*/  LDS.128 R64, [R173+0x10] ;  /* 0x00001000ad407984 */ /* 0x000f620000000c00 */
[----:B------:R-:W-:-:S03]  /*71e0*/  LEA R178, R178, R177, 0x2 ;  /* 0x000000b1b2b27211 */ /* 0x000fc600078e10ff */
[----:B------:R-:W5:Y:S04]  /*71f0*/  LDG.E.CONSTANT R177, desc[UR6][R110.64+0x60] ;  /* 0x000060066eb17981 */ /* 0x000f68000c1e9900 */
[----:B------:R-:W5:Y:S04]  /*7200*/  LDG.E.CONSTANT R179, desc[UR6][R110.64+0x68] ;  /* 0x000068066eb37981 */ /* 0x000f68000c1e9900 */
[----:B------:R-:W0:Y:S01]  /*7210*/  LDS.128 R60, [R173+0x80] ;  /* 0x00008000ad3c7984 */ /* 0x000e220000000c00 */
[----:B------:R-:W-:-:S03]  /*7220*/  IMAD.U32 R137, R178, 0x4, R137 ;  /* 0x00000004b2897824 */ /* 0x000fc600078e0089 */
[----:B------:R-:W5:Y:S01]  /*7230*/  LDG.E.CONSTANT R178, desc[UR6][R110.64+0x6c] ;  /* 0x00006c066eb27981 */ /* 0x000f62000c1e9900 */
[----:B--2---:R-:W-:Y:S02]  /*7240*/  VIADDMNMX R181, R151, R68, RZ, !PT ;  /* 0x0000004497b57246 */ /* 0x004fe400078001ff */
[----:B---3--:R-:W-:-:S03]  /*7250*/  VIADDMNMX R185, R152, R69, RZ, !PT ;  /* 0x0000004598b97246 */ /* 0x008fc600078001ff */
[----:B------:R-:W-:Y:S01]  /*7260*/  IMAD.WIDE.U32 R134, R181, -0x60000000, R106 ;  /* 0xa0000000b5867825 */ /* 0x000fe200078e006a */
[----:B----4-:R-:W-:-:S03]  /*7270*/  VIADDMNMX R187, R153, R70, RZ, !PT ;  /* 0x0000004699bb7246 */ /* 0x010fc600078001ff */
[----:B------:R-:W-:-:S04]  /*7280*/  IMAD.WIDE.U32 R132, R185, -0x60000000, R106 ;  /* 0xa0000000b9847825 */ /* 0x000fc800078e006a */
[----:B------:R-:W-:Y:S02]  /*7290*/  IMAD.U32 R181, R181, 0x4, R135 ;  /* 0x00000004b5b57824 */ /* 0x000fe400078e0087 */
[----:B------:R-:W-:-:S04]  /*72a0*/  IMAD.WIDE.U32 R68, R187, -0x60000000, R106 ;  /* 0xa0000000bb447825 */ /* 0x000fc800078e006a */
[----:B------:R-:W-:Y:S01]  /*72b0*/  IMAD.U32 R185, R185, 0x4, R133 ;  /* 0x00000004b9b97824 */ /* 0x000fe200078e0085 */
[----:B------:R-:W-:Y:S02]  /*72c0*/  SHF.R.U64 R184, R134, 0x1f, R181 ;  /* 0x0000001f86b87819 */ /* 0x000fe400000012b5 */
[----:B------:R-:W-:Y:S01]  /*72d0*/  LEA R187, R187, R69, 0x2 ;  /* 0x00000045bbbb7211 */ /* 0x000fe200078e10ff */
[----:B------:R-:W2:Y:S01]  /*72e0*/  LDG.E.CONSTANT R181, desc[UR6][R110.64+0x78] ;  /* 0x000078066eb57981 */ /* 0x000ea2000c1e9900 */
[----:B------:R-:W-:Y:S02]  /*72f0*/  SHF.R.U64 R134, R132, 0x1f, R185 ;  /* 0x0000001f84867819 */ /* 0x000fe400000012b9 */
[----:B-----5:R-:W-:Y:S02]  /*7300*/  VIADDMNMX R185, R155, R64, RZ, !PT ;  /* 0x000000409bb97246 */ /* 0x020fe400078001ff */
[----:B------:R-:W-:Y:S02]  /*7310*/  SHF.R.U64 R136, R68, 0x1f, R187 ;  /* 0x0000001f44887819 */ /* 0x000fe400000012bb */
[----:B------:R-:W-:Y:S01]  /*7320*/  VIADDMNMX R187, R156, R65, RZ, !PT ;  /* 0x000000419cbb7246 */ /* 0x000fe200078001ff */
[----:B------:R-:W-:Y:S01]  /*7330*/  IMAD.WIDE.U32 R64, R185, -0x60000000, R106 ;  /* 0xa0000000b9407825 */ /* 0x000fe200078e006a */
[----:B------:R-:W-:-:S02]  /*7340*/  VIADDMNMX R135, R154, R71, RZ, !PT ;  /* 0x000000479a877246 */ /* 0x000fc400078001ff */
[----:B------:R-:W1:Y:S02]  /*7350*/  LDS.128 R68, [R173+0x90] ;  /* 0x00009000ad447984 */ /* 0x000e640000000c00 */
[----:B------:R-:W-:Y:S02]  /*7360*/  LEA R65, R185, R65, 0x2 ;  /* 0x00000041b9417211 */ /* 0x000fe400078e10ff */
[----:B------:R3:W4:Y:S01]  /*7370*/  LDG.E.CONSTANT R185, desc[UR6][R110.64+0x70] ;  /* 0x000070066eb97981 */ /* 0x000722000c1e9900 */
[----:B------:R-:W-:Y:S01]  /*7380*/  IMAD.WIDE.U32 R132, R135, -0x60000000, R106 ;  /* 0xa000000087847825 */ /* 0x000fe200078e006a */
[----:B------:R-:W-:-:S03]  /*7390*/  VIMNMX.RELU R134, PT, PT, R134, 0xf, PT ;  /* 0x0000000f86867848 */ /* 0x000fc60003fe1100 */
[----:B------:R-:W-:Y:S01]  /*73a0*/  IMAD.U32 R189, R135, 0x4, R133 ;  /* 0x0000000487bd7824 */ /* 0x000fe200078e0085 */
[----:B------:R-:W-:Y:S02]  /*73b0*/  VIMNMX.RELU R133, PT, PT, R184, 0xf, PT ;  /* 0x0000000fb8857848 */ /* 0x000fe40003fe1100 */
[----:B------:R-:W-:Y:S01]  /*73c0*/  VIMNMX.RELU R135, PT, PT, R136, 0xf, PT ;  /* 0x0000000f88877848 */ /* 0x000fe20003fe1100 */
[----:B------:R-:W-:Y:S01]  /*73d0*/  IMAD.SHL.U32 R134, R134, 0x1000000, RZ ;  /* 0x0100000086867824 */ /* 0x000fe200078e00ff */
[----:B------:R-:W-:Y:S01]  /*73e0*/  SHF.R.U64 R136, R64, 0x1f, R65 ;  /* 0x0000001f40887819 */ /* 0x000fe20000001241 */
[----:B------:R-:W-:Y:S01]  /*73f0*/  IMAD.SHL.U32 R133, R133, 0x10000000, RZ ;  /* 0x1000000085857824 */ /* 0x000fe200078e00ff */
[----:B------:R-:W-:Y:S01]  /*7400*/  SHF.L.U32 R135, R135, 0x14, RZ ;  /* 0x0000001487877819 */ /* 0x000fe200000006ff */
[----:B------:R-:W-:Y:S01]  /*7410*/  IMAD.WIDE.U32 R64, R187, -0x60000000, R106 ;  /* 0xa0000000bb407825 */ /* 0x000fe200078e006a */
[----:B------:R-:W-:Y:S02]  /*7420*/  SHF.R.U64 R132, R132, 0x1f, R189 ;  /* 0x0000001f84847819 */ /* 0x000fe400000012bd */
[----:B------:R-:W-:-:S02]  /*7430*/  LOP3.LUT R133, R135, R134, R133, 0xfe, !PT ;  /* 0x0000008687857212 */ /* 0x000fc400078efe85 */
[----:B0-----:R-:W-:Y:S02]  /*7440*/  VIADDMNMX R135, R151, R60, RZ, !PT ;  /* 0x0000003c97877246 */ /* 0x001fe400078001ff */
[----:B------:R-:W-:Y:S02]  /*7450*/  VIADDMNMX R189, R152, R61, RZ, !PT ;  /* 0x0000003d98bd7246 */ /* 0x000fe400078001ff */
[----:B------:R-:W-:Y:S02]  /*7460*/  LEA R61, R187, R65, 0x2 ;  /* 0x00000041bb3d7211 */ /* 0x000fe400078e10ff */
[----:B------:R-:W-:Y:S01]  /*7470*/  VIADDMNMX R187, R153, R62, RZ, !PT ;  /* 0x0000003e99bb7246 */ /* 0x000fe200078001ff */
[----:B---3--:R-:W-:Y:S01]  /*7480*/  IMAD.WIDE.U32 R110, R135, -0x60000000, R106 ;  /* 0xa0000000876e7825 */ /* 0x008fe200078e006a */
[----:B------:R-:W-:Y:S02]  /*7490*/  VIMNMX.RELU R132, PT, PT, R132, 0xf, PT ;  /* 0x0000000f84847848 */ /* 0x000fe40003fe1100 */
[----:B------:R-:W-:-:S02]  /*74a0*/  VIMNMX.RELU R134, PT, PT, R136, 0xf, PT ;  /* 0x0000000f88867848 */ /* 0x000fc40003fe1100 */
[----:B------:R-:W-:Y:S01]  /*74b0*/  SHF.R.U64 R192, R64, 0x1f, R61 ;  /* 0x0000001f40c07819 */ /* 0x000fe2000000123d */
[----:B------:R-:W-:-:S04]  /*74c0*/  IMAD.WIDE.U32 R64, R189, -0x60000000, R106 ;  /* 0xa0000000bd407825 */ /* 0x000fc800078e006a */
[----:B------:R-:W-:-:S04]  /*74d0*/  IMAD.WIDE.U32 R60, R187, -0x60000000, R106 ;  /* 0xa0000000bb3c7825 */ /* 0x000fc800078e006a */
[----:B------:R-:W-:Y:S02]  /*74e0*/  IMAD.U32 R132, R132, 0x10000, RZ ;  /* 0x0001000084847824 */ /* 0x000fe400078e00ff */
[----:B------:R-:W-:Y:S02]  /*74f0*/  IMAD.SHL.U32 R134, R134, 0x1000, RZ ;  /* 0x0000100086867824 */ /* 0x000fe400078e00ff */
[----:B------:R-:W-:Y:S01]  /*7500*/  IMAD.U32 R135, R135, 0x4, R111 ;  /* 0x0000000487877824 */ /* 0x000fe200078e006f */
[----:B------:R-:W-:Y:S01]  /*7510*/  VIADDMNMX R111, R157, R66, RZ, !PT ;  /* 0x000000429d6f7246 */ /* 0x000fe200078001ff */
[----:B------:R-:W-:Y:S01]  /*7520*/  IMAD.U32 R189, R189, 0x4, R65 ;  /* 0x00000004bdbd7824 */ /* 0x000fe200078e0041 */
[----:B------:R-:W-:Y:S02]  /*7530*/  LEA R187, R187, R61, 0x2 ;  /* 0x0000003dbbbb7211 */ /* 0x000fe400078e10ff */
[----:B------:R-:W-:Y:S02]  /*7540*/  LOP3.LUT R136, R134, R132, R133, 0xfe, !PT ;  /* 0x0000008486887212 */ /* 0x000fe400078efe85 */
[----:B------:R-:W-:-:S02]  /*7550*/  SHF.R.U64 R110, R110, 0x1f, R135 ;  /* 0x0000001f6e6e7819 */ /* 0x000fc40000001287 */
[----:B------:R-:W-:Y:S01]  /*7560*/  VIADDMNMX R133, R154, R63, RZ, !PT ;  /* 0x0000003f9a857246 */ /* 0x000fe200078001ff */
[----:B------:R-:W-:Y:S01]  /*7570*/  IMAD.WIDE.U32 R62, R111, -0x60000000, R106 ;  /* 0xa00000006f3e7825 */ /* 0x000fe200078e006a */
[----:B-1----:R-:W-:Y:S02]  /*7580*/  VIADDMNMX R135, R155, R68, RZ, !PT ;  /* 0x000000449b877246 */ /* 0x002fe400078001ff */
[----:B------:R-:W-:Y:S02]  /*7590*/  SHF.R.U64 R66, R64, 0x1f, R189 ;  /* 0x0000001f40427819 */ /* 0x000fe400000012bd */
[----:B------:R-:W-:Y:S01]  /*75a0*/  SHF.R.U64 R68, R60, 0x1f, R187 ;  /* 0x0000001f3c447819 */ /* 0x000fe200000012bb */
[----:B------:R-:W-:Y:S01]  /*75b0*/  IMAD.U32 R111, R111, 0x4, R63 ;  /* 0x000000046f6f7824 */ /* 0x000fe200078e003f */
[----:B------:R-:W-:Y:S01]  /*75c0*/  VIMNMX.RELU R66, PT, PT, R66, 0xf, PT ;  /* 0x0000000f42427848 */ /* 0x000fe20003fe1100 */
[----:B------:R-:W-:Y:S01]  /*75d0*/  IMAD.WIDE.U32 R60, R135, -0x60000000, R106 ;  /* 0xa0000000873c7825 */ /* 0x000fe200078e006a */
[----:B------:R-:W-:-:S02]  /*75e0*/  VIMNMX.RELU R68, PT, PT, R68, 0xf, PT ;  /* 0x0000000f44447848 */ /* 0x000fc40003fe1100 */
[----:B------:R-:W-:Y:S01]  /*75f0*/  VIMNMX.RELU R63, PT, PT, R110, 0xf, PT ;  /* 0x0000000f6e3f7848 */ /* 0x000fe20003fe1100 */
[----:B------:R-:W-:Y:S01]  /*7600*/  IMAD.SHL.U32 R66, R66, 0x1000000, RZ ;  /* 0x0100000042427824 */ /* 0x000fe200078e00ff */
[----:B------:R-:W-:Y:S01]  /*7610*/  LEA R135, R135, R61, 0x2 ;  /* 0x0000003d87877211 */ /* 0x000fe200078e10ff */
[----:B------:R-:W-:Y:S01]  /*7620*/  IMAD.SHL.U32 R68, R68, 0x100000, RZ ;  /* 0x0010000044447824 */ /* 0x000fe200078e00ff */
[----:B------:R-:W-:Y:S01]  /*7630*/  SHF.L.U32 R63, R63, 0x1c, RZ ;  /* 0x0000001c3f3f7819 */ /* 0x000fe200000006ff */
[C---:B------:R-:W-:Y:S01]  /*7640*/  IMAD.WIDE.U32 R64, R133.reuse, -0x60000000, R106 ;  /* 0xa000000085407825 */ /* 0x040fe200078e006a */
[----:B------:R-:W-:Y:S02]  /*7650*/  SHF.R.U64 R190, R62, 0x1f, R111 ;  /* 0x0000001f3ebe7819 */ /* 0x000fe4000000126f */
[----:B------:R-:W-:Y:S02]  /*7660*/  LOP3.LUT R184, R68, R66, R63, 0xfe, !PT ;  /* 0x0000004244b87212 */ /* 0x000fe400078efe3f */
[----:B------:R-:W-:Y:S01]  /*7670*/  SHF.R.U64 R186, R60, 0x1f, R135 ;  /* 0x0000001f3cba7819 */ /* 0x000fe20000001287 */
[----:B------:R-:W-:Y:S01]  /*7680*/  IMAD.U32 R133, R133, 0x4, R65 ;  /* 0x0000000485857824 */ /* 0x000fe200078e0041 */
[----:B------:R-:W0:Y:S01]  /*7690*/  LDS.128 R60, [R173+0x100] ;  /* 0x00010000ad3c7984 */ /* 0x000e220000000c00 */
[----:B------:R-:W-:Y:S01]  /*76a0*/  VIADDMNMX R189, R156, R69, RZ, !PT ;  /* 0x000000459cbd7246 */ /* 0x000fe200078001ff */
[----:B------:R-:W1:Y:S01]  /*76b0*/  LDC.64 R110, c[0x0][0x390] ;  /* 0x0000e400ff6e7b82 */ /* 0x000e620000000a00 */
[----:B------:R-:W-:-:S02]  /*76c0*/  VIADDMNMX R191, R157, R70, RZ, !PT ;  /* 0x000000469dbf7246 */ /* 0x000fc400078001ff */
[----:B------:R-:W-:Y:S02]  /*76d0*/  SHF.R.U64 R188, R64, 0x1f, R133 ;  /* 0x0000001f40bc7819 */ /* 0x000fe40000001285 */
[C---:B------:R-:W-:Y:S01]  /*76e0*/  VIADDMNMX R187, R158.reuse, R67, RZ, !PT ;  /* 0x000000439ebb7246 */ /* 0x040fe200078001ff */
[--C-:B------:R-:W-:Y:S01]  /*76f0*/  IMAD.WIDE.U32 R132, R189, -0x60000000, R106.reuse ;  /* 0xa0000000bd847825 */ /* 0x100fe200078e006a */
[----:B------:R-:W-:Y:S01]  /*7700*/  VIADDMNMX R193, R158, R71, RZ, !PT ;  /* 0x000000479ec17246 */ /* 0x000fe200078001ff */
[----:B------:R-:W3:Y:S01]  /*7710*/  LDS.128 R64, [R173+0x110] ;  /* 0x00011000ad407984 */ /* 0x000ee20000000c00 */
[----:B------:R-:W-:Y:S01]  /*7720*/  VIMNMX.RELU R69, PT, PT, R186, 0xf, PT ;  /* 0x0000000fba457848 */ /* 0x000fe20003fe1100 */
[----:B------:R-:W-:Y:S01]  /*7730*/  IMAD.WIDE.U32 R70, R191, -0x60000000, R106 ;  /* 0xa0000000bf467825 */ /* 0x000fe200078e006a */
[----:B------:R-:W-:-:S03]  /*7740*/  VIMNMX.RELU R68, PT, PT, R188, 0xf, PT ;  /* 0x0000000fbc447848 */ /* 0x000fc60003fe1100 */
[----:B------:R-:W-:Y:S02]  /*7750*/  IMAD.U32 R189, R189, 0x4, R133 ;  /* 0x00000004bdbd7824 */ /* 0x000fe400078e0085 */
[----:B------:R-:W-:Y:S01]  /*7760*/  IMAD.U32 R191, R191, 0x4, R71 ;  /* 0x00000004bfbf7824 */ /* 0x000fe200078e0047 */
[----:B------:R-:W-:Y:S01]  /*7770*/  SHF.L.U32 R71, R68, 0x10, RZ ;  /* 0x0000001044477819 */ /* 0x000fe200000006ff */
[----:B------:R-:W-:Y:S02]  /*7780*/  IMAD.SHL.U32 R133, R69, 0x1000, RZ ;  /* 0x0000100045857824 */ /* 0x000fe400078e00ff */
[----:B------:R-:W-:Y:S01]  /*7790*/  IMAD.WIDE.U32 R68, R193, -0x60000000, R106 ;  /* 0xa0000000c1447825 */ /* 0x000fe200078e006a */
[----:B------:R-:W-:-:S03]  /*77a0*/  SHF.R.U64 R186, R70, 0x1f, R191 ;  /* 0x0000001f46ba7819 */ /* 0x000fc600000012bf */
[----:B------:R-:W-:Y:S01]  /*77b0*/  IMAD.WIDE.U32 R134, R187, -0x60000000, R106 ;  /* 0xa0000000bb867825 */ /* 0x000fe200078e006a */
[----:B------:R-:W-:Y:S02]  /*77c0*/  SHF.R.U64 R132, R132, 0x1f, R189 ;  /* 0x0000001f84847819 */ /* 0x000fe400000012bd */
[----:B------:R-:W-:Y:S01]  /*77d0*/  LEA R193, R193, R69, 0x2 ;  /* 0x00000045c1c17211 */ /* 0x000fe200078e10ff */
[----:B------:R-:W-:Y:S01]  /*77e0*/  IMAD.U32 R135, R187, 0x4, R135 ;  /* 0x00000004bb877824 */ /* 0x000fe200078e0087 */
[----:B------:R-:W-:Y:S02]  /*77f0*/  LOP3.LUT R71, R133, R71, R184, 0xfe, !PT ;  /* 0x0000004785477212 */ /* 0x000fe400078efeb8 */
[----:B------:R-:W-:Y:S02]  /*7800*/  VIMNMX.RELU R69, PT, PT, R192, 0xf, PT ;  /* 0x0000000fc0457848 */ /* 0x000fe40003fe1100 */
[----:B------:R-:W-:Y:S02]  /*7810*/  VIMNMX.RELU R70, PT, PT, R190, 0xf, PT ;  /* 0x0000000fbe467848 */ /* 0x000fe40003fe1100 */
[----:B------:R-:W-:-:S02]  /*7820*/  VIMNMX.RELU R133, PT, PT, R186, 0xf, PT ;  /* 0x0000000fba857848 */ /* 0x000fc40003fe1100 */
[----:B------:R-:W-:Y:S01]  /*7830*/  VIMNMX.RELU R132, PT, PT, R132, 0xf, PT ;  /* 0x0000000f84847848 */ /* 0x000fe20003fe1100 */
[----:B------:R-:W-:Y:S01]  /*7840*/  IMAD.SHL.U32 R69, R69, 0x100, RZ ;  /* 0x0000010045457824 */ /* 0x000fe200078e00ff */
[----:B------:R-:W-:Y:S01]  /*7850*/  SHF.R.U64 R135, R134, 0x1f, R135 ;  /* 0x0000001f86877819 */ /* 0x000fe20000001287 */
[----:B------:R-:W-:Y:S01]  /*7860*/  IMAD.SHL.U32 R70, R70, 0x10, RZ ;  /* 0x0000001046467824 */ /* 0x000fe200078e00ff */
[----:B------:R-:W-:Y:S01]  /*7870*/  SHF.L.U32 R132, R132, 0x8, RZ ;  /* 0x0000000884847819 */ /* 0x000fe200000006ff */
[----:B------:R-:W-:Y:S01]  /*7880*/  IMAD.SHL.U32 R133, R133, 0x10, RZ ;  /* 0x0000001085857824 */ /* 0x000fe200078e00ff */
[----:B------:R-:W-:Y:S02]  /*7890*/  SHF.R.U64 R134, R68, 0x1f, R193 ;  /* 0x0000001f44867819 */ /* 0x000fe400000012c1 */
[----:B------:R-:W-:Y:S02]  /*78a0*/  LOP3.LUT R69, R70, R69, R136, 0xfe, !PT ;  /* 0x0000004546457212 */ /* 0x000fe400078efe88 */
[----:B------:R-:W-:-:S02]  /*78b0*/  LOP3.LUT R71, R133, R132, R71, 0xfe, !PT ;  /* 0x0000008485477212 */ /* 0x000fc400078efe47 */
[----:B------:R-:W-:Y:S02]  /*78c0*/  VIMNMX.RELU R68, PT, PT, R135, 0xf, PT ;  /* 0x0000000f87447848 */ /* 0x000fe40003fe1100 */
[----:B------:R-:W-:Y:S01]  /*78d0*/  VIMNMX.RELU R70, PT, PT, R134, 0xf, PT ;  /* 0x0000000f86467848 */ /* 0x000fe20003fe1100 */
[----:B-1----:R-:W-:Y:S01]  /*78e0*/  IMAD.WIDE.U32 R110, R137, 0x4, R110 ;  /* 0x00000004896e7825 */ /* 0x002fe200078e006e */
[----:B------:R-:W-:Y:S02]  /*78f0*/  LOP3.LUT R189, R69, R68, RZ, 0xfc, !PT ;  /* 0x0000004445bd7212 */ /* 0x000fe400078efcff */
[----:B------:R-:W-:Y:S02]  /*7900*/  LOP3.LUT R187, R71, R70, RZ, 0xfc, !PT ;  /* 0x0000004647bb7212 */ /* 0x000fe400078efcff */
[----:B0-----:R-:W-:Y:S01]  /*7910*/  VIADDMNMX R137, R159, R60, RZ, !PT ;  /* 0x0000003c9f897246 */ /* 0x001fe200078001ff */
[----:B------:R-:W0:Y:S01]  /*7920*/  LDS.128 R68, [R173+0x180] ;  /* 0x00018000ad447984 */ /* 0x000e220000000c00 */
[----:B------:R-:W-:-:S02]  /*7930*/  VIADDMNMX R191, R160, R61, RZ, !PT ;  /* 0x0000003da0bf7246 */ /* 0x000fc400078001ff */
[----:B------:R-:W-:Y:S01]  /*7940*/  VIADDMNMX R193, R161, R62, RZ, !PT ;  /* 0x0000003ea1c17246 */ /* 0x000fe200078001ff */
[----:B------:R-:W-:Y:S01]  /*7950*/  IMAD.WIDE.U32 R134, R137, -0x60000000, R106 ;  /* 0xa000000089867825 */ /* 0x000fe200078e006a */
[----:B------:R-:W-:-:S03]  /*7960*/  VIADDMNMX R195, R162, R63, RZ, !PT ;  /* 0x0000003fa2c37246 */ /* 0x000fc600078001ff */
[----:B------:R-:W-:Y:S01]  /*7970*/  IMAD.WIDE.U32 R132, R191, -0x60000000, R106 ;  /* 0xa0000000bf847825 */ /* 0x000fe200078e006a */
[----:B---3--:R-:W-:-:S03]  /*7980*/  VIADDMNMX R197, R163, R64, RZ, !PT ;  /* 0x00000040a3c57246 */ /* 0x008fc600078001ff */
[----:B------:R-:W-:Y:S01]  /*7990*/  IMAD.WIDE.U32 R62, R193, -0x60000000, R106 ;  /* 0xa0000000c13e7825 */ /* 0x000fe200078e006a */
[----:B------:R-:W-:-:S03]  /*79a0*/  LEA R191, R191, R133, 0x2 ;  /* 0x00000085bfbf7211 */ /* 0x000fc600078e10ff */
[----:B------:R-:W-:Y:S02]  /*79b0*/  IMAD.U32 R137, R137, 0x4, R135 ;  /* 0x0000000489897824 */ /* 0x000fe400078e0087 */
[----:B------:R-:W-:-:S03]  /*79c0*/  IMAD.U32 R135, R193, 0x4, R63 ;  /* 0x00000004c1877824 */ /* 0x000fc600078e003f */
[----:B------:R-:W-:Y:S01]  /*79d0*/  SHF.R.U64 R64, R134, 0x1f, R137 ;  /* 0x0000001f86407819 */ /* 0x000fe20000001289 */
[----:B------:R-:W-:Y:S01]  /*79e0*/  IMAD.WIDE.U32 R60, R195, -0x60000000, R106 ;  /* 0xa0000000c33c7825 */ /* 0x000fe200078e006a */
[----:B------:R-:W-:-:S03]  /*79f0*/  SHF.R.U64 R134, R132, 0x1f, R191 ;  /* 0x0000001f84867819 */ /* 0x000fc600000012bf */
[----:B------:R-:W-:Y:S01]  /*7a00*/  IMAD.WIDE.U32 R132, R197, -0x60000000, R106 ;  /* 0xa0000000c5847825 */ /* 0x000fe200078e006a */
[----:B------:R-:W-:Y:S02]  /*7a10*/  SHF.R.U64 R135, R62, 0x1f, R135 ;  /* 0x0000001f3e877819 */ /* 0x000fe40000001287 */
[----:B------:R-:W-:Y:S01]  /*7a20*/  VIMNMX.RELU R134, PT, PT, R134, 0xf, PT ;  /* 0x0000000f86867848 */ /* 0x000fe20003fe1100 */
[----:B------:R-:W-:Y:S01]  /*7a30*/  IMAD.U32 R195, R195, 0x4, R61 ;  /* 0x00000004c3c37824 */ /* 0x000fe200078e003d */
[----:B------:R-:W-:Y:S02]  /*7a40*/  VIMNMX.RELU R64, PT, PT, R64, 0xf, PT ;  /* 0x0000000f40407848 */ /* 0x000fe40003fe1100 */
[----:B------:R-:W-:Y:S02]  /*7a50*/  LEA R197, R197, R133, 0x2 ;  /* 0x00000085c5c57211 */ /* 0x000fe400078e10ff */
[----:B------:R-:W-:Y:S01]  /*7a60*/  VIMNMX.RELU R135, PT, PT, R135, 0xf, PT ;  /* 0x0000000f87877848 */ /* 0x000fe20003fe1100 */
[----:B------:R-:W-:Y:S01]  /*7a70*/  IMAD.SHL.U32 R133, R134, 0x1000000, RZ ;  /* 0x0100000086857824 */ /* 0x000fe200078e00ff */
[----:B------:R-:W-:Y:S01]  /*7a80*/  SHF.R.U64 R136, R60, 0x1f, R195 ;  /* 0x0000001f3c887819 */ /* 0x000fe200000012c3 */
[----:B------:R-:W-:Y:S01]  /*7a90*/  IMAD.SHL.U32 R64, R64, 0x10000000, RZ ;  /* 0x1000000040407824 */ /* 0x000fe200078e00ff */
[----:B------:R-:W-:Y:S01]  /*7aa0*/  SHF.R.U64 R134, R132, 0x1f, R197 ;  /* 0x0000001f84867819 */ /* 0x000fe200000012c5 */
[----:B------:R-:W1:Y:S01]  /*7ab0*/  LDS.128 R60, [R173+0x190] ;  /* 0x00019000ad3c7984 */ /* 0x000e620000000c00 */
[----:B------:R-:W-:-:S02]  /*7ac0*/  SHF.L.U32 R135, R135, 0x14, RZ ;  /* 0x0000001487877819 */ /* 0x000fc400000006ff */
[----:B------:R-:W-:Y:S02]  /*7ad0*/  VIADDMNMX R137, R164, R65, RZ, !PT ;  /* 0x00000041a4897246 */ /* 0x000fe400078001ff */
[----:B------:R-:W-:Y:S02]  /*7ae0*/  VIADDMNMX R191, R165, R66, RZ, !PT ;  /* 0x00000042a5bf7246 */ /* 0x000fe400078001ff */
[----:B------:R-:W-:Y:S02]  /*7af0*/  VIMNMX.RELU R66, PT, PT, R136, 0xf, PT ;  /* 0x0000000f88427848 */ /* 0x000fe40003fe1100 */
[----:B------:R-:W-:Y:S02]  /*7b00*/  VIMNMX.RELU R134, PT, PT, R134, 0xf, PT ;  /* 0x0000000f86867848 */ /* 0x000fe40003fe1100 */
[----:B------:R-:W-:Y:S01]  /*7b10*/  LOP3.LUT R135, R135, R133, R64, 0xfe, !PT ;  /* 0x0000008587877212 */ /* 0x000fe200078efe40 */
[----:B------:R-:W-:-:S04]  /*7b20*/  IMAD.WIDE.U32 R132, R137, -0x60000000, R106 ;  /* 0xa000000089847825 */ /* 0x000fc800078e006a */
[----:B------:R-:W-:Y:S01]  /*7b30*/  IMAD.WIDE.U32 R64, R191, -0x60000000, R106 ;  /* 0xa0000000bf407825 */ /* 0x000fe200078e006a */
[----:B------:R-:W-:-:S03]  /*7b40*/  LEA R137, R137, R133, 0x2 ;  /* 0x0000008589897211 */ /* 0x000fc600078e10ff */
[----:B------:R-:W-:Y:S02]  /*7b50*/  IMAD.U32 R66, R66, 0x10000, RZ ;  /* 0x0001000042427824 */ /* 0x000fe400078e00ff */
[----:B------:R-:W-:Y:S02]  /*7b60*/  IMAD.SHL.U32 R134, R134, 0x1000, RZ ;  /* 0x0000100086867824 */ /* 0x000fe400078e00ff */
[----:B------:R-:W-:Y:S01]  /*7b70*/  IMAD.U32 R65, R191, 0x4, R65 ;  /* 0x00000004bf417824 */ /* 0x000fe200078e0041 */
[----:B------:R-:W-:Y:S02]  /*7b80*/  VIADDMNMX R67, R166, R67, RZ, !PT ;  /* 0x00000043a6437246 */ /* 0x000fe400078001ff */
[----:B------:R-:W-:Y:S02]  /*7b90*/  LOP3.LUT R134, R134, R66, R135, 0xfe, !PT ;  /* 0x0000004286867212 */ /* 0x000fe400078efe87 */
[----:B------:R-:W-:Y:S02]  /*7ba0*/  SHF.R.U64 R66, R132, 0x1f, R137 ;  /* 0x0000001f84427819 */ /* 0x000fe40000001289 */
[----:B0-----:R-:W-:-:S02]  /*7bb0*/  VIADDMNMX R137, R159, R68, RZ, !PT ;  /* 0x000000449f897246 */ /* 0x001fc400078001ff */
[----:B------:R-:W-:Y:S01]  /*7bc0*/  SHF.R.U64 R65, R64, 0x1f, R65 ;  /* 0x0000001f40417819 */ /* 0x000fe20000001241 */
[--C-:B------:R-:W-:Y:S01]  /*7bd0*/  IMAD.WIDE.U32 R132, R67, -0x60000000, R106.reuse ;  /* 0xa000000043847825 */ /* 0x100fe200078e006a */
[----:B------:R-:W-:Y:S02]  /*7be0*/  VIADDMNMX R191, R160, R69, RZ, !PT ;  /* 0x00000045a0bf7246 */ /* 0x000fe400078001ff */
[----:B------:R-:W-:Y:S01]  /*7bf0*/  VIMNMX.RELU R64, PT, PT, R66, 0xf, PT ;  /* 0x0000000f42407848 */ /* 0x000fe20003fe1100 */
[----:B------:R-:W-:Y:S01]  /*7c00*/  IMAD.WIDE.U32 R68, R137, -0x60000000, R106 ;  /* 0xa000000089447825 */ /* 0x000fe200078e006a */
[----:B------:R-:W-:Y:S01]  /*7c10*/  VIMNMX.RELU R65, PT, PT, R65, 0xf, PT ;  /* 0x0000000f41417848 */ /* 0x000fe20003fe1100 */
[----:B------:R0:W-:Y:S02]  /*7c20*/  STG.E desc[UR6][R110.64], R189 ;  /* 0x000000bd6e007986 */ /* 0x0001e4000c101906 */
[----:B------:R-:W-:Y:S02]  /*7c30*/  IMAD.U32 R133, R67, 0x4, R133 ;  /* 0x0000000443857824 */ /* 0x000fe400078e0085 */
[----:B------:R-:W-:-:S02]  /*7c40*/  IMAD.SHL.U32 R135, R64, 0x100, RZ ;  /* 0x0000010040877824 */ /* 0x000fc400078e00ff */
[----:B------:R-:W-:Y:S01]  /*7c50*/  IMAD.U32 R137, R137, 0x4, R69 ;  /* 0x0000000489897824 */ /* 0x000fe200078e0045 */
[----:B------:R-:W-:Y:S02]  /*7c60*/  SHF.R.U64 R190, R132, 0x1f, R133 ;  /* 0x0000001f84be7819 */ /* 0x000fe40000001285 */
[----:B0-----:R-:W-:Y:S02]  /*7c70*/  VIADDMNMX R189, R161, R70, RZ, !PT ;  /* 0x00000046a1bd7246 */ /* 0x001fe400078001ff */
[----:B------:R-:W-:Y:S02]  /*7c80*/  SHF.L.U32 R70, R65, 0x4, RZ ;  /* 0x0000000441467819 */ /* 0x000fe400000006ff */
[----:B------:R-:W-:Y:S01]  /*7c90*/  VIADDMNMX R133, R162, R71, RZ, !PT ;  /* 0x00000047a2857246 */ /* 0x000fe200078001ff */
[----:B------:R-:W-:Y:S01]  /*7ca0*/  IMAD.WIDE.U32 R64, R189, -0x60000000, R106 ;  /* 0xa0000000bd407825 */ /* 0x000fe200078e006a */
[----:B------:R-:W-:Y:S02]  /*7cb0*/  LOP3.LUT R184, R70, R135, R134, 0xfe, !PT ;  /* 0x0000008746b87212 */ /* 0x000fe400078efe86 */
[----:B------:R-:W-:-:S02]  /*7cc0*/  SHF.R.U64 R188, R68, 0x1f, R137 ;  /* 0x0000001f44bc7819 */ /* 0x000fc40000001289 */
[----:B------:R-:W0:Y:S01]  /*7cd0*/  LDS.128 R68, [R173+0x200] ;  /* 0x00020000ad447984 */ /* 0x000e220000000c00 */
[----:B------:R-:W-:-:S04]  /*7ce0*/  IMAD.WIDE.U32 R66, R191, -0x60000000, R106 ;  /* 0xa0000000bf427825 */ /* 0x000fc800078e006a */
[----:B------:R-:W-:Y:S01]  /*7cf0*/  IMAD.U32 R189, R189, 0x4, R65 ;  /* 0x00000004bdbd7824 */ /* 0x000fe200078e0041 */
[----:B------:R-:W-:-:S04]  /*7d00*/  LEA R191, R191, R67, 0x2 ;  /* 0x00000043bfbf7211 */ /* 0x000fc800078e10ff */
[----:B------:R-:W-:Y:S02]  /*7d10*/  SHF.R.U64 R132, R64, 0x1f, R189 ;  /* 0x0000001f40847819 */ /* 0x000fe400000012bd */
[----:B------:R-:W-:Y:S02]  /*7d20*/  SHF.R.U64 R186, R66, 0x1f, R191 ;  /* 0x0000001f42ba7819 */ /* 0x000fe400000012bf */
[----:B-1----:R-:W-:Y:S01]  /*7d30*/  VIADDMNMX R189, R163, R60, RZ, !PT ;  /* 0x0000003ca3bd7246 */ /* 0x002fe200078001ff */
[----:B------:R-:W1:Y:S01]  /*7d40*/  LDS.128 R64, [R173+0x210] ;  /* 0x00021000ad407984 */ /* 0x000e620000000c00 */
[----:B------:R-:W-:Y:S01]  /*7d50*/  VIMNMX.RELU R132, PT, PT, R132, 0xf, PT ;  /* 0x0000000f84847848 */ /* 0x000fe20003fe1100 */
[--C-:B------:R-:W-:Y:S01]  /*7d60*/  IMAD.WIDE.U32 R136, R133, -0x60000000, R106.reuse ;  /* 0xa000000085887825 */ /* 0x100fe200078e006a */
[----:B------:R-:W-:Y:S02]  /*7d70*/  VIADDMNMX R191, R164, R61, RZ, !PT ;  /* 0x0000003da4bf7246 */ /* 0x000fe400078001ff */
[----:B------:R-:W-:Y:S01]  /*7d80*/  VIMNMX.RELU R61, PT, PT, R186, 0xf, PT ;  /* 0x0000000fba3d7848 */ /* 0x000fe20003fe1100 */
[----:B------:R-:W-:Y:S01]  /*7d90*/  IMAD.WIDE.U32 R134, R189, -0x60000000, R106 ;  /* 0xa0000000bd867825 */ /* 0x000fe200078e006a */
[----:B------:R-:W-:-:S02]  /*7da0*/  VIADDMNMX R193, R165, R62, RZ, !PT ;  /* 0x0000003ea5c17246 */ /* 0x000fc400078001ff */
[----:B------:R-:W-:Y:S01]  /*7db0*/  VIMNMX.RELU R60, PT, PT, R188, 0xf, PT ;  /* 0x0000000fbc3c7848 */ /* 0x000fe20003fe1100 */
[----:B------:R-:W-:Y:S02]  /*7dc0*/  IMAD.U32 R195, R133, 0x4, R137 ;  /* 0x0000000485c37824 */ /* 0x000fe400078e0089 */
[----:B------:R-:W-:Y:S01]  /*7dd0*/  IMAD.SHL.U32 R186, R132, 0x100000, RZ ;  /* 0x0010000084ba7824 */ /* 0x000fe200078e00ff */
[----:B------:R-:W-:Y:S01]  /*7de0*/  SHF.L.U32 R62, R60, 0x1c, RZ ;  /* 0x0000001c3c3e7819 */ /* 0x000fe200000006ff */
[----:B------:R-:W-:Y:S01]  /*7df0*/  IMAD.WIDE.U32 R132, R191, -0x60000000, R106 ;  /* 0xa0000000bf847825 */ /* 0x000fe200078e006a */
[----:B------:R-:W-:-:S03]  /*7e00*/  LEA R189, R189, R135, 0x2 ;  /* 0x00000087bdbd7211 */ /* 0x000fc600078e10ff */
[----:B------:R-:W-:Y:S02]  /*7e10*/  IMAD.SHL.U32 R137, R61, 0x1000000, RZ ;  /* 0x010000003d897824 */ /* 0x000fe400078e00ff */
[----:B------:R-:W-:Y:S01]  /*7e20*/  IMAD.WIDE.U32 R60, R193, -0x60000000, R106 ;  /* 0xa0000000c13c7825 */ /* 0x000fe200078e006a */
[----:B------:R-:W-:-:S03]  /*7e30*/  SHF.R.U64 R188, R136, 0x1f, R195 ;  /* 0x0000001f88bc7819 */ /* 0x000fc600000012c3 */
[----:B------:R-:W-:Y:S01]  /*7e40*/  IMAD.U32 R191, R191, 0x4, R133 ;  /* 0x00000004bfbf7824 */ /* 0x000fe200078e0085 */
[----:B------:R-:W-:Y:S01]  /*7e50*/  SHF.R.U64 R134, R134, 0x1f, R189 ;  /* 0x0000001f86867819 */ /* 0x000fe200000012bd */
[----:B------:R-:W-:Y:S01]  /*7e60*/  IMAD.U32 R193, R193, 0x4, R61 ;  /* 0x00000004c1c17824 */ /* 0x000fe200078e003d */
[----:B------:R-:W-:Y:S02]  /*7e70*/  LOP3.LUT R62, R186, R137, R62, 0xfe, !PT ;  /* 0x00000089ba3e7212 */ /* 0x000fe400078efe3e */
[----:B------:R-:W-:Y:S02]  /*7e80*/  SHF.R.U64 R186, R132, 0x1f, R191 ;  /* 0x0000001f84ba7819 */ /* 0x000fe400000012bf */
[----:B------:R-:W-:Y:S02]  /*7e90*/  VIMNMX.RELU R132, PT, PT, R188, 0xf, PT ;  /* 0x0000000fbc847848 */ /* 0x000fe40003fe1100 */
[----:B------:R-:W-:Y:S02]  /*7ea0*/  VIADDMNMX R135, R166, R63, RZ, !PT ;  /* 0x0000003fa6877246 */ /* 0x000fe400078001ff */
[----:B------:R-:W-:-:S02]  /*7eb0*/  SHF.R.U64 R136, R60, 0x1f, R193 ;  /* 0x0000001f3c887819 */ /* 0x000fc400000012c1 */
[----:B------:R-:W-:Y:S02]  /*7ec0*/  VIMNMX.RELU R134, PT, PT, R134, 0xf, PT ;  /* 0x0000000f86867848 */ /* 0x000fe40003fe1100 */
[----:B------:R-:W-:Y:S02]  /*7ed0*/  VIMNMX.RELU R63, PT, PT, R190, 0xf, PT ;  /* 0x0000000fbe3f7848 */ /* 0x000fe40003fe1100 */
[----:B------:R-:W-:Y:S01]  /*7ee0*/  SHF.L.U32 R133, R132, 0x10, RZ ;  /* 0x0000001084857819 */ /* 0x000fe200000006ff */
[C---:B------:R-:W-:Y:S01]  /*7ef0*/  IMAD.WIDE.U32 R60, R135.reuse, -0x60000000, R106 ;  /* 0xa0000000873c7825 */ /* 0x040fe200078e006a */
[----:B------:R-:W-:Y:S02]  /*7f00*/  VIMNMX.RELU R132, PT, PT, R136, 0xf, PT ;  /* 0x0000000f88847848 */ /* 0x000fe40003fe1100 */
[----:B------:R-:W-:Y:S01]  /*7f10*/  LOP3.LUT R137, R184, R63, RZ, 0xfc, !PT ;  /* 0x0000003fb8897212 */ /* 0x000fe200078efcff */
[----:B------:R-:W-:Y:S01]  /*7f20*/  IMAD.SHL.U32 R134, R134, 0x1000, RZ ;  /* 0x0000100086867824 */ /* 0x000fe200078e00ff */
[----:B------:R-:W-:Y:S01]  /*7f30*/  VIMNMX.RELU R63, PT, PT, R186, 0xf, PT ;  /* 0x0000000fba3f7848 */ /* 0x000fe20003fe1100 */
[----:B------:R-:W-:Y:S01]  /*7f40*/  IMAD.U32 R135, R135, 0x4, R61 ;  /* 0x0000000487877824 */ /* 0x000fe200078e003d */
[----:B0-----:R-:W-:Y:S01]  /*7f50*/  VIADDMNMX R189, R167, R68, RZ, !PT ;  /* 0x00000044a7bd7246 */ /* 0x001fe200078001ff */
[----:B------:R-:W-:Y:S01]  /*7f60*/  IMAD.SHL.U32 R132, R132, 0x10, RZ ;  /* 0x0000001084847824 */ /* 0x000fe200078e00ff */
[----:B------:R-:W-:-:S02]  /*7f70*/  LOP3.LUT R62, R134, R133, R62, 0xfe, !PT ;  /* 0x00000085863e7212 */ /* 0x000fc400078efe3e */
[----:B------:R-:W-:Y:S02]  /*7f80*/  SHF.L.U32 R63, R63, 0x8, RZ ;  /* 0x000000083f3f7819 */ /* 0x000fe400000006ff */
[----:B------:R-:W-:Y:S02]  /*7f90*/  VIADDMNMX R191, R168, R69, RZ, !PT ;  /* 0x00000045a8bf7246 */ /* 0x000fe400078001ff */
[----:B------:R-:W-:Y:S02]  /*7fa0*/  VIADDMNMX R193, R169, R70, RZ, !PT ;  /* 0x00000046a9c17246 */ /* 0x000fe400078001ff */
[----:B------:R-:W-:Y:S02]  /*7fb0*/  VIADDMNMX R195, R170, R71, RZ, !PT ;  /* 0x00000047aac37246 */ /* 0x000fe400078001ff */
[----:B------:R-:W-:Y:S01]  /*7fc0*/  SHF.R.U64 R184, R60, 0x1f, R135 ;  /* 0x0000001f3cb87819 */ /* 0x000fe20000001287 */
[----:B------:R-:W0:Y:S01]  /*7fd0*/  LDS.128 R68, [R173+0x280] ;  /* 0x00028000ad447984 */ /* 0x000e220000000c00 */
[----:B------:R-:W-:Y:S01]  /*7fe0*/  LOP3.LUT R136, R132, R63, R62, 0xfe, !PT ;  /* 0x0000003f84887212 */ /* 0x000fe200078efe3e */
[----:B------:R-:W-:-:S04]  /*7ff0*/  IMAD.WIDE.U32 R134, R189, -0x60000000, R106 ;  /* 0xa0000000bd867825 */ /* 0x000fc800078e006a */
[----:B------:R-:W-:-:S04]  /*8000*/  IMAD.WIDE.U32 R132, R191, -0x60000000, R106 ;  /* 0xa0000000bf847825 */ /* 0x000fc800078e006a */
[----:B------:R-:W-:Y:S01]  /*8010*/  IMAD.WIDE.U32 R62, R193, -0x60000000, R106 ;  /* 0xa0000000c13e7825 */ /* 0x000fe200078e006a */
[----:B------:R-:W-:-:S03]  /*8020*/  LEA R191, R191, R133, 0x2 ;  /* 0x00000085bfbf7211 */ /* 0x000fc600078e10ff */
[----:B------:R-:W-:Y:S01]  /*8030*/  IMAD.WIDE.U32 R60, R195, -0x60000000, R106 ;  /* 0xa0000000c33c7825 */ /* 0x000fe200078e006a */
[----:B------:R1:W-:Y:S03]  /*8040*/  STG.E desc[UR6][R110.64+0x4], R137 ;  /* 0x000004896e007986 */ /* 0x0003e6000c101906 */
[----:B------:R-:W-:Y:S02]  /*8050*/  IMAD.U32 R135, R189, 0x4, R135 ;  /* 0x00000004bd877824 */ /* 0x000fe400078e0087 */
[----:B------:R-:W-:Y:S02]  /*8060*/  IMAD.U32 R193, R193, 0x4, R63 ;  /* 0x00000004c1c17824 */ /* 0x000fe400078e003f */
[----:B------:R-:W-:Y:S01]  /*8070*/  IMAD.U32 R195, R195, 0x4, R61 ;  /* 0x00000004c3c37824 */ /* 0x000fe200078e003d */
[----:B------:R-:W-:Y:S02]  /*8080*/  SHF.R.U64 R135, R134, 0x1f, R135 ;  /* 0x0000001f86877819 */ /* 0x000fe40000001287 */
[----:B------:R-:W-:-:S02]  /*8090*/  SHF.R.U64 R61, R132, 0x1f, R191 ;  /* 0x0000001f843d7819 */ /* 0x000fc400000012bf */
[----:B-1----:R-:W-:Y:S02]  /*80a0*/  VIADDMNMX R137, R171, R64, RZ, !PT ;  /* 0x00000040ab897246 */ /* 0x002fe400078001ff */
[----:B------:R-:W-:Y:S02]  /*80b0*/  SHF.R.U64 R62, R62, 0x1f, R193 ;  /* 0x0000001f3e3e7819 */ /* 0x000fe400000012c1 */
[----:B------:R-:W-:Y:S01]  /*80c0*/  SHF.R.U64 R134, R60, 0x1f, R195 ;  /* 0x0000001f3c867819 */ /* 0x000fe200000012c3 */
[----:B------:R-:W-:Y:S01]  /*80d0*/  IMAD.WIDE.U32 R132, R137, -0x60000000, R106 ;  /* 0xa000000089847825 */ /* 0x000fe200078e006a */
[----:B------:R-:W-:Y:S02]  /*80e0*/  VIMNMX.RELU R60, PT, PT, R135, 0xf, PT ;  /* 0x0000000f873c7848 */ /* 0x000fe40003fe1100 */
[----:B------:R-:W-:Y:S02]  /*80f0*/  VIMNMX.RELU R61, PT, PT, R61, 0xf, PT ;  /* 0x0000000f3d3d7848 */ /* 0x000fe40003fe1100 */
[----:B------:R-:W-:Y:S01]  /*8100*/  VIMNMX.RELU R62, PT, PT, R62, 0xf, PT ;  /* 0x0000000f3e3e7848 */ /* 0x000fe20003fe1100 */
[----:B------:R-:W-:Y:S01]  /*8110*/  IMAD.SHL.U32 R64, R60, 0x10000000, RZ ;  /* 0x100000003c407824 */ /* 0x000fe200078e00ff */
[----:B------:R-:W-:Y:S01]  /*8120*/  VIADDMNMX R189, R172, R65, RZ, !PT ;  /* 0x00000041acbd7246 */ /* 0x000fe200078001ff */
[----:B------:R-:W-:Y:S01]  /*8130*/  IMAD.SHL.U32 R65, R61, 0x1000000, RZ ;  /* 0x010000003d417824 */ /* 0x000fe200078e00ff */
[----:B------:R-:W-:-:S02]  /*8140*/  LEA R137, R137, R133, 0x2 ;  /* 0x0000008589897211 */ /* 0x000fc400078e10ff */
[----:B------:R-:W-:Y:S02]  /*8150*/  SHF.L.U32 R133, R62, 0x14, RZ ;  /* 0x000000143e857819 */ /* 0x000fe400000006ff */
[----:B------:R-:W1:Y:S01]  /*8160*/  LDS.128 R60, [R173+0x290] ;  /* 0x00029000ad3c7984 */ /* 0x000e620000000c00 */
[----:B------:R-:W-:Y:S02]  /*8170*/  VIADDMNMX R191, R175, R66, RZ, !PT ;  /* 0x00000042afbf7246 */ /* 0x000fe400078001ff */
[----:B------:R-:W-:Y:S02]  /*8180*/  SHF.R.U64 R137, R132, 0x1f, R137 ;  /* 0x0000001f84897819 */ /* 0x000fe40000001289 */
[----:B------:R-:W-:Y:S01]  /*8190*/  LOP3.LUT R66, R133, R65, R64, 0xfe, !PT ;  /* 0x0000004185427212 */ /* 0x000fe200078efe40 */
[--C-:B------:R-:W-:Y:S01]  /*81a0*/  IMAD.WIDE.U32 R132, R189, -0x60000000, R106.reuse ;  /* 0xa0000000bd847825 */ /* 0x100fe200078e006a */
[----:B------:R-:W-:Y:S02]  /*81b0*/  VIMNMX.RELU R134, PT, PT, R134, 0xf, PT ;  /* 0x0000000f86867848 */ /* 0x000fe40003fe1100 */
[----:B------:R-:W-:Y:S01]  /*81c0*/  VIMNMX.RELU R137, PT, PT, R137, 0xf, PT ;  /* 0x0000000f89897848 */ /* 0x000fe20003fe1100 */
[----:B------:R-:W-:Y:S01]  /*81d0*/  IMAD.WIDE.U32 R64, R191, -0x60000000, R106 ;  /* 0xa0000000bf407825 */ /* 0x000fe200078e006a */
[----:B------:R-:W-:Y:S01]  /*81e0*/  LEA R189, R189, R133, 0x2 ;  /* 0x00000085bdbd7211 */ /* 0x000fe200078e10ff */
[----:B------:R3:W-:Y:S02]  /*81f0*/  STG.E desc[UR6][R110.64+0x200], R187 ;  /* 0x000200bb6e007986 */ /* 0x0007e4000c101906 */
[----:B------:R-:W-:-:S02]  /*8200*/  IMAD.U32 R191, R191, 0x4, R65 ;  /* 0x00000004bfbf7824 */ /* 0x000fc400078e0041 */
[----:B------:R-:W-:Y:S02]  /*8210*/  IMAD.U32 R135, R134, 0x10000, RZ ;  /* 0x0001000086877824 */ /* 0x000fe400078e00ff */
[----:B------:R-:W-:Y:S01]  /*8220*/  IMAD.SHL.U32 R137, R137, 0x1000, RZ ;  /* 0x0000100089897824 */ /* 0x000fe200078e00ff */
[----:B------:R-:W-:Y:S02]  /*8230*/  SHF.R.U64 R134, R132, 0x1f, R189 ;  /* 0x0000001f84867819 */ /* 0x000fe400000012bd */
[----:B------:R-:W-:Y:S02]  /*8240*/  VIADDMNMX R133, R174, R67, RZ, !PT ;  /* 0x00000043ae857246 */ /* 0x000fe400078001ff */
[----:B---3--:R-:W-:Y:S02]  /*8250*/  VIMNMX.RELU R187, PT, PT, R184, 0xf, PT ;  /* 0x0000000fb8bb7848 */ /* 0x008fe40003fe1100 */
[----:B------:R-:W-:Y:S02]  /*8260*/  SHF.R.U64 R132, R64, 0x1f, R191 ;  /* 0x0000001f40847819 */ /* 0x000fe400000012bf */
[----:B------:R-:W-:-:S02]  /*8270*/  LOP3.LUT R184, R137, R135, R66, 0xfe, !PT ;  /* 0x0000008789b87212 */ /* 0x000fc400078efe42 */
[----:B0-----:R-:W-:Y:S01]  /*8280*/  VIADDMNMX R191, R167, R68, RZ, !PT ;  /* 0x00000044a7bf7246 */ /* 0x001fe200078001ff */
[----:B------:R-:W0:Y:S01]  /*8290*/  LDS.128 R64, [R173+0x300] ;  /* 0x00030000ad407984 */ /* 0x000e220000000c00 */
[----:B------:R-:W-:Y:S01]  /*82a0*/  LOP3.LUT R187, R136, R187, RZ, 0xfc, !PT ;  /* 0x000000bb88bb7212 */ /* 0x000fe200078efcff */
[----:B------:R-:W-:Y:S01]  /*82b0*/  IMAD.WIDE.U32 R136, R133, -0x60000000, R106 ;  /* 0xa000000085887825 */ /* 0x000fe200078e006a */
[----:B------:R-:W-:Y:S02]  /*82c0*/  VIMNMX.RELU R68, PT, PT, R134, 0xf, PT ;  /* 0x0000000f86447848 */ /* 0x000fe40003fe1100 */
[----:B------:R-:W-:Y:S02]  /*82d0*/  VIADDMNMX R193, R168, R69, RZ, !PT ;  /* 0x00000045a8c17246 */ /* 0x000fe400078001ff */
[----:B------:R-:W-:Y:S01]  /*82e0*/  VIMNMX.RELU R69, PT, PT, R132, 0xf, PT ;  /* 0x0000000f84457848 */ /* 0x000fe20003fe1100 */
[----:B------:R-:W-:Y:S01]  /*82f0*/  IMAD.SHL.U32 R189, R68, 0x100, RZ ;  /* 0x0000010044bd7824 */ /* 0x000fe200078e00ff */
[----:B------:R-:W-:Y:S01]  /*8300*/  VIADDMNMX R195, R169, R70, RZ, !PT ;  /* 0x00000046a9c37246 */ /* 0x000fe200078001ff */
[----:B------:R-:W-:Y:S01]  /*8310*/  IMAD.U32 R137, R133, 0x4, R137 ;  /* 0x0000000485897824 */ /* 0x000fe200078e0089 */
[----:B------:R-:W-:Y:S01]  /*8320*/  SHF.L.U32 R70, R69, 0x4, RZ ;  /* 0x0000000445467819 */ /* 0x000fe200000006ff */
[----:B------:R-:W-:-:S04]  /*8330*/  IMAD.WIDE.U32 R132, R193, -0x60000000, R106 ;  /* 0xa0000000c1847825 */ /* 0x000fc800078e006a */
[----:B------:R-:W-:Y:S01]  /*8340*/  IMAD.WIDE.U32 R134, R191, -0x60000000, R106 ;  /* 0xa0000000bf867825 */ /* 0x000fe200078e006a */
[----:B------:R-:W-:-:S03]  /*8350*/  LOP3.LUT R184, R70, R189, R184, 0xfe, !PT ;  /* 0x000000bd46b87212 */ /* 0x000fc600078efeb8 */
[----:B------:R-:W-:Y:S01]  /*8360*/  IMAD.WIDE.U32 R68, R195, -0x60000000, R106 ;  /* 0xa0000000c3447825 */ /* 0x000fe200078e006a */
[----:B------:R-:W-:-:S03]  /*8370*/  LEA R193, R193, R133, 0x2 ;  /* 0x00000085c1c17211 */ /* 0x000fc600078e10ff */
[----:B------:R-:W-:Y:S01]  /*8380*/  IMAD.U32 R189, R191, 0x4, R135 ;  /* 0x00000004bfbd7824 */ /* 0x000fe200078e0087 */
[----:B------:R-:W-:Y:S01]  /*8390*/  VIADDMNMX R133, R170, R71, RZ, !PT ;  /* 0x00000047aa857246 */ /* 0x000fe200078001ff */
[----:B------:R-:W-:Y:S01]  /*83a0*/  IMAD.U32 R195, R195, 0x4, R69 ;  /* 0x00000004c3c37824 */ /* 0x000fe200078e0045 */
[----:B------:R-:W-:Y:S02]  /*83b0*/  SHF.R.U64 R188, R132, 0x1f, R193 ;  /* 0x0000001f84bc7819 */ /* 0x000fe400000012c1 */
[----:B------:R-:W-:Y:S02]  /*83c0*/  SHF.R.U64 R189, R134, 0x1f, R189 ;  /* 0x0000001f86bd7819 */ /* 0x000fe400000012bd */
[----:B------:R-:W-:Y:S01]  /*83d0*/  SHF.R.U64 R186, R136, 0x1f, R137 ;  /* 0x0000001f88ba7819 */ /* 0x000fe20000001289 */
[----:B------:R-:W-:Y:S01]  /*83e0*/  IMAD.WIDE.U32 R136, R133, -0x60000000, R106 ;  /* 0xa000000085887825 */ /* 0x000fe200078e006a */
[----:B------:R-:W-:Y:S02]  /*83f0*/  SHF.R.U64 R132, R68, 0x1f, R195 ;  /* 0x0000001f44847819 */ /* 0x000fe400000012c3 */
[----:B-1----:R-:W-:Y:S01]  /*8400*/  VIADDMNMX R193, R172, R61, RZ, !PT ;  /* 0x0000003dacc17246 */ /* 0x002fe200078001ff */
[----:B------:R-:W1:Y:S01]  /*8410*/  LDS.128 R68, [R173+0x310] ;  /* 0x00031000ad447984 */ /* 0x000e620000000c00 */
[----:B------:R-:W-:-:S02]  /*8420*/  VIADDMNMX R191, R171, R60, RZ, !PT ;  /* 0x0000003cabbf7246 */ /* 0x000fc400078001ff */
[----:B------:R-:W-:Y:S02]  /*8430*/  VIMNMX.RELU R61, PT, PT, R188, 0xf, PT ;  /* 0x0000000fbc3d7848 */ /* 0x000fe40003fe1100 */
[----:B------:R-:W-:Y:S01]  /*8440*/  VIMNMX.RELU R60, PT, PT, R189, 0xf, PT ;  /* 0x0000000fbd3c7848 */ /* 0x000fe20003fe1100 */
[----:B------:R-:W-:Y:S01]  /*8450*/  IMAD.U32 R189, R133, 0x4, R137 ;  /* 0x0000000485bd7824 */ /* 0x000fe200078e0089 */
[----:B------:R-:W-:Y:S01]  /*8460*/  VIADDMNMX R195, R175, R62, RZ, !PT ;  /* 0x0000003eafc37246 */ /* 0x000fe200078001ff */
[----:B------:R-:W-:Y:S01]  /*8470*/  IMAD.SHL.U32 R137, R61, 0x1000000, RZ ;  /* 0x010000003d897824 */ /* 0x000fe200078e00ff */
[----:B------:R-:W-:Y:S02]  /*8480*/  VIMNMX.RELU R132, PT, PT, R132, 0xf, PT ;  /* 0x0000000f84847848 */ /* 0x000fe40003fe1100 */
[----:B------:R-:W-:Y:S01]  /*8490*/  SHF.L.U32 R62, R60, 0x1c, RZ ;  /* 0x0000001c3c3e7819 */ /* 0x000fe200000006ff */
[----:B------:R-:W-:-:S04]  /*84a0*/  IMAD.WIDE.U32 R60, R193, -0x60000000, R106 ;  /* 0xa0000000c13c7825 */ /* 0x000fc800078e006a */
[----:B------:R-:W-:-:S04]  /*84b0*/  IMAD.WIDE.U32 R134, R191, -0x60000000, R106 ;  /* 0xa0000000bf867825 */ /* 0x000fc800078e006a */
[----:B------:R-:W-:Y:S02]  /*84c0*/  IMAD.SHL.U32 R188, R132, 0x100000, RZ ;  /* 0x0010000084bc7824 */ /* 0x000fe400078e00ff */
[----:B------:R-:W-:Y:S01]  /*84d0*/  IMAD.U32 R193, R193, 0x4, R61 ;  /* 0x00000004c1c17824 */ /* 0x000fe200078e003d */
[----:B------:R-:W-:Y:S01]  /*84e0*/  SHF.R.U64 R136, R136, 0x1f, R189 ;  /* 0x0000001f88887819 */ /* 0x000fe200000012bd */
[----:B------:R-:W-:Y:S01]  /*84f0*/  IMAD.WIDE.U32 R132, R195, -0x60000000, R106 ;  /* 0xa0000000c3847825 */ /* 0x000fe200078e006a */
[----:B------:R-:W-:Y:S02]  /*8500*/  LEA R135, R191, R135, 0x2 ;  /* 0x00000087bf877211 */ /* 0x000fe400078e10ff */
[----:B------:R-:W-:Y:S02]  /*8510*/  LOP3.LUT R189, R188, R137, R62, 0xfe, !PT ;  /* 0x00000089bcbd7212 */ /* 0x000fe400078efe3e */
[----:B------:R-:W-:Y:S02]  /*8520*/  VIADDMNMX R191, R174, R63, RZ, !PT ;  /* 0x0000003faebf7246 */ /* 0x000fe400078001ff */
[----:B------:R-:W-:-:S02]  /*8530*/  SHF.R.U64 R196, R60, 0x1f, R193 ;  /* 0x0000001f3cc47819 */ /* 0x000fc400000012c1 */
[----:B------:R-:W3:Y:S01]  /*8540*/  LDS.128 R60, [R173+0x380] ;  /* 0x00038000ad3c7984 */ /* 0x000ee20000000c00 */
[----:B------:R-:W-:Y:S01]  /*8550*/  IMAD.U32 R195, R195, 0x4, R133 ;  /* 0x00000004c3c37824 */ /* 0x000fe200078e0085 */
[----:B0-----:R-:W-:Y:S02]  /*8560*/  VIADDMNMX R193, R177, R64, RZ, !PT ;  /* 0x00000040b1c17246 */ /* 0x001fe400078001ff */
[----:B------:R-:W-:Y:S02]  /*8570*/  SHF.R.U64 R188, R134, 0x1f, R135 ;  /* 0x0000001f86bc7819 */ /* 0x000fe40000001287 */
[----:B------:R-:W-:Y:S02]  /*8580*/  SHF.R.U64 R194, R132, 0x1f, R195 ;  /* 0x0000001f84c27819 */ /* 0x000fe400000012c3 */
[----:B------:R-:W-:Y:S01]  /*8590*/  VIADDMNMX R195, R176, R65, RZ, !PT ;  /* 0x00000041b0c37246 */ /* 0x000fe200078001ff */
[----:B------:R-:W-:Y:S01]  /*85a0*/  IMAD.WIDE.U32 R64, R191, -0x60000000, R106 ;  /* 0xa0000000bf407825 */ /* 0x000fe200078e006a */
[----:B------:R-:W-:-:S02]  /*85b0*/  VIADDMNMX R197, R179, R66, RZ, !PT ;  /* 0x00000042b3c57246 */ /* 0x000fc400078001ff */
[----:B------:R-:W-:Y:S01]  /*85c0*/  VIMNMX.RELU R66, PT, PT, R136, 0xf, PT ;  /* 0x0000000f88427848 */ /* 0x000fe20003fe1100 */
[--C-:B------:R-:W-:Y:S01]  /*85d0*/  IMAD.WIDE.U32 R132, R193, -0x60000000, R106.reuse ;  /* 0xa0000000c1847825 */ /* 0x100fe200078e006a */
[----:B------:R-:W-:Y:S02]  /*85e0*/  VIMNMX.RELU R188, PT, PT, R188, 0xf, PT ;  /* 0x0000000fbcbc7848 */ /* 0x000fe40003fe1100 */
[----:B------:R-:W-:Y:S01]  /*85f0*/  LEA R191, R191, R65, 0x2 ;  /* 0x00000041bfbf7211 */ /* 0x000fe200078e10ff */
[----:B------:R-:W-:Y:S01]  /*8600*/  IMAD.WIDE.U32 R136, R197, -0x60000000, R106 ;  /* 0xa0000000c5887825 */ /* 0x000fe200078e006a */
[----:B------:R-:W-:-:S03]  /*8610*/  LEA R193, R193, R133, 0x2 ;  /* 0x00000085c1c17211 */ /* 0x000fc600078e10ff */
[----:B------:R-:W-:Y:S02]  /*8620*/  IMAD.U32 R66, R66, 0x10000, RZ ;  /* 0x0001000042427824 */ /* 0x000fe400078e00ff */
[----:B------:R-:W-:Y:S01]  /*8630*/  IMAD.SHL.U32 R65, R188, 0x1000, RZ ;  /* 0x00001000bc417824 */ /* 0x000fe200078e00ff */
[----:B------:R-:W-:Y:S01]  /*8640*/  SHF.R.U64 R190, R132, 0x1f, R193 ;  /* 0x0000001f84be7819 */ /* 0x000fe200000012c1 */
[----:B------:R-:W-:Y:S01]  /*8650*/  IMAD.U32 R197, R197, 0x4, R137 ;  /* 0x00000004c5c57824 */ /* 0x000fe200078e0089 */
[----:B------:R-:W-:Y:S01]  /*8660*/  SHF.R.U64 R188, R64, 0x1f, R191 ;  /* 0x0000001f40bc7819 */ /* 0x000fe200000012bf */
[----:B------:R-:W-:Y:S01]  /*8670*/  IMAD.WIDE.U32 R134, R195, -0x60000000, R106 ;  /* 0xa0000000c3867825 */ /* 0x000fe200078e006a */
[----:B------:R-:W-:Y:S02]  /*8680*/  LOP3.LUT R189, R65, R66, R189, 0xfe, !PT ;  /* 0x0000004241bd7212 */ /* 0x000fe400078efebd */
[----:B------:R-:W-:Y:S02]  /*8690*/  VIADDMNMX R193, R178, R67, RZ, !PT ;  /* 0x00000043b2c17246 */ /* 0x000fe400078001ff */
[----:B------:R3:W0:Y:S01]  /*86a0*/  LDS.128 R64, [R173+0x390] ;  /* 0x00039000ad407984 */ /* 0x0006220000000c00 */
[----:B------:R-:W-:Y:S01]  /*86b0*/  SHF.R.U64 R192, R136, 0x1f, R197 ;  /* 0x0000001f88c07819 */ /* 0x000fe200000012c5 */
[----:B------:R-:W-:Y:S01]  /*86c0*/  IMAD.U32 R191, R195, 0x4, R135 ;  /* 0x00000004c3bf7824 */ /* 0x000fe200078e0087 */
[----:B-1----:R-:W-:-:S02]  /*86d0*/  VIADDMNMX R197, R182, R69, RZ, !PT ;  /* 0x00000045b6c57246 */ /* 0x002fc400078001ff */
[----:B----4-:R-:W-:Y:S02]  /*86e0*/  VIADDMNMX R195, R185, R68, RZ, !PT ;  /* 0x00000044b9c37246 */ /* 0x010fe400078001ff */
[----:B------:R-:W-:Y:S02]  /*86f0*/  VIMNMX.RELU R69, PT, PT, R194, 0xf, PT ;  /* 0x0000000fc2457848 */ /* 0x000fe40003fe1100 */
[----:B------:R-:W-:Y:S01]  /*8700*/  VIMNMX.RELU R68, PT, PT, R196, 0xf, PT ;  /* 0x0000000fc4447848 */ /* 0x000fe20003fe1100 */
[----:B------:R-:W-:Y:S01]  /*8710*/  IMAD.WIDE.U32 R132, R195, -0x60000000, R106 ;  /* 0xa0000000c3847825 */ /* 0x000fe200078e006a */
[----:B------:R-:W-:Y:S02]  /*8720*/  SHF.R.U64 R191, R134, 0x1f, R191 ;  /* 0x0000001f86bf7819 */ /* 0x000fe400000012bf */
[----:B------:R-:W-:Y:S01]  /*8730*/  SHF.L.U32 R136, R68, 0x8, RZ ;  /* 0x0000000844887819 */ /* 0x000fe200000006ff */
[----:B------:R-:W-:Y:S01]  /*8740*/  IMAD.SHL.U32 R137, R69, 0x10, RZ ;  /* 0x0000001045897824 */ /* 0x000fe200078e00ff */
[----:B------:R-:W-:Y:S01]  /*8750*/  VIMNMX.RELU R190, PT, PT, R190, 0xf, PT ;  /* 0x0000000fbebe7848 */ /* 0x000fe20003fe1100 */
[----:B------:R-:W-:Y:S01]  /*8760*/  IMAD.WIDE.U32 R134, R193, -0x60000000, R106 ;  /* 0xa0000000c1867825 */ /* 0x000fe200078e006a */
[----:B------:R-:W-:-:S03]  /*8770*/  VIMNMX.RELU R192, PT, PT, R192, 0xf, PT ;  /* 0x0000000fc0c07848 */ /* 0x000fc60003fe1100 */
[----:B------:R-:W-:Y:S01]  /*8780*/  IMAD.WIDE.U32 R68, R197, -0x60000000, R106 ;  /* 0xa0000000c5447825 */ /* 0x000fe200078e006a */
[----:B------:R-:W-:Y:S02]  /*8790*/  VIMNMX.RELU R191, PT, PT, R191, 0xf, PT ;  /* 0x0000000fbfbf7848 */ /* 0x000fe40003fe1100 */
[----:B------:R-:W-:Y:S01]  /*87a0*/  LEA R195, R195, R133, 0x2 ;  /* 0x00000085c3c37211 */ /* 0x000fe200078e10ff */
[----:B------:R-:W-:Y:S02]  /*87b0*/  IMAD.U32 R193, R193, 0x4, R135 ;  /* 0x00000004c1c17824 */ /* 0x000fe400078e0087 */
[----:B------:R-:W-:Y:S01]  /*87c0*/  IMAD.U32 R197, R197, 0x4, R69 ;  /* 0x00000004c5c57824 */ /* 0x000fe200078e0045 */
[----:B--2---:R-:W-:Y:S01]  /*87d0*/  VIADDMNMX R69, R181, R70, RZ, !PT ;  /* 0x00000046b5457246 */ /* 0x004fe200078001ff */
[----:B------:R-:W-:Y:S01]  /*87e0*/  IMAD.SHL.U32 R190, R190, 0x10000000, RZ ;  /* 0x10000000bebe7824 */ /* 0x000fe200078e00ff */
[----:B------:R-:W-:Y:S01]  /*87f0*/  SHF.L.U32 R191, R191, 0x18, RZ ;  /* 0x00000018bfbf7819 */ /* 0x000fe200000006ff */
[----:B------:R-:W-:Y:S01]  /*8800*/  IMAD.SHL.U32 R192, R192, 0x100000, RZ ;  /* 0x00100000c0c07824 */ /* 0x000fe200078e00ff */
[----:B------:R-:W-:-:S02]  /*8810*/  LOP3.LUT R135, R137, R136, R189, 0xfe, !PT ;  /* 0x0000008889877212 */ /* 0x000fc400078efebd */
[----:B------:R-:W-:Y:S02]  /*8820*/  SHF.R.U64 R134, R134, 0x1f, R193 ;  /* 0x0000001f86867819 */ /* 0x000fe400000012c1 */
[----:B------:R-:W-:Y:S02]  /*8830*/  SHF.R.U64 R132, R132, 0x1f, R195 ;  /* 0x0000001f84847819 */ /* 0x000fe400000012c3 */
[----:B---3--:R-:W-:Y:S02]  /*8840*/  VIADDMNMX R173, R177, R60, RZ, !PT ;  /* 0x0000003cb1ad7246 */ /* 0x008fe400078001ff */
[----:B------:R-:W-:Y:S01]  /*8850*/  VIADDMNMX R189, R176, R61, RZ, !PT ;  /* 0x0000003db0bd7246 */ /* 0x000fe200078001ff */
[----:B------:R-:W-:Y:S01]  /*8860*/  IMAD.WIDE.U32 R60, R69, -0x60000000, R106 ;  /* 0xa0000000453c7825 */ /* 0x000fe200078e006a */
[----:B------:R-:W-:Y:S02]  /*8870*/  LOP3.LUT R190, R192, R191, R190, 0xfe, !PT ;  /* 0x000000bfc0be7212 */ /* 0x000fe400078efebe */
[----:B------:R-:W-:-:S02]  /*8880*/  SHF.R.U64 R136, R68, 0x1f, R197 ;  /* 0x0000001f44887819 */ /* 0x000fc400000012c5 */
[----:B------:R-:W-:Y:S01]  /*8890*/  VIADDMNMX R191, R179, R62, RZ, !PT ;  /* 0x0000003eb3bf7246 */ /* 0x000fe200078001ff */
[----:B------:R-:W-:Y:S01]  /*88a0*/  IMAD.U32 R61, R69, 0x4, R61 ;  /* 0x00000004453d7824 */ /* 0x000fe200078e003d */
[----:B------:R-:W-:Y:S02]  /*88b0*/  VIMNMX.RELU R62, PT, PT, R134, 0xf, PT ;  /* 0x0000000f863e7848 */ /* 0x000fe40003fe1100 */
[----:B------:R-:W-:Y:S02]  /*88c0*/  VIMNMX.RELU R68, PT, PT, R132, 0xf, PT ;  /* 0x0000000f84447848 */ /* 0x000fe40003fe1100 */
[----:B------:R-:W-:Y:S01]  /*88d0*/  VIADDMNMX R133, R180, R71, RZ, !PT ;  /* 0x00000047b4857246 */ /* 0x000fe200078001ff */
[----:B------:R-:W-:Y:S01]  /*88e0*/  IMAD.WIDE.U32 R70, R173, -0x60000000, R106 ;  /* 0xa0000000ad467825 */ /* 0x000fe200078e006a */
[----:B------:R-:W-:Y:S02]  /*88f0*/  SHF.L.U32 R137, R62, 0x10, RZ ;  /* 0x000000103e897819 */ /* 0x000fe400000006ff */
[----:B------:R-:W-:Y:S01]  /*8900*/  SHF.R.U64 R134, R60, 0x1f, R61 ;  /* 0x0000001f3c867819 */ /* 0x000fe2000000123d */
[----:B------:R-:W-:-:S02]  /*8910*/  IMAD.SHL.U32 R62, R68, 0x1000, RZ ;  /* 0x00001000443e7824 */ /* 0x000fc400078e00ff */
[----:B------:R-:W-:-:S04]  /*8920*/  IMAD.WIDE.U32 R68, R189, -0x60000000, R106 ;  /* 0xa0000000bd447825 */ /* 0x000fc800078e006a */
[----:B------:R-:W-:Y:S01]  /*8930*/  IMAD.WIDE.U32 R60, R191, -0x60000000, R106 ;  /* 0xa0000000bf3c7825 */ /* 0x000fe200078e006a */
[----:B------:R-:W-:-:S03]  /*8940*/  LEA R189, R189, R69, 0x2 ;  /* 0x00000045bdbd7211 */ /* 0x000fc600078e10ff */
[----:B------:R-:W-:Y:S02]  /*8950*/  IMAD.U32 R173, R173, 0x4, R71 ;  /* 0x00000004adad7824 */ /* 0x000fe400078e0047 */
[----:B------:R-:W-:-:S03]  /*8960*/  IMAD.U32 R191, R191, 0x4, R61 ;  /* 0x00000004bfbf7824 */ /* 0x000fc600078e003d */
[----:B------:R-:W-:Y:S02]  /*8970*/  SHF.R.U64 R132, R70, 0x1f, R173 ;  /* 0x0000001f46847819 */ /* 0x000fe400000012ad */
[----:B------:R-:W-:Y:S02]  /*8980*/  SHF.R.U64 R70, R68, 0x1f, R189 ;  /* 0x0000001f44467819 */ /* 0x000fe400000012bd */
[----:B------:R-:W-:Y:S02]  /*8990*/  SHF.R.U64 R68, R60, 0x1f, R191 ;  /* 0x0000001f3c447819 */ /* 0x000fe400000012bf */
[----:B0-----:R-:W-:Y:S02]  /*89a0*/  VIADDMNMX R71, R185, R64, RZ, !PT ;  /* 0x00000040b9477246 */ /* 0x001fe400078001ff */
[----:B------:R-:W-:Y:S02]  /*89b0*/  VIADDMNMX R69, R178, R63, RZ, !PT ;  /* 0x0000003fb2457246 */ /* 0x000fe400078001ff */
[----:B------:R-:W-:-:S02]  /*89c0*/  VIADDMNMX R173, R182, R65, RZ, !PT ;  /* 0x00000041b6ad7246 */ /* 0x000fc400078001ff */
[----:B------:R-:W-:Y:S02]  /*89d0*/  VIADDMNMX R189, R181, R66, RZ, !PT ;  /* 0x00000042b5bd7246 */ /* 0x000fe400078001ff */
[----:B------:R-:W-:Y:S02]  /*89e0*/  VIMNMX.RELU R65, PT, PT, R70, 0xf, PT ;  /* 0x0000000f46417848 */ /* 0x000fe40003fe1100 */
[----:B------:R-:W-:Y:S01]  /*89f0*/  VIMNMX.RELU R66, PT, PT, R68, 0xf, PT ;  /* 0x0000000f44427848 */ /* 0x000fe20003fe1100 */
[----:B------:R-:W-:Y:S01]  /*8a00*/  IMAD.WIDE.U32 R60, R71, -0x60000000, R106 ;  /* 0xa0000000473c7825 */ /* 0x000fe200078e006a */
[----:B------:R-:W-:Y:S02]  /*8a10*/  LOP3.LUT R137, R62, R137, R190, 0xfe, !PT ;  /* 0x000000893e897212 */ /* 0x000fe400078efebe */
[----:B------:R-:W-:Y:S01]  /*8a20*/  VIMNMX.RELU R64, PT, PT, R132, 0xf, PT ;  /* 0x0000000f84407848 */ /* 0x000fe20003fe1100 */
[----:B------:R-:W-:Y:S01]  /*8a30*/  IMAD.WIDE.U32 R62, R69, -0x60000000, R106 ;  /* 0xa0000000453e7825 */ /* 0x000fe200078e006a */
[----:B------:R-:W-:-:S02]  /*8a40*/  LEA R71, R71, R61, 0x2 ;  /* 0x0000003d47477211 */ /* 0x000fc400078e10ff */
[----:B------:R-:W-:Y:S01]  /*8a50*/  SHF.L.U32 R64, R64, 0x1c, RZ ;  /* 0x0000001c40407819 */ /* 0x000fe200000006ff */
[----:B------:R-:W-:Y:S02]  /*8a60*/  IMAD.SHL.U32 R65, R65, 0x1000000, RZ ;  /* 0x0100000041417824 */ /* 0x000fe400078e00ff */
[----:B------:R-:W-:Y:S02]  /*8a70*/  IMAD.SHL.U32 R66, R66, 0x100000, RZ ;  /* 0x0010000042427824 */ /* 0x000fe400078e00ff */
[----:B------:R-:W-:-:S03]  /*8a80*/  IMAD.U32 R69, R69, 0x4, R63 ;  /* 0x0000000445457824 */ /* 0x000fc600078e003f */
[----:B------:R-:W-:Y:S02]  /*8a90*/  LOP3.LUT R64, R66, R65, R64, 0xfe, !PT ;  /* 0x0000004142407212 */ /* 0x000fe400078efe40 */
[----:B------:R-:W-:Y:S01]  /*8aa0*/  SHF.R.U64 R65, R60, 0x1f, R71 ;  /* 0x0000001f3c417819 */ /* 0x000fe20000001247 */
[----:B------:R-:W-:Y:S01]  /*8ab0*/  IMAD.WIDE.U32 R60, R189, -0x60000000, R106 ;  /* 0xa0000000bd3c7825 */ /* 0x000fe200078e006a */
[----:B------:R-:W-:-:S03]  /*8ac0*/  SHF.R.U64 R68, R62, 0x1f, R69 ;  /* 0x0000001f3e447819 */ /* 0x000fc60000001245 */
[----:B------:R-:W-:Y:S01]  /*8ad0*/  IMAD.WIDE.U32 R62, R173, -0x60000000, R106 ;  /* 0xa0000000ad3e7825 */ /* 0x000fe200078e006a */
[----:B------:R-:W-:-:S03]  /*8ae0*/  VIMNMX.RELU R65, PT, PT, R65, 0xf, PT ;  /* 0x0000000f41417848 */ /* 0x000fc60003fe1100 */
[----:B------:R-:W-:Y:S02]  /*8af0*/  IMAD.U32 R189, R189, 0x4, R61 ;  /* 0x00000004bdbd7824 */ /* 0x000fe400078e003d */
[----:B------:R-:W-:Y:S01]  /*8b00*/  IMAD.U32 R173, R173, 0x4, R63 ;  /* 0x00000004adad7824 */ /* 0x000fe200078e003f */
[----:B------:R-:W-:Y:S01]  /*8b10*/  VIMNMX.RELU R63, PT, PT, R68, 0xf, PT ;  /* 0x0000000f443f7848 */ /* 0x000fe20003fe1100 */
[----:B------:R-:W-:Y:S01]  /*8b20*/  IMAD.SHL.U32 R65, R65, 0x1000, RZ ;  /* 0x0000100041417824 */ /* 0x000fe200078e00ff */
[----:B------:R-:W-:Y:S02]  /*8b30*/  VIADDMNMX R67, R180, R67, RZ, !PT ;  /* 0x00000043b4437246 */ /* 0x000fe400078001ff */
[----:B------:R-:W-:Y:S01]  /*8b40*/  SHF.R.U64 R66, R60, 0x1f, R189 ;  /* 0x0000001f3c427819 */ /* 0x000fe200000012bd */
[----:B------:R-:W-:Y:S01]  /*8b50*/  IMAD.WIDE.U32 R60, R133, -0x60000000, R106 ;  /* 0xa0000000853c7825 */ /* 0x000fe200078e006a */
[----:B------:R-:W-:Y:S02]  /*8b60*/  SHF.L.U32 R63, R63, 0x10, RZ ;  /* 0x000000103f3f7819 */ /* 0x000fe400000006ff */
[----:B------:R-:W-:Y:S01]  /*8b70*/  SHF.R.U64 R62, R62, 0x1f, R173 ;  /* 0x0000001f3e3e7819 */ /* 0x000fe200000012ad */
[----:B------:R-:W-:Y:S01]  /*8b80*/  IMAD.WIDE.U32 R106, R67, -0x60000000, R106 ;  /* 0xa0000000436a7825 */ /* 0x000fe200078e006a */
[----:B------:R-:W-:-:S02]  /*8b90*/  LOP3.LUT R64, R65, R63, R64, 0xfe, !PT ;  /* 0x0000003f41407212 */ /* 0x000fc400078efe40 */
[----:B------:R-:W-:Y:S01]  /*8ba0*/  VIMNMX.RELU R63, PT, PT, R134, 0xf, PT ;  /* 0x0000000f863f7848 */ /* 0x000fe20003fe1100 */
[----:B------:R-:W-:Y:S01]  /*8bb0*/  IMAD.U32 R133, R133, 0x4, R61 ;  /* 0x0000000485857824 */ /* 0x000fe200078e003d */
[----:B------:R-:W-:Y:S02]  /*8bc0*/  VIMNMX.RELU R61, PT, PT, R136, 0xf, PT ;  /* 0x0000000f883d7848 */ /* 0x000fe40003fe1100 */
[----:B------:R-:W-:Y:S02]  /*8bd0*/  VIMNMX.RELU R66, PT, PT, R66, 0xf, PT ;  /* 0x0000000f42427848 */ /* 0x000fe40003fe1100 */
[----:B------:R-:W-:Y:S01]  /*8be0*/  VIMNMX.RELU R65, PT, PT, R62, 0xf, PT ;  /* 0x0000000f3e417848 */ /* 0x000fe20003fe1100 */
[----:B------:R-:W0:Y:S01]  /*8bf0*/  S2R R69, SR_TID.Z ;  /* 0x0000000000457919 */ /* 0x000e220000002300 */
[----:B------:R-:W-:Y:S01]  /*8c00*/  LEA R67, R67, R107, 0x2 ;  /* 0x0000006b43437211 */ /* 0x000fe200078e10ff */
[----:B------:R-:W-:Y:S01]  /*8c10*/  IMAD.SHL.U32 R62, R61, 0x100, RZ ;  /* 0x000001003d3e7824 */ /* 0x000fe200078e00ff */
[----:B------:R-:W1:Y:S01]  /*8c20*/  S2R R68, SR_TID.X ;  /* 0x0000000000447919 */ /* 0x000e620000002100 */
[----:B------:R-:W-:Y:S01]  /*8c30*/  IMAD.SHL.U32 R63, R63, 0x10, RZ ;  /* 0x000000103f3f7824 */ /* 0x000fe200078e00ff */
[----:B------:R-:W-:Y:S01]  /*8c40*/  SHF.L.U32 R65, R65, 0x8, RZ ;  /* 0x0000000841417819 */ /* 0x000fe200000006ff */
[----:B------:R-:W-:Y:S01]  /*8c50*/  IMAD.SHL.U32 R66, R66, 0x10, RZ ;  /* 0x0000001042427824 */ /* 0x000fe200078e00ff */
[----:B------:R-:W-:-:S02]  /*8c60*/  SHF.R.U64 R60, R60, 0x1f, R133 ;  /* 0x0000001f3c3c7819 */ /* 0x000fc40000001285 */
[----:B------:R-:W-:Y:S02]  /*8c70*/  SHF.R.U64 R106, R106, 0x1f, R67 ;  /* 0x0000001f6a6a7819 */ /* 0x000fe40000001243 */
[----:B------:R-:W-:Y:S02]  /*8c80*/  LOP3.LUT R62, R63, R62, R137, 0xfe, !PT ;  /* 0x0000003e3f3e7212 */ /* 0x000fe400078efe89 */
[----:B------:R-:W-:Y:S02]  /*8c90*/  LOP3.LUT R64, R66, R65, R64, 0xfe, !PT ;  /* 0x0000004142407212 */ /* 0x000fe400078efe40 */
[----:B------:R-:W-:Y:S02]  /*8ca0*/  VIMNMX.RELU R61, PT, PT, R186, 0xf, PT ;  /* 0x0000000fba3d7848 */ /* 0x000fe40003fe1100 */
[----:B------:R-:W-:Y:S02]  /*8cb0*/  VIMNMX.RELU R188, PT, PT, R188, 0xf, PT ;  /* 0x0000000fbcbc7848 */ /* 0x000fe40003fe1100 */
[----:B------:R-:W-:-:S02]  /*8cc0*/  VIMNMX.RELU R63, PT, PT, R60, 0xf, PT ;  /* 0x0000000f3c3f7848 */ /* 0x000fc40003fe1100 */
[----:B------:R-:W-:Y:S02]  /*8cd0*/  VIMNMX.RELU R65, PT, PT, R106, 0xf, PT ;  /* 0x0000000f6a417848 */ /* 0x000fe40003fe1100 */
[----:B------:R-:W-:Y:S02]  /*8ce0*/  LOP3.LUT R61, R184, R61, RZ, 0xfc, !PT ;  /* 0x0000003db83d7212 */ /* 0x000fe400078efcff */
[----:B------:R-:W-:Y:S02]  /*8cf0*/  LOP3.LUT R135, R135, R188, RZ, 0xfc, !PT ;  /* 0x000000bc87877212 */ /* 0x000fe400078efcff */
[----:B------:R-:W-:Y:S02]  /*8d00*/  LOP3.LUT R63, R62, R63, RZ, 0xfc, !PT ;  /* 0x0000003f3e3f7212 */ /* 0x000fe400078efcff */
[----:B------:R-:W-:Y:S01]  /*8d10*/  LOP3.LUT R65, R64, R65, RZ, 0xfc, !PT ;  /* 0x0000004140417212 */ /* 0x000fe200078efcff */
[----:B------:R2:W-:Y:S01]  /*8d20*/  STG.E desc[UR6][R110.64+0x204], R187 ;  /* 0x000204bb6e007986 */ /* 0x0005e2000c101906 */
[----:B------:R-:W-:Y:S03]  /*8d30*/  BSSY.RECONVERGENT B0, `(.L_x_315) ;  /* 0x0000054000007945 */ /* 0x000fe60003800200 */
[----:B------:R2:W-:Y:S04]  /*8d40*/  STG.E desc[UR6][R110.64+0x8], R61 ;  /* 0x0000083d6e007986 */ /* 0x0005e8000c101906 */
[----:B------:R2:W-:Y:S04]  /*8d50*/  STG.E desc[UR6][R110.64+0x208], R135 ;  /* 0x000208876e007986 */ /* 0x0005e8000c101906 */
[----:B------:R2:W-:Y:S04]  /*8d60*/  STG.E desc[UR6][R110.64+0xc], R63 ;  /* 0x00000c3f6e007986 */ /* 0x0005e8000c101906 */
[----:B------:R2:W-:Y:S01]  /*8d70*/  STG.E desc[UR6][R110.64+0x20c], R65 ;  /* 0x00020c416e007986 */ /* 0x0005e2000c101906 */
[----:B------:R-:W-:Y:S06]  /*8d80*/  BAR.SYNC.DEFER_BLOCKING 0x0 ;  /* 0x0000000000007b1d */ /* 0x000fec0000010000 */
[----:B01----:R-:W-:Y:S05]  /*8d90*/  @P0 BRA `(.L_x_316) ;  /* 0x0000000400340947 */ /* 0x003fea0003800000 */
[----:B--2---:R-:W0:Y:S01]  /*8da0*/  S2R R65, SR_TID.X ;  /* 0x0000000000417919 */ /* 0x004e220000002100 */
[----:B------:R-:W1:Y:S01]  /*8db0*/  LDC.64 R60, c[0x0][0x380] ;  /* 0x0000e000ff3c7b82 */ /* 0x000e620000000a00 */
[----:B------:R-:W2:Y:S01]  /*8dc0*/  S2R R64, SR_CTAID.Z ;  /* 0x0000000000407919 */ /* 0x000ea20000002700 */
[C---:B0-----:R-:W-:Y:S01]  /*8dd0*/  IMAD.SHL.U32 R62, R65.reuse, 0x20, RZ ;  /* 0x00000020413e7824 */ /* 0x041fe200078e00ff */
[----:B------:R-:W-:-:S04]  /*8de0*/  LOP3.LUT R63, R65, 0x3, RZ, 0xc0, !PT ;  /* 0x00000003413f7812 */ /* 0x000fc800078ec0ff */
[----:B--2---:R-:W-:Y:S02]  /*8df0*/  LEA R63, R64, R63, 0xb ;  /* 0x0000003f403f7211 */ /* 0x004fe400078e58ff */
[----:B------:R-:W-:-:S05]  /*8e00*/  LOP3.LUT R62, R62, 0x7f80, RZ, 0xc0, !PT ;  /* 0x00007f803e3e7812 */ /* 0x000fca00078ec0ff */
[----:B------:R-:W-:-:S04]  /*8e10*/  IMAD.IADD R63, R63, 0x1, R62 ;  /* 0x000000013f3f7824 */ /* 0x000fc800078e023e */
        /* <DEDUP_REMOVED lines=34> */
[----:B------:R-:W-:-:S02]  /*9040*/  UMOV UR4, 0x400 ;  /* 0x0000040000047882 */ /* 0x000fc40000000000 */
[----:B0-----:R-:W-:-:S06]  /*9050*/  ULEA UR4, UR5, UR4, 0x18 ;  /* 0x0000000405047291 */ /* 0x001fcc000f8ec0ff */
[----:B------:R-:W-:-:S05]  /*9060*/  LEA R63, R65, UR4, 0x2 ;  /* 0x00000004413f7c11 */ /* 0x000fca000f8e10ff */
        /* <DEDUP_REMOVED lines=32> */
.L_x_316:
[----:B------:R-:W-:Y:S05]  /*9270*/  BSYNC.RECONVERGENT B0 ;  /* 0x0000000000007941 */ /* 0x000fea0003800200 */
.L_x_315:
[----:B------:R-:W1:Y:S08]  /*9280*/  S2UR UR5, SR_CgaCtaId ;  /* 0x00000000000579c3 */ /* 0x000e700000008800 */
[----:B------:R-:W-:Y:S01]  /*9290*/  BAR.SYNC.DEFER_BLOCKING 0x0 ;  /* 0x0000000000007b1d */ /* 0x000fe20000010000 */
[----:B------:R-:W-:Y:S01]  /*92a0*/  LOP3.LUT R183, R183, 0x7, RZ, 0xc0, !PT ;  /* 0x00000007b7b77812 */ /* 0x000fe200078ec0ff */
[----:B------:R-:W-:-:S02]  /*92b0*/  IMAD R107, R69, 0x20, R68 ;  /* 0x00000020456b7824 */ /* 0x000fc400078e0244 */
[----:B------:R-:W-:Y:S02]  /*92c0*/  IMAD.MOV.U32 R71, RZ, RZ, RZ ;  /* 0x000000ffff477224 */ /* 0x000fe400078e00ff */
[----:B------:R-:W-:Y:S01]  /*92d0*/  UMOV UR4, 0x400 ;  /* 0x0000040000047882 */ /* 0x000fe20000000000 */
[----:B0-----:R-:W-:Y:S01]  /*92e0*/  IMAD.MOV.U32 R106, RZ, RZ, RZ ;  /* 0x000000ffff6a7224 */ /* 0x001fe200078e00ff */
[----:B-1----:R-:W-:Y:S02]  /*92f0*/  ULEA UR8, UR5, UR4, 0x18 ;  /* 0x0000000405087291 */ /* 0x002fe4000f8ec0ff */
[----:B------:R-:W-:Y:S02]  /*9300*/  UIADD3 UR4, UPT, UPT, UR4, 0x1000, URZ ;  /* 0x0000100004047890 */ /* 0x000fe4000fffe0ff */
[----:B------:R-:W-:Y:S02]  /*9310*/  UIADD3 UR9, UPT, UPT, UR8, 0x80, URZ ;  /* 0x0000008008097890 */ /* 0x000fe4000fffe0ff */
[----:B------:R-:W-:-:S02]  /*9320*/  UIADD3 UR10, UPT, UPT, UR8, 0x100, URZ ;  /* 0x00000100080a7890 */ /* 0x000fc4000fffe0ff */
[C---:B--2---:R-:W-:Y:S01]  /*9330*/  LEA R135, R183.reuse, UR8, 0x4 ;  /* 0x00000008b7877c11 */ /* 0x044fe2000f8e20ff */
[----:B------:R-:W-:Y:S01]  /*9340*/  UIADD3 UR11, UPT, UPT, UR8, 0x180, URZ ;  /* 0x00000180080b7890 */ /* 0x000fe2000fffe0ff */
[C---:B------:R-:W-:Y:S01]  /*9350*/  LEA R134, R183.reuse, UR9, 0x4 ;  /* 0x00000009b7867c11 */ /* 0x040fe2000f8e20ff */
[----:B------:R-:W-:Y:S01]  /*9360*/  ULEA UR4, UR5, UR4, 0x18 ;  /* 0x0000000405047291 */ /* 0x000fe2000f8ec0ff */
[C---:B------:R-:W-:Y:S02]  /*9370*/  LEA R133, R183.reuse, UR10, 0x4 ;  /* 0x0000000ab7857c11 */ /* 0x040fe4000f8e20ff */
[----:B------:R-:W0:Y:S01]  /*9380*/  LDSM.16.M88 R135, [R135] ;  /* 0x000000008787783b */ /* 0x000e220000000000 */
[----:B------:R-:W-:-:S03]  /*9390*/  LEA R132, R183, UR11, 0x4 ;  /* 0x0000000bb7847c11 */ /* 0x000fc6000f8e20ff */
[----:B------:R-:W1:Y:S01]  /*93a0*/  LDSM.16.M88 R134, [R134] ;  /* 0x000000008686783b */ /* 0x000e620000000000 */
[----:B------:R-:W-:-:S03]  /*93b0*/  LEA R107, R107, UR4, 0x2 ;  /* 0x000000046b6b7c11 */ /* 0x000fc6000f8e10ff */
[----:B------:R-:W2:Y:S04]  /*93c0*/  LDSM.16.M88 R133, [R133] ;  /* 0x000000008585783b */ /* 0x000ea80000000000 */
[----:B------:R-:W3:Y:S01]  /*93d0*/  LDSM.16.M88 R132, [R132] ;  /* 0x000000008484783b */ /* 0x000ee20000000000 */
[----:B------:R-:W-:Y:S06]  /*93e0*/  BAR.SYNC.DEFER_BLOCKING 0x0 ;  /* 0x0000000000007b1d */ /* 0x000fec0000010000 */
[----:B------:R-:W-:Y:S01]  /*93f0*/  STS [R107], R16 ;  /* 0x000000106b007388 */ /* 0x000fe20000000800 */
[----:B0-----:R-:W-:-:S03]  /*9400*/  MOV R62, R135 ;  /* 0x00000087003e7202 */ /* 0x001fc60000000f00 */
[----:B------:R-:W-:Y:S04]  /*9410*/  STS [R107+0x200], R15 ;  /* 0x0002000f6b007388 */ /* 0x000fe80000000800 */
[----:B------:R0:W-:Y:S04]  /*9420*/  STS [R107+0x400], R14 ;  /* 0x0004000e6b007388 */ /* 0x0001e80000000800 */
[----:B------:R4:W-:Y:S04]  /*9430*/  STS [R107+0x600], R13 ;  /* 0x0006000d6b007388 */ /* 0x0009e80000000800 */
[----:B------:R5:W-:Y:S01]  /*9440*/  STS [R107+0x800], R12 ;  /* 0x0008000c6b007388 */ /* 0x000be20000000800 */
[----:B0-----:R-:W-:-:S03]  /*9450*/  LEA R14, R69, UR4, 0xb ;  /* 0x00000004450e7c11 */ /* 0x001fc6000f8e58ff */
[----:B------:R0:W-:Y:S01]  /*9460*/  STS [R107+0xa00], R11 ;  /* 0x000a000b6b007388 */ /* 0x0001e20000000800 */
[C---:B----4-:R-:W-:Y:S01]  /*9470*/  IADD3 R13, PT, PT, R14.reuse, 0x180, RZ ;  /* 0x000001800e0d7810 */ /* 0x050fe20007ffe0ff */
[C---:B------:R-:W-:Y:S02]  /*9480*/  VIADD R16, R14.reuse, 0x80 ;  /* 0x000000800e107836 */ /* 0x040fe40000000000 */
[----:B------:R4:W-:Y:S01]  /*9490*/  STS [R107+0xc00], R10 ;  /* 0x000c000a6b007388 */ /* 0x0009e20000000800 */
[C---:B------:R-:W-:Y:S01]  /*94a0*/  VIADD R15, R14.reuse, 0x100 ;  /* 0x000001000e0f7836 */ /* 0x040fe20000000000 */
[C---:B------:R-:W-:Y:S01]  /*94b0*/  LEA R63, R183.reuse, R14, 0x4 ;  /* 0x0000000eb73f7211 */ /* 0x040fe200078e20ff */
[C---:B-----5:R-:W-:Y:S01]  /*94c0*/  VIADD R12, R14.reuse, 0x200 ;  /* 0x000002000e0c7836 */ /* 0x060fe20000000000 */
[----:B------:R5:W-:Y:S01]  /*94d0*/  STS [R107+0xe00], R9 ;  /* 0x000e00096b007388 */ /* 0x000be20000000800 */
[C---:B------:R-:W-:Y:S01]  /*94e0*/  IMAD R189, R183.reuse, 0x10, R16 ;  /* 0x00000010b7bd7824 */ /* 0x040fe200078e0210 */
[C---:B------:R-:W-:Y:S01]  /*94f0*/  LEA R187, R183.reuse, R13, 0x4 ;  /* 0x0000000db7bb7211 */ /* 0x040fe200078e20ff */
[C---:B0-----:R-:W-:Y:S01]  /*9500*/  VIADD R11, R14.reuse, 0x280 ;  /* 0x000002800e0b7836 */ /* 0x041fe20000000000 */
[----:B------:R0:W-:Y:S01]  /*9510*/  STS [R107+0x1000], R8 ;  /* 0x001000086b007388 */ /* 0x0001e20000000800 */
[C---:B------:R-:W-:Y:S01]  /*9520*/  IMAD R188, R183.reuse, 0x10, R15 ;  /* 0x00000010b7bc7824 */ /* 0x040fe200078e020f */
[C---:B----4-:R-:W-:Y:S01]  /*9530*/  IADD3 R10, PT, PT, R14.reuse, 0x300, RZ ;  /* 0x000003000e0a7810 */ /* 0x050fe20007ffe0ff */
[C---:B------:R-:W-:Y:S01]  /*9540*/  IMAD R193, R183.reuse, 0x10, R12 ;  /* 0x00000010b7c17824 */ /* 0x040fe200078e020c */
[----:B------:R4:W-:Y:S01]  /*9550*/  STS [R107+0x1200], R7 ;  /* 0x001200076b007388 */ /* 0x0009e20000000800 */
[C---:B------:R-:W-:Y:S01]  /*9560*/  IMAD R190, R183.reuse, 0x10, R11 ;  /* 0x00000010b7be7824 */ /* 0x040fe200078e020b */
[----:B------:R-:W-:Y:S01]  /*9570*/  LEA R186, R183, R10, 0x4 ;  /* 0x0000000ab7ba7211 */ /* 0x000fe200078e20ff */
[C---:B-----5:R-:W-:Y:S01]  /*9580*/  VIADD R9, R14.reuse, 0x380 ;  /* 0x000003800e097836 */ /* 0x060fe20000000000 */
[----:B------:R5:W-:Y:S01]  /*9590*/  STS [R107+0x1400], R6 ;  /* 0x001400066b007388 */ /* 0x000be20000000800 */
[----:B0-----:R-:W-:-:S03]  /*95a0*/  VIADD R8, R14, 0x400 ;  /* 0x000004000e087836 */ /* 0x001fc60000000000 */
[----:B------:R0:W-:Y:S01]  /*95b0*/  STS [R107+0x1600], R5 ;  /* 0x001600056b007388 */ /* 0x0001e20000000800 */
[C---:B------:R-:W-:Y:S01]  /*95c0*/  IMAD R173, R183.reuse, 0x10, R9 ;  /* 0x00000010b7ad7824 */ /* 0x040fe200078e0209 */
[C---:B----4-:R-:W-:Y:S01]  /*95d0*/  IADD3 R7, PT, PT, R14.reuse, 0x480, RZ ;  /* 0x000004800e077810 */ /* 0x050fe20007ffe0ff */
[C---:B------:R-:W-:Y:S01]  /*95e0*/  IMAD R194, R183.reuse, 0x10, R8 ;  /* 0x00000010b7c27824 */ /* 0x040fe200078e0208 */
[----:B------:R4:W-:Y:S01]  /*95f0*/  STS [R107+0x1800], R4 ;  /* 0x001800046b007388 */ /* 0x0009e20000000800 */
[C---:B-----5:R-:W-:Y:S01]  /*9600*/  VIADD R6, R14.reuse, 0x500 ;  /* 0x000005000e067836 */ /* 0x060fe20000000000 */
[----:B------:R-:W-:Y:S02]  /*9610*/  LEA R191, R183, R7, 0x4 ;  /* 0x00000007b7bf7211 */ /* 0x000fe400078e20ff */
        /* <DEDUP_REMOVED lines=8> */
[C---:B------:R-:W-:Y:S01]  /*96a0*/  LEA R195, R183.reuse, R4, 0x4 ;  /* 0x00000004b7c37211 */ /* 0x040fe200078e20ff */
[----:B------:R-:W-:Y:S01]  /*96b0*/  BAR.SYNC.DEFER_BLOCKING 0x0 ;  /* 0x0000000000007b1d */ /* 0x000fe20000010000 */
[C---:B0-----:R-:W-:Y:S02]  /*96c0*/  VIADD R2, R14.reuse, 0x700 ;  /* 0x000007000e027836 */ /* 0x041fe40000000000 */
[C---:B------:R-:W-:Y:S01]  /*96d0*/  IMAD R192, R183.reuse, 0x10, R3 ;  /* 0x00000010b7c07824 */ /* 0x040fe200078e0203 */
[----:B----4-:R-:W-:Y:S01]  /*96e0*/  IADD3 R0, PT, PT, R14, 0x780, RZ ;  /* 0x000007800e007810 */ /* 0x010fe20007ffe0ff */
[----:B------:R-:W-:-:S03]  /*96f0*/  IMAD R60, R183, 0x10, R2 ;  /* 0x00000010b73c7824 */ /* 0x000fc600078e0202 */
[----:B------:R-:W-:Y:S01]  /*9700*/  LEA R136, R183, R0, 0x4 ;  /* 0x00000000b7887211 */ /* 0x000fe200078e20ff */
        /* <DEDUP_REMOVED lines=15> */
[----:B------:R-:W0:Y:S01]  /*9800*/  LDSM.16.M88 R136, [R136] ;  /* 0x000000008888783b */ /* 0x000e220000000000 */
[----:B-1234-:R-:W-:-:S07]  /*9810*/  MOV R70, 0x9830 ;  /* 0x0000983000467802 */ /* 0x01efce0000000f00 */
[----:B0-----:R-:W-:Y:S05]  /*9820*/  CALL.REL.NOINC `($__internal_16_$__cuda_sm_9x_mma_sub_byte_internal_m8n8k32_u4_s4) ;  /* 0x0000007400e07944 */ /* 0x001fea0003c00000 */
[----:B------:R-:W-:Y:S01]  /*9830*/  IMAD.MOV.U32 R196, RZ, RZ, R60 ;  /* 0x000000ffffc47224 */ /* 0x000fe200078e003c */
[----:B------:R-:W-:Y:S01]  /*9840*/  MOV R63, R193 ;  /* 0x000000c1003f7202 */ /* 0x000fe20000000f00 */
[----:B------:R-:W-:Y:S01]  /*9850*/  IMAD.MOV.U32 R197, RZ, RZ, R61 ;  /* 0x000000ffffc57224 */ /* 0x000fe200078e003d */
[----:B------:R-:W-:Y:S01]  /*9860*/  MOV R106, RZ ;  /* 0x000000ff006a7202 */ /* 0x000fe20000000f00 */
[----:B------:R-:W-:Y:S02]  /*9870*/  IMAD.MOV.U32 R62, RZ, RZ, R135 ;  /* 0x000000ffff3e7224 */ /* 0x000fe400078e0087 */
[----:B------:R-:W-:Y:S01]  /*9880*/  IMAD.MOV.U32 R71, RZ, RZ, RZ ;  /* 0x000000ffff477224 */ /* 0x000fe200078e00ff */
[----:B------:R-:W-:-:S07]  /*9890*/  MOV R70, 0x98b0 ;  /* 0x000098b000467802 */ /* 0x000fce0000000f00 */
[----:B------:R-:W-:Y:S05]  /*98a0*/  CALL.REL.NOINC `($__internal_16_$__cuda_sm_9x_mma_sub_byte_internal_m8n8k32_u4_s4) ;  /* 0x0000007400c07944 */ /* 0x000fea0003c00000 */
        /* <DEDUP_REMOVED lines=19> */
[----:B------:R-:W-:Y:S01]  /*99e0*/  MOV R62, R134 ;  /* 0x00000086003e7202 */ /* 0x000fe20000000f00 */
[----:B------:R-:W-:Y:S02]  /*99f0*/  IMAD.MOV.U32 R71, RZ, RZ, R196 ;  /* 0x000000ffff477224 */ /* 0x000fe400078e00c4 */
[----:B------:R-:W-:Y:S01]  /*9a00*/  IMAD.MOV.U32 R106, RZ, RZ, R197 ;  /* 0x000000ffff6a7224 */ /* 0x000fe200078e00c5 */
        /* <DEDUP_REMOVED lines=90> */
[----:B------:R-:W0:Y:S01]  /*9fb0*/  S2R R62, SR_LANEID ;  /* 0x00000000003e7919 */ /* 0x000e220000000000 */
[----:B------:R-:W-:Y:S01]  /*9fc0*/  UIADD3 UR4, UPT, UPT, UR8, 0x200, URZ ;  /* 0x0000020008047890 */ /* 0x000fe2000fffe0ff */
[----:B------:R-:W-:Y:S01]  /*9fd0*/  IMAD.MOV.U32 R71, RZ, RZ, R134 ;  /* 0x000000ffff477224 */ /* 0x000fe200078e0086 */
[----:B------:R-:W-:Y:S01]  /*9fe0*/  UIADD3 UR5, UPT, UPT, UR8, 0x280, URZ ;  /* 0x0000028008057890 */ /* 0x000fe2000fffe0ff */
[----:B------:R-:W-:Y:S01]  /*9ff0*/  IMAD.MOV.U32 R106, RZ, RZ, R133 ;  /* 0x000000ffff6a7224 */ /* 0x000fe200078e0085 */
[----:B------:R-:W-:Y:S02]  /*a000*/  UIADD3 UR9, UPT, UPT, UR8, 0x300, URZ ;  /* 0x0000030008097890 */ /* 0x000fe4000fffe0ff */
        /* <DEDUP_REMOVED lines=9> */
[----:B------:R-:W0:Y:S04]  /*a0a0*/  LDSM.16.M88 R186, [R186] ;  /* 0x00000000baba783b */ /* 0x000e280000000000 */
[----:B------:R-:W1:Y:S04]  /*a0b0*/  LDSM.16.M88 R184, [R184] ;  /* 0x00000000b8b8783b */ /* 0x000e680000000000 */
[----:B------:R-:W2:Y:S04]  /*a0c0*/  LDSM.16.M88 R136, [R136] ;  /* 0x000000008888783b */ /* 0x000ea80000000000 */
[----:B------:R-:W3:Y:S01]  /*a0d0*/  LDSM.16.M88 R132, [R132] ;  /* 0x000000008484783b */ /* 0x000ee20000000000 */
[----:B------:R-:W-:Y:S06]  /*a0e0*/  BAR.SYNC.DEFER_BLOCKING 0x0 ;  /* 0x0000000000007b1d */ /* 0x000fec0000010000 */
[----:B------:R4:W-:Y:S04]  /*a0f0*/  STS [R107], R17 ;  /* 0x000000116b007388 */ /* 0x0009e80000000800 */
[----:B------:R5:W-:Y:S04]  /*a100*/  STS [R107+0x200], R18 ;  /* 0x000200126b007388 */ /* 0x000be80000000800 */
[----:B------:R5:W-:Y:S01]  /*a110*/  STS [R107+0x400], R19 ;  /* 0x000400136b007388 */ /* 0x000be20000000800 */
[----:B----4-:R-:W-:-:S03]  /*a120*/  IMAD R17, R63, 0x10, R14 ;  /* 0x000000103f117824 */ /* 0x010fc600078e020e */
[----:B------:R4:W-:Y:S01]  /*a130*/  STS [R107+0x600], R20 ;  /* 0x000600146b007388 */ /* 0x0009e20000000800 */
[----:B-----5:R-:W-:-:S03]  /*a140*/  LEA R18, R63, R5, 0x4 ;  /* 0x000000053f127211 */ /* 0x020fc600078e20ff */
[----:B------:R5:W-:Y:S01]  /*a150*/  STS [R107+0x800], R21 ;  /* 0x000800156b007388 */ /* 0x000be20000000800 */
[----:B------:R-:W-:-:S03]  /*a160*/  IMAD R19, R63, 0x10, R9 ;  /* 0x000000103f137824 */ /* 0x000fc600078e0209 */
[----:B------:R0:W-:Y:S01]  /*a170*/  STS [R107+0xa00], R22 ;  /* 0x000a00166b007388 */ /* 0x0001e20000000800 */
[----:B----4-:R-:W-:-:S03]  /*a180*/  IMAD R20, R63, 0x10, R13 ;  /* 0x000000103f147824 */ /* 0x010fc600078e020d */
[----:B------:R4:W-:Y:S01]  /*a190*/  STS [R107+0xc00], R23 ;  /* 0x000c00176b007388 */ /* 0x0009e20000000800 */
[----:B-----5:R-:W-:-:S03]  /*a1a0*/  LEA R21, R63, R15, 0x4 ;  /* 0x0000000f3f157211 */ /* 0x020fc600078e20ff */
[----:B------:R5:W-:Y:S01]  /*a1b0*/  STS [R107+0xe00], R24 ;  /* 0x000e00186b007388 */ /* 0x000be20000000800 */
[----:B0-----:R-:W-:-:S03]  /*a1c0*/  IMAD R22, R63, 0x10, R10 ;  /* 0x000000103f167824 */ /* 0x001fc600078e020a */
[----:B------:R0:W-:Y:S01]  /*a1d0*/  STS [R107+0x1000], R25 ;  /* 0x001000196b007388 */ /* 0x0001e20000000800 */
[----:B----4-:R-:W-:-:S03]  /*a1e0*/  IMAD R23, R63, 0x10, R6 ;  /* 0x000000103f177824 */ /* 0x010fc600078e0206 */
[----:B------:R4:W-:Y:S01]  /*a1f0*/  STS [R107+0x1200], R26 ;  /* 0x0012001a6b007388 */ /* 0x0009e20000000800 */
[----:B-----5:R-:W-:-:S03]  /*a200*/  LEA R24, R63, R2, 0x4 ;  /* 0x000000023f187211 */ /* 0x020fc600078e20ff */
[----:B------:R-:W-:Y:S01]  /*a210*/  STS [R107+0x1400], R27 ;  /* 0x0014001b6b007388 */ /* 0x000fe20000000800 */
[----:B0-----:R-:W-:-:S03]  /*a220*/  IMAD R25, R63, 0x10, R12 ;  /* 0x000000103f197824 */ /* 0x001fc600078e020c */
[----:B------:R-:W-:Y:S01]  /*a230*/  STS [R107+0x1600], R28 ;  /* 0x0016001c6b007388 */ /* 0x000fe20000000800 */
[----:B----4-:R-:W-:-:S03]  /*a240*/  LEA R26, R63, R11, 0x4 ;  /* 0x0000000b3f1a7211 */ /* 0x010fc600078e20ff */
[----:B------:R-:W-:Y:S04]  /*a250*/  STS [R107+0x1800], R29 ;  /* 0x0018001d6b007388 */ /* 0x000fe80000000800 */
[----:B------:R0:W-:Y:S04]  /*a260*/  STS [R107+0x1a00], R30 ;  /* 0x001a001e6b007388 */ /* 0x0001e80000000800 */
[----:B------:R4:W-:Y:S04]  /*a270*/  STS [R107+0x1c00], R31 ;  /* 0x001c001f6b007388 */ /* 0x0009e80000000800 */
[----:B------:R5:W-:Y:S01]  /*a280*/  STS [R107+0x1e00], R32 ;  /* 0x001e00206b007388 */ /* 0x000be20000000800 */
[C---:B0-----:R-:W-:Y:S01]  /*a290*/  LEA R30, R63.reuse, R8, 0x4 ;  /* 0x000000083f1e7211 */ /* 0x041fe200078e20ff */
[----:B------:R-:W-:Y:S01]  /*a2a0*/  BAR.SYNC.DEFER_BLOCKING 0x0 ;  /* 0x0000000000007b1d */ /* 0x000fe20000010000 */
[----:B----4-:R-:W-:-:S02]  /*a2b0*/  IMAD R31, R63, 0x10, R7 ;  /* 0x000000103f1f7824 */ /* 0x010fc400078e0207 */
[----:B-----5:R-:W-:-:S03]  /*a2c0*/  IMAD R32, R63, 0x10, R4 ;  /* 0x000000103f207824 */ /* 0x020fc600078e0204 */
        /* <DEDUP_REMOVED lines=16> */
[----:B-----5:R-:W-:Y:S01]  /*a3d0*/  MOV R62, R186 ;  /* 0x000000ba003e7202 */ /* 0x020fe20000000f00 */
[----:B-1----:R-:W-:Y:S01]  /*a3e0*/  IMAD.MOV.U32 R25, RZ, RZ, R60 ;  /* 0x000000ffff197224 */ /* 0x002fe200078e003c */
[----:B--2---:R-:W-:-:S02]  /*a3f0*/  MOV R26, R61 ;  /* 0x0000003d001a7202 */ /* 0x004fc40000000f00 */
[----:B---34-:R-:W-:-:S07]  /*a400*/  MOV R70, 0xa420 ;  /* 0x0000a42000467802 */ /* 0x018fce0000000f00 */
[----:B0-----:R-:W-:Y:S05]  /*a410*/  CALL.REL.NOINC `($__internal_16_$__cuda_sm_9x_mma_sub_byte_internal_m8n8k32_u4_s4) ;  /* 0x0000006800e47944 */ /* 0x001fea0003c00000 */
        /* <DEDUP_REMOVED lines=122> */
[----:B------:R-:W-:Y:S01]  /*abc0*/  MOV R28, R61 ;  /* 0x0000003d001c7202 */ /* 0x000fe20000000f00 */
[----:B------:R-:W-:Y:S01]  /*abd0*/  UIADD3 UR5, UPT, UPT, UR8, 0x480, URZ ;  /* 0x0000048008057890 */ /* 0x000fe2000fffe0ff */
[----:B------:R-:W-:Y:S01]  /*abe0*/  IMAD.MOV.U32 R71, RZ, RZ, R21 ;  /* 0x000000ffff477224 */ /* 0x000fe200078e0015 */
        /* <DEDUP_REMOVED lines=13> */
[----:B------:R-:W-:Y:S02]  /*acc0*/  IMAD R32, R27, 0x10, R12 ;  /* 0x000000101b207824 */ /* 0x000fe400078e020c */
[----:B------:R-:W1:Y:S04]  /*acd0*/  LDSM.16.M88 R19, [R19] ;  /* 0x000000001313783b */ /* 0x000e680000000000 */
[----:B------:R-:W2:Y:S04]  /*ace0*/  LDSM.16.M88 R18, [R18] ;  /* 0x000000001212783b */ /* 0x000ea80000000000 */
[----:B------:R-:W3:Y:S01]  /*acf0*/  LDSM.16.M88 R17, [R17] ;  /* 0x000000001111783b */ /* 0x000ee20000000000 */
[----:B------:R-:W-:Y:S06]  /*ad00*/  BAR.SYNC.DEFER_BLOCKING 0x0 ;  /* 0x0000000000007b1d */ /* 0x000fec0000010000 */
[----:B------:R4:W-:Y:S01]  /*ad10*/  STS [R107], R33 ;  /* 0x000000216b007388 */ /* 0x0009e20000000800 */
[----:B0-----:R-:W-:-:S03]  /*ad20*/  MOV R62, R26 ;  /* 0x0000001a003e7202 */ /* 0x001fc60000000f00 */
[----:B------:R0:W-:Y:S04]  /*ad30*/  STS [R107+0x200], R34 ;  /* 0x000200226b007388 */ /* 0x0001e80000000800 */
[----:B------:R5:W-:Y:S01]  /*ad40*/  STS [R107+0x400], R35 ;  /* 0x000400236b007388 */ /* 0x000be20000000800 */
[----:B----4-:R-:W-:-:S03]  /*ad50*/  LEA R33, R27, R11, 0x4 ;  /* 0x0000000b1b217211 */ /* 0x010fc600078e20ff */
[----:B------:R4:W-:Y:S01]  /*ad60*/  STS [R107+0x600], R36 ;  /* 0x000600246b007388 */ /* 0x0009e20000000800 */
[----:B0-----:R-:W-:-:S03]  /*ad70*/  IMAD R34, R27, 0x10, R10 ;  /* 0x000000101b227824 */ /* 0x001fc600078e020a */
[----:B------:R0:W-:Y:S01]  /*ad80*/  STS [R107+0x800], R37 ;  /* 0x000800256b007388 */ /* 0x0001e20000000800 */
[----:B-----5:R-:W-:-:S03]  /*ad90*/  IMAD R35, R27, 0x10, R9 ;  /* 0x000000101b237824 */ /* 0x020fc600078e0209 */
        /* <DEDUP_REMOVED lines=17> */
[----:B------:R-:W-:-:S03]  /*aeb0*/  IMAD.MOV.U32 R27, RZ, RZ, R60 ;  /* 0x000000ffff1b7224 */ /* 0x000fc600078e003c */
        /* <DEDUP_REMOVED lines=165> */
[----:B------:R-:W2:Y:S01]  /*b910*/  LDSM.16.M88 R18, [R18] ;  /* 0x000000001212783b */ /* 0x000ea20000000000 */
[C---:B------:R-:W-:Y:S01]  /*b920*/  IMAD R37, R19.reuse, 0x10, R7 ;  /* 0x0000001013257824 */ /* 0x040fe200078e0207 */
[C---:B------:R-:W-:Y:S01]  /*b930*/  LEA R39, R19.reuse, R5, 0x4 ;  /* 0x0000000513277211 */ /* 0x040fe200078e20ff */
[C---:B------:R-:W-:Y:S01]  /*b940*/  IMAD R38, R19.reuse, 0x10, R6 ;  /* 0x0000001013267824 */ /* 0x040fe200078e0206 */
[----:B------:R-:W3:Y:S01]  /*b950*/  LDSM.16.M88 R17, [R17] ;  /* 0x000000001111783b */ /* 0x000ee20000000000 */
[C---:B------:R-:W-:Y:S01]  /*b960*/  IMAD R40, R19.reuse, 0x10, R4 ;  /* 0x0000001013287824 */ /* 0x040fe200078e0204 */
[C---:B------:R-:W-:Y:S01]  /*b970*/  LEA R42, R19.reuse, R2, 0x4 ;  /* 0x00000002132a7211 */ /* 0x040fe200078e20ff */
[C---:B------:R-:W-:Y:S01]  /*b980*/  IMAD R41, R19.reuse, 0x10, R3 ;  /* 0x0000001013297824 */ /* 0x040fe200078e0203 */
[----:B------:R-:W-:Y:S01]  /*b990*/  BAR.SYNC.DEFER_BLOCKING 0x0 ;  /* 0x0000000000007b1d */ /* 0x000fe20000010000 */
[----:B------:R-:W-:-:S02]  /*b9a0*/  IMAD R43, R19, 0x10, R0 ;  /* 0x00000010132b7824 */ /* 0x000fc400078e0200 */
[----:B------:R-:W-:-:S03]  /*b9b0*/  IMAD.MOV.U32 R19, RZ, RZ, R60 ;  /* 0x000000ffff137224 */ /* 0x000fc600078e003c */
[----:B------:R4:W-:Y:S01]  /*b9c0*/  STS [R107], R49 ;  /* 0x000000316b007388 */ /* 0x0009e20000000800 */
[----:B0-----:R-:W-:-:S03]  /*b9d0*/  MOV R62, R27 ;  /* 0x0000001b003e7202 */ /* 0x001fc60000000f00 */
        /* <DEDUP_REMOVED lines=735> */
[C---:B------:R-:W-:Y:S01]  /*e7d0*/  LEA R28, R17.reuse, R5, 0x4 ;  /* 0x00000005111c7211 */ /* 0x040fe200078e20ff */
[C---:B------:R-:W-:Y:S01]  /*e7e0*/  IMAD R18, R17.reuse, 0x10, R16 ;  /* 0x0000001011127824 */ /* 0x040fe200078e0210 */
        /* <DEDUP_REMOVED lines=8> */
[C---:B------:R-:W-:Y:S01]  /*e870*/  IMAD R63, R17.reuse, 0x10, R14 ;  /* 0x00000010113f7824 */ /* 0x040fe200078e020e */
[C---:B------:R-:W-:Y:S01]  /*e880*/  LEA R25, R17.reuse, R15, 0x4 ;  /* 0x0000000f11197211 */ /* 0x040fe200078e20ff */
[C---:B------:R-:W-:Y:S01]  /*e890*/  IMAD R26, R17.reuse, 0x10, R13 ;  /* 0x00000010111a7824 */ /* 0x040fe200078e020d */
[----:B------:R-:W-:Y:S01]  /*e8a0*/  LDSM.16.M88 R4, [R4] ;  /* 0x000000000404783b */ /* 0x000fe20000000000 */
[C---:B------:R-:W-:Y:S01]  /*e8b0*/  IMAD R27, R17.reuse, 0x10, R12 ;  /* 0x00000010111b7824 */ /* 0x040fe200078e020c */
[C---:B------:R-:W-:Y:S01]  /*e8c0*/  LEA R11, R17.reuse, R11, 0x4 ;  /* 0x0000000b110b7211 */ /* 0x040fe200078e20ff */
[C---:B------:R-:W-:Y:S01]  /*e8d0*/  IMAD R12, R17.reuse, 0x10, R10 ;  /* 0x00000010110c7824 */ /* 0x040fe200078e020a */
[----:B------:R-:W0:Y:S01]  /*e8e0*/  LDSM.16.M88 R3, [R3] ;  /* 0x000000000303783b */ /* 0x000e220000000000 */
[C---:B------:R-:W-:Y:S01]  /*e8f0*/  IMAD R13, R17.reuse, 0x10, R9 ;  /* 0x00000010110d7824 */ /* 0x040fe200078e0209 */
[C---:B------:R-:W-:Y:S01]  /*e900*/  LEA R14, R17.reuse, R8, 0x4 ;  /* 0x00000008110e7211 */ /* 0x040fe200078e20ff */
[C---:B------:R-:W-:Y:S01]  /*e910*/  IMAD R15, R17.reuse, 0x10, R7 ;  /* 0x00000010110f7824 */ /* 0x040fe200078e0207 */
[----:B------:R-:W1:Y:S01]  /*e920*/  LDSM.16.M88 R6, [R6] ;  /* 0x000000000606783b */ /* 0x000e620000000000 */
[C---:B------:R-:W-:Y:S01]  /*e930*/  LEA R31, R17.reuse, R2, 0x4 ;  /* 0x00000002111f7211 */ /* 0x040fe200078e20ff */
[----:B------:R-:W-:Y:S01]  /*e940*/  IMAD R32, R17, 0x10, R0 ;  /* 0x0000001011207824 */ /* 0x000fe200078e0200 */
[----:B------:R-:W-:Y:S01]  /*e950*/  MOV R2, R61 ;  /* 0x0000003d00027202 */ /* 0x000fe20000000f00 */
[----:B------:R-:W-:Y:S01]  /*e960*/  BAR.SYNC.DEFER_BLOCKING 0x0 ;  /* 0x0000000000007b1d */ /* 0x000fe20000010000 */
[----:B------:R-:W-:-:S05]  /*e970*/  IMAD.MOV.U32 R0, RZ, RZ, R60 ;  /* 0x000000ffff007224 */ /* 0x000fca00078e003c */
[----:B------:R2:W-:Y:S04]  /*e980*/  STS [R107], R130 ;  /* 0x000000826b007388 */ /* 0x0005e80000000800 */
[----:B------:R2:W-:Y:S04]  /*e990*/  STS [R107+0x200], R131 ;  /* 0x000200836b007388 */ /* 0x0005e80000000800 */
[----:B------:R2:W-:Y:S01]  /*e9a0*/  STS [R107+0x400], R138 ;  /* 0x0004008a6b007388 */ /* 0x0005e20000000800 */
        /* <DEDUP_REMOVED lines=16> */
[----:B------:R2:W3:Y:S04]  /*eab0*/  LDSM.16.M88 R8, [R25] ;  /* 0x000000001908783b */ /* 0x0004e80000000000 */
        /* <DEDUP_REMOVED lines=11> */
[----:B------:R2:W0:Y:S04]  /*eb70*/  LDSM.16.M88 R25, [R30] ;  /* 0x000000001e19783b */ /* 0x0004280000000000 */
[----:B------:R2:W0:Y:S04]  /*eb80*/  LDSM.16.M88 R26, [R31] ;  /* 0x000000001f1a783b */ /* 0x0004280000000000 */
[----:B------:R2:W0:Y:S01]  /*eb90*/  LDSM.16.M88 R27, [R32] ;  /* 0x00000000201b783b */ /* 0x0004220000000000 */
[----:B-1-34-:R-:W-:-:S07]  /*eba0*/  MOV R70, 0xebc0 ;  /* 0x0000ebc000467802 */ /* 0x01afce0000000f00 */
[----:B0-2---:R-:W-:Y:S05]  /*ebb0*/  CALL.REL.NOINC `($__internal_16_$__cuda_sm_9x_mma_sub_byte_internal_m8n8k32_u4_s4) ;  /* 0x0000002000fc7944 */ /* 0x005fea0003c00000 */
        /* <DEDUP_REMOVED lines=121> */
[----:B------:R-:W-:Y:S02]  /*f350*/  LOP3.LUT R68, R68, 0x3f8, RZ, 0xc0, !PT ;  /* 0x000003f844447812 */ /* 0x000fe400078ec0ff */
[----:B0-----:R-:W-:Y:S02]  /*f360*/  SHF.R.U32.HI R2, RZ, 0x2, R0 ;  /* 0x00000002ff027819 */ /* 0x001fe40000011600 */
[----:B------:R-:W-:Y:S02]  /*f370*/  LOP3.LUT R3, R0, 0x3, RZ, 0xc0, !PT ;  /* 0x0000000300037812 */ /* 0x000fe400078ec0ff */
[----:B------:R-:W-:-:S03]  /*f380*/  LEA R0, R69, UR8, 0xa ;  /* 0x0000000845007c11 */ /* 0x000fc6000f8e50ff */
[----:B------:R-:W-:Y:S01]  /*f390*/  IMAD R3, R2, 0x4, R3 ;  /* 0x0000000402037824 */ /* 0x000fe200078e0203 */
[C---:B------:R-:W-:Y:S01]  /*f3a0*/  IADD3 R4, PT, PT, R0.reuse, 0x200, RZ ;  /* 0x0000020000047810 */ /* 0x040fe20007ffe0ff */
[C---:B------:R-:W-:Y:S02]  /*f3b0*/  VIADD R2, R0.reuse, 0x100 ;  /* 0x0000010000027836 */ /* 0x040fe40000000000 */
[----:B------:R-:W-:Y:S02]  /*f3c0*/  VIADD R6, R0, 0x300 ;  /* 0x0000030000067836 */ /* 0x000fe40000000000 */
[----:B------:R-:W-:Y:S01]  /*f3d0*/  IMAD.U32 R16, R3, 0x8, R0 ;  /* 0x0000000803107824 */ /* 0x000fe200078e0000 */
[----:B------:R-:W-:Y:S01]  /*f3e0*/  LEA R0, R69, R68, 0x8 ;  /* 0x0000004445007211 */ /* 0x000fe200078e40ff */
[C---:B------:R-:W-:Y:S01]  /*f3f0*/  IMAD.U32 R17, R3.reuse, 0x8, R2 ;  /* 0x0000000803117824 */ /* 0x040fe200078e0002 */
[C---:B------:R-:W-:Y:S01]  /*f400*/  LEA R26, R3.reuse, R6, 0x3 ;  /* 0x00000006031a7211 */ /* 0x040fe200078e18ff */
[----:B------:R-:W-:Y:S01]  /*f410*/  IMAD.U32 R24, R3, 0x8, R4 ;  /* 0x0000000803187824 */ /* 0x000fe200078e0004 */
[----:B------:R-:W-:Y:S01]  /*f420*/  STS.64 [R16], R18 ;  /* 0x0000001210007388 */ /* 0x000fe20000000a00 */
[----:B------:R-:W-:Y:S01]  /*f430*/  LEA R0, R0, UR8, 0x2 ;  /* 0x0000000800007c11 */ /* 0x000fe2000f8e10ff */
[----:B------:R-:W-:-:S02]  /*f440*/  IMAD.MOV.U32 R2, RZ, RZ, 0x40000000 ;  /* 0x40000000ff027424 */ /* 0x000fc400078e00ff */
[----:B------:R-:W-:Y:S01]  /*f450*/  STS.64 [R17], R8 ;  /* 0x0000000811007388 */ /* 0x000fe20000000a00 */
[----:B------:R-:W-:-:S03]  /*f460*/  IMAD.MOV.U32 R3, RZ, RZ, 0x0 ;  /* 0x00000000ff037424 */ /* 0x000fc600078e00ff */
[----:B------:R-:W-:Y:S04]  /*f470*/  STS.64 [R24], R10 ;  /* 0x0000000a18007388 */ /* 0x000fe80000000a00 */
[----:B------:R-:W-:Y:S01]  /*f480*/  STS.64 [R26], R60 ;  /* 0x0000003c1a007388 */ /* 0x000fe20000000a00 */
[----:B------:R-:W-:Y:S06]  /*f490*/  BAR.SYNC.DEFER_BLOCKING 0x0 ;  /* 0x0000000000007b1d */ /* 0x000fec0000010000 */
[----:B------:R-:W0:Y:S04]  /*f4a0*/  LDS.128 R20, [R0] ;  /* 0x0000000000147984 */ /* 0x000e280000000c00 */
[----:B------:R-:W1:Y:S04]  /*f4b0*/  LDS.128 R12, [R0+0x10] ;  /* 0x00001000000c7984 */ /* 0x000e680000000c00 */
[----:B------:R-:W2:Y:S01]  /*f4c0*/  LDS.128 R4, [R0+0x80] ;  /* 0x0000800000047984 */ /* 0x000ea20000000c00 */
[----:B0-----:R-:W-:-:S02]  /*f4d0*/  VIADDMNMX R25, R151, R20, RZ, !PT ;  /* 0x0000001497197246 */ /* 0x001fc400078001ff */
[----:B------:R-:W-:Y:S02]  /*f4e0*/  VIADDMNMX R21, R152, R21, RZ, !PT ;  /* 0x0000001598157246 */ /* 0x000fe400078001ff */
[----:B------:R-:W-:Y:S01]  /*f4f0*/  VIADDMNMX R19, R153, R22, RZ, !PT ;  /* 0x0000001699137246 */ /* 0x000fe200078001ff */
[--C-:B------:R-:W-:Y:S01]  /*f500*/  IMAD.WIDE.U32 R8, R25, -0x60000000, R2.reuse ;  /* 0xa000000019087825 */ /* 0x100fe200078e0002 */
[----:B------:R-:W-:Y:S02]  /*f510*/  VIADDMNMX R23, R154, R23, RZ, !PT ;  /* 0x000000179a177246 */ /* 0x000fe400078001ff */
[----:B-1----:R-:W-:Y:S01]  /*f520*/  VIADDMNMX R27, R156, R13, RZ, !PT ;  /* 0x0000000d9c1b7246 */ /* 0x002fe200078001ff */
[--C-:B------:R-:W-:Y:S01]  /*f530*/  IMAD.WIDE.U32 R10, R21, -0x60000000, R2.reuse ;  /* 0xa0000000150a7825 */ /* 0x100fe200078e0002 */
[----:B------:R-:W-:Y:S02]  /*f540*/  LEA R25, R25, R9, 0x2 ;  /* 0x0000000919197211 */ /* 0x000fe400078e10ff */
[----:B------:R-:W-:Y:S01]  /*f550*/  VIADDMNMX R29, R157, R14, RZ, !PT ;  /* 0x0000000e9d1d7246 */ /* 0x000fe200078001ff */
[----:B------:R-:W-:Y:S01]  /*f560*/  IMAD.WIDE.U32 R16, R19, -0x60000000, R2 ;  /* 0xa000000013107825 */ /* 0x000fe200078e0002 */
[----:B------:R-:W-:-:S02]  /*f570*/  SHF.R.U64 R20, R8, 0x1f, R25 ;  /* 0x0000001f08147819 */ /* 0x000fc40000001219 */
[----:B------:R-:W-:Y:S01]  /*f580*/  VIADDMNMX R25, R155, R12, RZ, !PT ;  /* 0x0000000c9b197246 */ /* 0x000fe200078001ff */
[----:B------:R-:W-:Y:S01]  /*f590*/  IMAD.U32 R21, R21, 0x4, R11 ;  /* 0x0000000415157824 */ /* 0x000fe200078e000b */
[----:B------:R-:W-:Y:S01]  /*f5a0*/  VIMNMX.RELU R14, PT, PT, R20, 0xf, PT ;  /* 0x0000000f140e7848 */ /* 0x000fe20003fe1100 */
[----:B------:R-:W-:Y:S01]  /*f5b0*/  IMAD.U32 R19, R19, 0x4, R17 ;  /* 0x0000000413137824 */ /* 0x000fe200078e0011 */
[----:B------:R-:W-:Y:S01]  /*f5c0*/  VIADDMNMX R15, R158, R15, RZ, !PT ;  /* 0x0000000f9e0f7246 */ /* 0x000fe200078001ff */
[----:B------:R-:W-:Y:S01]  /*f5d0*/  IMAD.WIDE.U32 R12, R23, -0x60000000, R2 ;  /* 0xa0000000170c7825 */ /* 0x000fe200078e0002 */
[----:B------:R-:W-:Y:S02]  /*f5e0*/  SHF.R.U64 R18, R10, 0x1f, R21 ;  /* 0x0000001f0a127819 */ /* 0x000fe40000001215 */
[----:B------:R-:W0:Y:S01]  /*f5f0*/  LDS.128 R8, [R0+0x90] ;  /* 0x0000900000087984 */ /* 0x000e220000000c00 */
[----:B------:R-:W-:Y:S01]  /*f600*/  SHF.R.U64 R19, R16, 0x1f, R19 ;  /* 0x0000001f10137819 */ /* 0x000fe20000001213 */
[----:B------:R-:W-:Y:S01]  /*f610*/  IMAD.SHL.U32 R14, R14, 0x10000000, RZ ;  /* 0x100000000e0e7824 */ /* 0x000fe200078e00ff */
[----:B------:R-:W-:Y:S01]  /*f620*/  VIMNMX.RELU R18, PT, PT, R18, 0xf, PT ;  /* 0x0000000f12127848 */ /* 0x000fe20003fe1100 */
[----:B------:R-:W-:Y:S01]  /*f630*/  IMAD.WIDE.U32 R16, R25, -0x60000000, R2 ;  /* 0xa000000019107825 */ /* 0x000fe200078e0002 */
[----:B------:R-:W-:-:S02]  /*f640*/  VIMNMX.RELU R19, PT, PT, R19, 0xf, PT ;  /* 0x0000000f13137848 */ /* 0x000fc40003fe1100 */
[----:B------:R-:W-:Y:S01]  /*f650*/  LEA R23, R23, R13, 0x2 ;  /* 0x0000000d17177211 */ /* 0x000fe200078e10ff */
[----:B------:R-:W-:Y:S01]  /*f660*/  IMAD.SHL.U32 R13, R18, 0x1000000, RZ ;  /* 0x01000000120d7824 */ /* 0x000fe200078e00ff */
[----:B------:R-:W-:Y:S01]  /*f670*/  SHF.L.U32 R22, R19, 0x14, RZ ;  /* 0x0000001413167819 */ /* 0x000fe200000006ff */
[----:B------:R-:W-:Y:S01]  /*f680*/  IMAD.WIDE.U32 R18, R27, -0x60000000, R2 ;  /* 0xa00000001b127825 */ /* 0x000fe200078e0002 */
[----:B--2---:R-:W-:Y:S02]  /*f690*/  VIADDMNMX R151, R151, R4, RZ, !PT ;  /* 0x0000000497977246 */ /* 0x004fe400078001ff */
[----:B------:R-:W-:Y:S01]  /*f6a0*/  LOP3.LUT R22, R22, R13, R14, 0xfe, !PT ;  /* 0x0000000d16167212 */ /* 0x000fe200078efe0e */
[----:B------:R-:W-:Y:S01]  /*f6b0*/  IMAD.U32 R13, R25, 0x4, R17 ;  /* 0x00000004190d7824 */ /* 0x000fe200078e0011 */
[----:B------:R-:W-:Y:S01]  /*f6c0*/  SHF.R.U64 R12, R12, 0x1f, R23 ;  /* 0x0000001f0c0c7819 */ /* 0x000fe20000001217 */
[----:B------:R-:W-:Y:S01]  /*f6d0*/  IMAD.U32 R27, R27, 0x4, R19 ;  /* 0x000000041b1b7824 */ /* 0x000fe200078e0013 */
[----:B------:R-:W-:Y:S01]  /*f6e0*/  VIADDMNMX R19, R152, R5, RZ, !PT ;  /* 0x0000000598137246 */ /* 0x000fe200078001ff */
[----:B------:R-:W-:Y:S01]  /*f6f0*/  IMAD.WIDE.U32 R4, R15, -0x60000000, R2 ;  /* 0xa00000000f047825 */ /* 0x000fe200078e0002 */
[----:B------:R-:W-:-:S02]  /*f700*/  SHF.R.U64 R14, R16, 0x1f, R13 ;  /* 0x0000001f100e7819 */ /* 0x000fc4000000120d */
[----:B------:R-:W-:Y:S01]  /*f710*/  VIADDMNMX R153, R153, R6, RZ, !PT ;  /* 0x0000000699997246 */ /* 0x000fe200078001ff */
[----:B------:R-:W-:Y:S01]  /*f720*/  IMAD.U32 R5, R15, 0x4, R5 ;  /* 0x000000040f057824 */ /* 0x000fe200078e0005 */
[----:B------:R-:W-:Y:S01]  /*f730*/  VIMNMX.RELU R6, PT, PT, R12, 0xf, PT ;  /* 0x0000000f0c067848 */ /* 0x000fe20003fe1100 */
[----:B------:R-:W-:Y:S01]  /*f740*/  IMAD.WIDE.U32 R12, R151, -0x60000000, R2 ;  /* 0xa0000000970c7825 */ /* 0x000fe200078e0002 */
[----:B------:R-:W-:Y:S02]  /*f750*/  VIMNMX.RELU R14, PT, PT, R14, 0xf, PT ;  /* 0x0000000f0e0e7848 */ /* 0x000fe40003fe1100 */
[----:B------:R-:W-:Y:S01]  /*f760*/  SHF.R.U64 R24, R4, 0x1f, R5 ;  /* 0x0000001f04187819 */ /* 0x000fe20000001205 */
[----:B------:R-:W-:Y:S01]  /*f770*/  IMAD.U32 R17, R6, 0x10000, RZ ;  /* 0x0001000006117824 */ /* 0x000fe200078e00ff */
[----:B------:R-:W-:Y:S01]  /*f780*/  SHF.L.U32 R6, R14, 0xc, RZ ;  /* 0x0000000c0e067819 */ /* 0x000fe200000006ff */
[----:B------:R-:W-:Y:S01]  /*f790*/  IMAD.WIDE.U32 R4, R153, -0x60000000, R2 ;  /* 0xa000000099047825 */ /* 0x000fe200078e0002 */
[----:B------:R-:W-:-:S02]  /*f7a0*/  SHF.R.U64 R26, R18, 0x1f, R27 ;  /* 0x0000001f121a7819 */ /* 0x000fc4000000121b */
[----:B------:R-:W-:Y:S01]  /*f7b0*/  LOP3.LUT R22, R6, R17, R22, 0xfe, !PT ;  /* 0x0000001106167212 */ /* 0x000fe200078efe16 */
[----:B------:R-:W-:Y:S01]  /*f7c0*/  IMAD.WIDE.U32 R14, R19, -0x60000000, R2 ;  /* 0xa0000000130e7825 */ /* 0x000fe200078e0002 */
[----:B------:R-:W-:-:S03]  /*f7d0*/  LEA R17, R153, R5, 0x2 ;  /* 0x0000000599117211 */ /* 0x000fc600078e10ff */
[----:B------:R-:W-:Y:S01]  /*f7e0*/  IMAD.U32 R151, R151, 0x4, R13 ;  /* 0x0000000497977824 */ /* 0x000fe200078e000d */
[----:B------:R-:W-:Y:S01]  /*f7f0*/  SHF.R.U64 R17, R4, 0x1f, R17 ;  /* 0x0000001f04117819 */ /* 0x000fe20000001211 */
[----:B------:R-:W-:Y:S01]  /*f800*/  IMAD.U32 R15, R19, 0x4, R15 ;  /* 0x00000004130f7824 */ /* 0x000fe200078e000f */
[----:B------:R-:W-:Y:S01]  /*f810*/  VIADDMNMX R19, R154, R7, RZ, !PT ;  /* 0x000000079a137246 */ /* 0x000fe200078001ff */
[C---:B------:R-:W-:Y:S01]  /*f820*/  IMAD.WIDE.U32 R20, R29.reuse, -0x60000000, R2 ;  /* 0xa00000001d147825 */ /* 0x040fe200078e0002 */
[----:B------:R-:W-:Y:S01]  /*f830*/  SHF.R.U64 R16, R12, 0x1f, R151 ;  /* 0x0000001f0c107819 */ /* 0x000fe20000001297 */
[----:B------:R-:W1:Y:S01]  /*f840*/  LDS.128 R4, [R0+0x100] ;  /* 0x0001000000047984 */ /* 0x000e620000000c00 */
[----:B------:R-:W-:Y:S02]  /*f850*/  SHF.R.U64 R15, R14, 0x1f, R15 ;  /* 0x0000001f0e0f7819 */ /* 0x000fe4000000120f */
[----:B------:R-:W-:Y:S02]  /*f860*/  LEA R25, R29, R21, 0x2 ;  /* 0x000000151d197211 */ /* 0x000fe400078e10ff */
[----:B0-----:R-:W-:-:S02]  /*f870*/  VIADDMNMX R155, R155, R8, RZ, !PT ;  /* 0x000000089b9b7246 */ /* 0x001fc400078001ff */
[----:B------:R-:W-:Y:S01]  /*f880*/  VIADDMNMX R21, R156, R9, RZ, !PT ;  /* 0x000000099c157246 */ /* 0x000fe200078001ff */
[----:B------:R-:W-:Y:S01]  /*f890*/  IMAD.WIDE.U32 R8, R19, -0x60000000, R2 ;  /* 0xa000000013087825 */ /* 0x000fe200078e0002 */
[----:B------:R-:W-:Y:S02]  /*f8a0*/  VIMNMX.RELU R14, PT, PT, R16, 0xf, PT ;  /* 0x0000000f100e7848 */ /* 0x000fe40003fe1100 */
[----:B------:R-:W-:Y:S01]  /*f8b0*/  VIMNMX.RELU R17, PT, PT, R17, 0xf, PT ;  /* 0x0000000f11117848 */ /* 0x000fe20003fe1100 */
[----:B------:R-:W-:Y:S01]  /*f8c0*/  IMAD.U32 R23, R19, 0x4, R9 ;  /* 0x0000000413177824 */ /* 0x000fe200078e0009 */
[----:B------:R-:W-:Y:S01]  /*f8d0*/  VIMNMX.RELU R15, PT, PT, R15, 0xf, PT ;  /* 0x0000000f0f0f7848 */ /* 0x000fe20003fe1100 */
[----:B------:R-:W-:Y:S01]  /*f8e0*/  IMAD.WIDE.U32 R12, R155, -0x60000000, R2 ;  /* 0xa00000009b0c7825 */ /* 0x000fe200078e0002 */
[----:B------:R-:W-:Y:S02]  /*f8f0*/  VIADDMNMX R157, R157, R10, RZ, !PT ;  /* 0x0000000a9d9d7246 */ /* 0x000fe400078001ff */
[----:B------:R-:W-:Y:S01]  /*f900*/  SHF.L.U32 R16, R15, 0x18, RZ ;  /* 0x000000180f107819 */ /* 0x000fe200000006ff */
[----:B------:R-:W-:Y:S01]  /*f910*/  IMAD.SHL.U32 R9, R14, 0x10000000, RZ ;  /* 0x100000000e097824 */ /* 0x000fe200078e00ff */
[----:B------:R-:W-:Y:S01]  /*f920*/  SHF.R.U64 R23, R8, 0x1f, R23 ;  /* 0x0000001f08177819 */ /* 0x000fe20000001217 */
[----:B------:R-:W-:Y:S01]  /*f930*/  IMAD.SHL.U32 R17, R17, 0x100000, RZ ;  /* 0x0010000011117824 */ /* 0x000fe200078e00ff */
[----:B------:R-:W-:Y:S01]  /*f940*/  SHF.R.U64 R25, R20, 0x1f, R25 ;  /* 0x0000001f14197819 */ /* 0x000fe20000001219 */
[----:B------:R-:W-:-:S03]  /*f950*/  IMAD.WIDE.U32 R14, R21, -0x60000000, R2 ;  /* 0xa0000000150e7825 */ /* 0x000fc600078e0002 */
[----:B------:R-:W-:Y:S01]  /*f960*/  LOP3.LUT R18, R17, R16, R9, 0xfe, !PT ;  /* 0x0000001011127212 */ /* 0x000fe200078efe09 */
[----:B------:R-:W-:Y:S01]  /*f970*/  IMAD.U32 R19, R155, 0x4, R13 ;  /* 0x000000049b137824 */ /* 0x000fe200078e000d */
[----:B------:R-:W-:Y:S01]  /*f980*/  LEA R9, R21, R15, 0x2 ;  /* 0x0000000f15097211 */ /* 0x000fe200078e10ff */
[C---:B------:R-:W-:Y:S01]  /*f990*/  IMAD.WIDE.U32 R16, R157.reuse, -0x60000000, R2 ;  /* 0xa00000009d107825 */ /* 0x040fe200078e0002 */
[----:B------:R-:W-:Y:S02]  /*f9a0*/  VIADDMNMX R21, R158, R11, RZ, !PT ;  /* 0x0000000b9e157246 */ /* 0x000fe400078001ff */
[----:B------:R-:W-:Y:S01]  /*f9b0*/  SHF.R.U64 R19, R12, 0x1f, R19 ;  /* 0x0000001f0c137819 */ /* 0x000fe20000001213 */
[----:B------:R-:W-:Y:S01]  /*f9c0*/  IMAD.U32 R157, R157, 0x4, R17 ;  /* 0x000000049d9d7824 */ /* 0x000fe200078e0011 */
[----:B------:R-:W-:Y:S02]  /*f9d0*/  SHF.R.U64 R20, R14, 0x1f, R9 ;  /* 0x0000001f0e147819 */ /* 0x000fe40000001209 */
[----:B------:R-:W0:Y:S01]  /*f9e0*/  LDS.128 R8, [R0+0x110] ;  /* 0x0001100000087984 */ /* 0x000e220000000c00 */
[----:B------:R-:W-:-:S02]  /*f9f0*/  VIMNMX.RELU R12, PT, PT, R26, 0xf, PT ;  /* 0x0000000f1a0c7848 */ /* 0x000fc40003fe1100 */
[----:B------:R-:W-:Y:S02]  /*fa00*/  VIMNMX.RELU R17, PT, PT, R23, 0xf, PT ;  /* 0x0000000f17117848 */ /* 0x000fe40003fe1100 */
[----:B------:R-:W-:Y:S01]  /*fa10*/  VIMNMX.RELU R19, PT, PT, R19, 0xf, PT ;  /* 0x0000000f13137848 */ /* 0x000fe20003fe1100 */
[----:B------:R-:W-:Y:S01]  /*fa20*/  IMAD.SHL.U32 R15, R12, 0x100, RZ ;  /* 0x000001000c0f7824 */ /* 0x000fe200078e00ff */
[----:B------:R-:W-:Y:S01]  /*fa30*/  VIMNMX.RELU R13, PT, PT, R25, 0xf, PT ;  /* 0x0000000f190d7848 */ /* 0x000fe20003fe1100 */
[----:B------:R-:W-:Y:S01]  /*fa40*/  IMAD.U32 R17, R17, 0x10000, RZ ;  /* 0x0001000011117824 */ /* 0x000fe200078e00ff */
[----:B------:R-:W-:Y:S01]  /*fa50*/  SHF.R.U64 R16, R16, 0x1f, R157 ;  /* 0x0000001f10107819 */ /* 0x000fe2000000129d */
[----:B------:R-:W-:Y:S01]  /*fa60*/  IMAD.SHL.U32 R19, R19, 0x1000, RZ ;  /* 0x0000100013137824 */ /* 0x000fe200078e00ff */
[----:B------:R-:W-:Y:S01]  /*fa70*/  SHF.L.U32 R14, R13, 0x4, RZ ;  /* 0x000000040d0e7819 */ /* 0x000fe200000006ff */
[----:B------:R-:W-:Y:S01]  /*fa80*/  IMAD.WIDE.U32 R12, R21, -0x60000000, R2 ;  /* 0xa0000000150c7825 */ /* 0x000fe200078e0002 */
[----:B-1----:R-:W-:-:S02]  /*fa90*/  VIADDMNMX R25, R160, R5, RZ, !PT ;  /* 0x00000005a0197246 */ /* 0x002fc400078001ff */
[----:B------:R-:W-:Y:S02]  /*faa0*/  LOP3.LUT R14, R14, R15, R22, 0xfe, !PT ;  /* 0x0000000f0e0e7212 */ /* 0x000fe400078efe16 */
[----:B------:R-:W-:Y:S02]  /*fab0*/  LOP3.LUT R17, R19, R17, R18, 0xfe, !PT ;  /* 0x0000001113117212 */ /* 0x000fe400078efe12 */
[----:B------:R-:W-:Y:S02]  /*fac0*/  VIMNMX.RELU R15, PT, PT, R20, 0xf, PT ;  /* 0x0000000f140f7848 */ /* 0x000fe40003fe1100 */
[----:B------:R-:W-:Y:S02]  /*fad0*/  VIMNMX.RELU R18, PT, PT, R16, 0xf, PT ;  /* 0x0000000f10127848 */ /* 0x000fe40003fe1100 */
[----:B------:R-:W-:Y:S01]  /*fae0*/  LEA R21, R21, R13, 0x2 ;  /* 0x0000000d15157211 */ /* 0x000fe200078e10ff */
[----:B------:R-:W-:Y:S01]  /*faf0*/  IMAD.SHL.U32 R16, R15, 0x100, RZ ;  /* 0x000001000f107824 */ /* 0x000fe200078e00ff */
[----:B------:R-:W-:Y:S01]  /*fb00*/  VIMNMX.RELU R13, PT, PT, R24, 0xf, PT ;  /* 0x0000000f180d7848 */ /* 0x000fe20003fe1100 */
[----:B------:R-:W-:Y:S01]  /*fb10*/  IMAD.SHL.U32 R18, R18, 0x10, RZ ;  /* 0x0000001012127824 */ /* 0x000fe200078e00ff */
[----:B------:R-:W-:-:S02]  /*fb20*/  SHF.R.U64 R12, R12, 0x1f, R21 ;  /* 0x0000001f0c0c7819 */ /* 0x000fc40000001215 */
[----:B------:R-:W-:Y:S02]  /*fb30*/  LOP3.LUT R21, R14, R13, RZ, 0xfc, !PT ;  /* 0x0000000d0e157212 */ /* 0x000fe400078efcff */
[----:B------:R-:W-:Y:S02]  /*fb40*/  VIMNMX.RELU R13, PT, PT, R12, 0xf, PT ;  /* 0x0000000f0c0d7848 */ /* 0x000fe40003fe1100 */
[----:B------:R-:W-:Y:S01]  /*fb50*/  VIADDMNMX R19, R159, R4, RZ, !PT ;  /* 0x000000049f137246 */ /* 0x000fe200078001ff */
[----:B------:R0:W-:Y:S01]  /*fb60*/  STG.E desc[UR6][R110.64+0x400], R21 ;  /* 0x000400156e007986 */ /* 0x0001e2000c101906 */
[----:B------:R-:W-:Y:S02]  /*fb70*/  LOP3.LUT R16, R18, R16, R17, 0xfe, !PT ;  /* 0x0000001012107212 */ /* 0x000fe400078efe11 */
[----:B------:R-:W-:Y:S01]  /*fb80*/  VIADDMNMX R27, R161, R6, RZ, !PT ;  /* 0x00000006a11b7246 */ /* 0x000fe200078001ff */
[----:B------:R-:W-:Y:S01]  /*fb90*/  IMAD.WIDE.U32 R4, R19, -0x60000000, R2 ;  /* 0xa000000013047825 */ /* 0x000fe200078e0002 */
[----:B------:R-:W-:-:S02]  /*fba0*/  LOP3.LUT R23, R16, R13, RZ, 0xfc, !PT ;  /* 0x0000000d10177212 */ /* 0x000fc400078efcff */
[----:B------:R-:W-:Y:S01]  /*fbb0*/  VIADDMNMX R29, R162, R7, RZ, !PT ;  /* 0x00000007a21d7246 */ /* 0x000fe200078001ff */
[----:B------:R-:W1:Y:S01]  /*fbc0*/  LDS.128 R12, [R0+0x180] ;  /* 0x00018000000c7984 */ /* 0x000e620000000c00 */
[--C-:B------:R-:W-:Y:S01]  /*fbd0*/  IMAD.WIDE.U32 R6, R25, -0x60000000, R2.reuse ;  /* 0xa000000019067825 */ /* 0x100fe200078e0002 */
[----:B------:R-:W-:Y:S02]  /*fbe0*/  LEA R5, R19, R5, 0x2 ;  /* 0x0000000513057211 */ /* 0x000fe400078e10ff */
[----:B0-----:R-:W-:Y:S01]  /*fbf0*/  VIADDMNMX R21, R163, R8, RZ, !PT ;  /* 0x00000008a3157246 */ /* 0x001fe200078001ff */
[----:B------:R-:W-:Y:S01]  /*fc00*/  IMAD.WIDE.U32 R16, R27, -0x60000000, R2 ;  /* 0xa00000001b107825 */ /* 0x000fe200078e0002 */
[----:B------:R-:W-:Y:S01]  /*fc10*/  SHF.R.U64 R24, R4, 0x1f, R5 ;  /* 0x0000001f04187819 */ /* 0x000fe20000001205 */
[----:B------:R0:W-:Y:S02]  /*fc20*/  STG.E desc[UR6][R110.64+0x600], R23 ;  /* 0x000600176e007986 */ /* 0x0001e4000c101906 */
[----:B------:R-:W-:-:S04]  /*fc30*/  IMAD.WIDE.U32 R18, R29, -0x60000000, R2 ;  /* 0xa00000001d127825 */ /* 0x000fc800078e0002 */
[----:B------:R-:W-:Y:S01]  /*fc40*/  IMAD.U32 R25, R25, 0x4, R7 ;  /* 0x0000000419197824 */ /* 0x000fe200078e0007 */
[----:B------:R-:W-:Y:S01]  /*fc50*/  LEA R29, R29, R19, 0x2 ;  /* 0x000000131d1d7211 */ /* 0x000fe200078e10ff */
[----:B------:R-:W-:-:S03]  /*fc60*/  IMAD.U32 R27, R27, 0x4, R17 ;  /* 0x000000041b1b7824 */ /* 0x000fc600078e0011 */
[----:B------:R-:W-:Y:S02]  /*fc70*/  SHF.R.U64 R19, R6, 0x1f, R25 ;  /* 0x0000001f06137819 */ /* 0x000fe40000001219 */
[----:B------:R-:W-:Y:S01]  /*fc80*/  SHF.R.U64 R20, R16, 0x1f, R27 ;  /* 0x0000001f10147819 */ /* 0x000fe2000000121b */
[----:B------:R-:W2:Y:S01]  /*fc90*/  LDS.128 R4, [R0+0x190] ;  /* 0x0001900000047984 */ /* 0x000ea20000000c00 */
[----:B------:R-:W-:Y:S02]  /*fca0*/  SHF.R.U64 R22, R18, 0x1f, R29 ;  /* 0x0000001f12167819 */ /* 0x000fe4000000121d */
[----:B------:R-:W-:Y:S02]  /*fcb0*/  VIMNMX.RELU R18, PT, PT, R24, 0xf, PT ;  /* 0x0000000f18127848 */ /* 0x000fe40003fe1100 */
[----:B------:R-:W-:Y:S02]  /*fcc0*/  VIMNMX.RELU R19, PT, PT, R19, 0xf, PT ;  /* 0x0000000f13137848 */ /* 0x000fe40003fe1100 */
[----:B------:R-:W-:Y:S01]  /*fcd0*/  VIADDMNMX R25, R164, R9, RZ, !PT ;  /* 0x00000009a4197246 */ /* 0x000fe200078001ff */
[----:B------:R-:W-:Y:S01]  /*fce0*/  IMAD.WIDE.U32 R8, R21, -0x60000000, R2 ;  /* 0xa000000015087825 */ /* 0x000fe200078e0002 */
[----:B------:R-:W-:-:S02]  /*fcf0*/  VIMNMX.RELU R20, PT, PT, R20, 0xf, PT ;  /* 0x0000000f14147848 */ /* 0x000fc40003fe1100 */
[----:B0-----:R-:W-:Y:S01]  /*fd00*/  VIADDMNMX R23, R165, R10, RZ, !PT ;  /* 0x0000000aa5177246 */ /* 0x001fe200078001ff */
[----:B------:R-:W-:Y:S01]  /*fd10*/  IMAD.SHL.U32 R18, R18, 0x10000000, RZ ;  /* 0x1000000012127824 */ /* 0x000fe200078e00ff */
[----:B------:R-:W-:Y:S01]  /*fd20*/  SHF.L.U32 R20, R20, 0x14, RZ ;  /* 0x0000001414147819 */ /* 0x000fe200000006ff */
[----:B------:R-:W-:Y:S02]  /*fd30*/  IMAD.SHL.U32 R19, R19, 0x1000000, RZ ;  /* 0x0100000013137824 */ /* 0x000fe400078e00ff */
[----:B------:R-:W-:-:S03]  /*fd40*/  IMAD.WIDE.U32 R16, R25, -0x60000000, R2 ;  /* 0xa000000019107825 */ /* 0x000fc600078e0002 */
[----:B------:R-:W-:Y:S01]  /*fd50*/  LOP3.LUT R18, R20, R19, R18, 0xfe, !PT ;  /* 0x0000001314127212 */ /* 0x000fe200078efe12 */
[----:B------:R-:W-:Y:S01]  /*fd60*/  IMAD.U32 R9, R21, 0x4, R9 ;  /* 0x0000000415097824 */ /* 0x000fe200078e0009 */
[----:B------:R-:W-:Y:S01]  /*fd70*/  VIADDMNMX R21, R166, R11, RZ, !PT ;  /* 0x0000000ba6157246 */ /* 0x000fe200078001ff */
[----:B------:R-:W-:Y:S01]  /*fd80*/  IMAD.U32 R19, R25, 0x4, R17 ;  /* 0x0000000419137824 */ /* 0x000fe200078e0011 */
[----:B-1----:R-:W-:Y:S02]  /*fd90*/  VIADDMNMX R159, R159, R12, RZ, !PT ;  /* 0x0000000c9f9f7246 */ /* 0x002fe400078001ff */
[----:B------:R-:W-:Y:S01]  /*fda0*/  SHF.R.U64 R17, R8, 0x1f, R9 ;  /* 0x0000001f08117819 */ /* 0x000fe20000001209 */
[----:B------:R-:W-:Y:S01]  /*fdb0*/  IMAD.WIDE.U32 R8, R23, -0x60000000, R2 ;  /* 0xa000000017087825 */ /* 0x000fe200078e0002 */
[----:B------:R-:W-:Y:S02]  /*fdc0*/  SHF.R.U64 R19, R16, 0x1f, R19 ;  /* 0x0000001f10137819 */ /* 0x000fe40000001213 */
[----:B------:R-:W-:Y:S01]  /*fdd0*/  VIMNMX.RELU R16, PT, PT, R22, 0xf, PT ;  /* 0x0000000f16107848 */ /* 0x000fe20003fe1100 */
[----:B------:R-:W-:Y:S01]  /*fde0*/  IMAD.WIDE.U32 R10, R21, -0x60000000, R2 ;  /* 0xa0000000150a7825 */ /* 0x000fe200078e0002 */
[----:B------:R-:W-:-:S02]  /*fdf0*/  LEA R23, R23, R9, 0x2 ;  /* 0x0000000917177211 */ /* 0x000fc400078e10ff */
[----:B------:R-:W-:Y:S01]  /*fe00*/  VIMNMX.RELU R17, PT, PT, R17, 0xf, PT ;  /* 0x0000000f11117848 */ /* 0x000fe20003fe1100 */
[----:B------:R-:W-:Y:S01]  /*fe10*/  IMAD.U32 R21, R21, 0x4, R11 ;  /* 0x0000000415157824 */ /* 0x000fe200078e000b */
[----:B------:R-:W-:Y:S01]  /*fe20*/  SHF.R.U64 R11, R8, 0x1f, R23 ;  /* 0x0000001f080b7819 */ /* 0x000fe20000001217 */
[----:B------:R-:W-:Y:S01]  /*fe30*/  IMAD.U32 R9, R16, 0x10000, RZ ;  /* 0x0001000010097824 */ /* 0x000fe200078e00ff */
[----:B------:R-:W-:Y:S02]  /*fe40*/  SHF.L.U32 R17, R17, 0xc, RZ ;  /* 0x0000000c11117819 */ /* 0x000fe400000006ff */
[----:B------:R-:W-:Y:S02]  /*fe50*/  SHF.R.U64 R24, R10, 0x1f, R21 ;  /* 0x0000001f0a187819 */ /* 0x000fe40000001215 */
[----:B------:R-:W-:Y:S02]  /*fe60*/  VIADDMNMX R21, R160, R13, RZ, !PT ;  /* 0x0000000da0157246 */ /* 0x000fe400078001ff */
[----:B------:R-:W-:-:S02]  /*fe70*/  VIADDMNMX R161, R161, R14, RZ, !PT ;  /* 0x0000000ea1a17246 */ /* 0x000fc400078001ff */
[----:B------:R-:W-:Y:S02]  /*fe80*/  VIMNMX.RELU R13, PT, PT, R19, 0xf, PT ;  /* 0x0000000f130d7848 */ /* 0x000fe40003fe1100 */
[----:B------:R-:W-:Y:S01]  /*fe90*/  VIMNMX.RELU R14, PT, PT, R11, 0xf, PT ;  /* 0x0000000f0b0e7848 */ /* 0x000fe20003fe1100 */
[----:B------:R-:W-:Y:S01]  /*fea0*/  IMAD.WIDE.U32 R10, R21, -0x60000000, R2 ;  /* 0xa0000000150a7825 */ /* 0x000fe200078e0002 */
[----:B------:R-:W-:Y:S02]  /*feb0*/  VIADDMNMX R15, R162, R15, RZ, !PT ;  /* 0x0000000fa20f7246 */ /* 0x000fe400078001ff */
[----:B------:R-:W-:Y:S01]  /*fec0*/  LOP3.LUT R12, R17, R9, R18, 0xfe, !PT ;  /* 0x00000009110c7212 */ /* 0x000fe200078efe12 */
[----:B------:R-:W-:Y:S01]  /*fed0*/  IMAD.WIDE.U32 R8, R159, -0x60000000, R2 ;  /* 0xa00000009f087825 */ /* 0x000fe200078e0002 */
[----:B--2---:R-:W-:Y:S02]  /*fee0*/  VIADDMNMX R163, R163, R4, RZ, !PT ;  /* 0x00000004a3a37246 */ /* 0x004fe400078001ff */
[----:B------:R-:W-:Y:S01]  /*fef0*/  VIADDMNMX R165, R165, R6, RZ, !PT ;  /* 0x00000006a5a57246 */ /* 0x000fe200078001ff */
[----:B------:R-:W-:Y:S01]  /*ff00*/  IMAD.SHL.U32 R13, R13, 0x100, RZ ;  /* 0x000001000d0d7824 */ /* 0x000fe200078e00ff */
[----:B------:R-:W-:Y:S01]  /*ff10*/  LEA R9, R159, R9, 0x2 ;  /* 0x000000099f097211 */ /* 0x000fe200078e10ff */
[----:B------:R-:W-:-:S02]  /*ff20*/  IMAD.SHL.U32 R14, R14, 0x10, RZ ;  /* 0x000000100e0e7824 */ /* 0x000fc400078e00ff */
[----:B------:R-:W-:Y:S01]  /*ff30*/  IMAD.WIDE.U32 R16, R161, -0x60000000, R2 ;  /* 0xa0000000a1107825 */ /* 0x000fe200078e0002 */
[----:B------:R-:W-:Y:S02]  /*ff40*/  SHF.R.U64 R9, R8, 0x1f, R9 ;  /* 0x0000001f08097819 */ /* 0x000fe40000001209 */
[----:B------:R-:W-:Y:S01]  /*ff50*/  LOP3.LUT R20, R14, R13, R12, 0xfe, !PT ;  /* 0x0000000d0e147212 */ /* 0x000fe200078efe0c */
[----:B------:R-:W-:Y:S01]  /*ff60*/  IMAD.WIDE.U32 R18, R15, -0x60000000, R2 ;  /* 0xa00000000f127825 */ /* 0x000fe200078e0002 */
[----:B------:R-:W-:-:S03]  /*ff70*/  VIMNMX.RELU R4, PT, PT, R9, 0xf, PT ;  /* 0x0000000f09047848 */ /* 0x000fc60003fe1100 */
[----:B------:R-:W-:Y:S01]  /*ff80*/  IMAD.U32 R21, R21, 0x4, R11 ;  /* 0x0000000415157824 */ /* 0x000fe200078e000b */
[----:B------:R-:W-:Y:S01]  /*ff90*/  LEA R23, R15, R19, 0x2 ;  /* 0x000000130f177211 */ /* 0x000fe200078e10ff */
[----:B------:R-:W-:Y:S01]  /*ffa0*/  IMAD.U32 R161, R161, 0x4, R17 ;  /* 0x00000004a1a17824 */ /* 0x000fe200078e0011 */
[----:B------:R-:W0:Y:S01]  /*ffb0*/  LDS.128 R12, [R0+0x200] ;  /* 0x00020000000c7984 */ /* 0x000e220000000c00 */
[----:B------:R-:W-:Y:S01]  /*ffc0*/  IMAD.SHL.U32 R6, R4, 0x10000000, RZ ;  /* 0x1000000004067824 */ /* 0x000fe200078e00ff */
[----:B------:R-:W-:Y:S02]  /*ffd0*/  SHF.R.U64 R10, R10, 0x1f, R21 ;  /* 0x0000001f0a0a7819 */ /* 0x000fe40000001215 */
[----:B------:R-:W-:Y:S02]  /*ffe0*/  SHF.R.U64 R8, R16, 0x1f, R161 ;  /* 0x0000001f10087819 */ /* 0x000fe400000012a1 */
[----:B------:R-:W-:Y:S02]  /*fff0*/  VIADDMNMX R21, R164, R5, RZ, !PT ;  /* 0x00000005a4157246 */ /* 0x000fe400078001ff */
[----:B------:R-:W-:-:S02]  /*10000*/  VIMNMX.RELU R5, PT, PT, R10, 0xf, PT ;  /* 0x0000000f0a057848 */ /* 0x000fc40003fe1100 */
[----:B------:R-:W-:Y:S01]  /*10010*/  VIMNMX.RELU R8, PT, PT, R8, 0xf, PT ;  /* 0x0000000f08087848 */ /* 0x000fe20003fe1100 */
[----:B------:R-:W-:Y:S01]  /*10020*/  IMAD.WIDE.U32 R16, R21, -0x60000000, R2 ;  /* 0xa000000015107825 */ /* 0x000fe200078e0002 */
[----:B------:R-:W-:Y:S02]  /*10030*/  SHF.R.U64 R23, R18, 0x1f, R23 ;  /* 0x0000001f12177819 */ /* 0x000fe40000001217 */
[----:B------:R-:W-:Y:S01]  /*10040*/  SHF.L.U32 R8, R8, 0x14, RZ ;  /* 0x0000001408087819 */ /* 0x000fe200000006ff */
[----:B------:R-:W-:Y:S02]  /*10050*/  IMAD.SHL.U32 R9, R5, 0x1000000, RZ ;  /* 0x0100000005097824 */ /* 0x000fe400078e00ff */
[----:B------:R-:W-:-:S03]  /*10060*/  IMAD.WIDE.U32 R4, R163, -0x60000000, R2 ;  /* 0xa0000000a3047825 */ /* 0x000fc600078e0002 */
[----:B------:R-:W-:Y:S01]  /*10070*/  LOP3.LUT R6, R8, R9, R6, 0xfe, !PT ;  /* 0x0000000908067212 */ /* 0x000fe200078efe06 */
[----:B------:R-:W-:Y:S01]  /*10080*/  IMAD.U32 R163, R163, 0x4, R5 ;  /* 0x00000004a3a37824 */ /* 0x000fe200078e0005 */
[----:B------:R-:W1:Y:S01]  /*10090*/  LDS.128 R8, [R0+0x210] ;  /* 0x0002100000087984 */ /* 0x000e620000000c00 */
[----:B------:R-:W-:Y:S01]  /*100a0*/  IMAD.U32 R5, R21, 0x4, R17 ;  /* 0x0000000415057824 */ /* 0x000fe200078e0011 */
[----:B------:R-:W-:Y:S01]  /*100b0*/  VIADDMNMX R21, R166, R7, RZ, !PT ;  /* 0x00000007a6157246 */ /* 0x000fe200078001ff */
[----:B------:R-:W-:Y:S01]  /*100c0*/  IMAD.WIDE.U32 R18, R165, -0x60000000, R2 ;  /* 0xa0000000a5127825 */ /* 0x000fe200078e0002 */
[----:B------:R-:W-:Y:S02]  /*100d0*/  SHF.R.U64 R17, R4, 0x1f, R163 ;  /* 0x0000001f04117819 */ /* 0x000fe400000012a3 */
[----:B------:R-:W-:Y:S01]  /*100e0*/  SHF.R.U64 R22, R16, 0x1f, R5 ;  /* 0x0000001f10167819 */ /* 0x000fe20000001205 */
[----:B------:R-:W-:Y:S01]  /*100f0*/  IMAD.WIDE.U32 R4, R21, -0x60000000, R2 ;  /* 0xa000000015047825 */ /* 0x000fe200078e0002 */
[----:B------:R-:W-:-:S02]  /*10100*/  LEA R165, R165, R19, 0x2 ;  /* 0x00000013a5a57211 */ /* 0x000fc400078e10ff */
[----:B------:R-:W-:Y:S02]  /*10110*/  VIMNMX.RELU R16, PT, PT, R23, 0xf, PT ;  /* 0x0000000f17107848 */ /* 0x000fe40003fe1100 */
[----:B------:R-:W-:Y:S02]  /*10120*/  VIMNMX.RELU R17, PT, PT, R17, 0xf, PT ;  /* 0x0000000f11117848 */ /* 0x000fe40003fe1100 */
[----:B------:R-:W-:Y:S01]  /*10130*/  VIMNMX.RELU R7, PT, PT, R24, 0xf, PT ;  /* 0x0000000f18077848 */ /* 0x000fe20003fe1100 */
[----:B------:R-:W-:Y:S01]  /*10140*/  IMAD.U32 R19, R16, 0x10000, RZ ;  /* 0x0001000010137824 */ /* 0x000fe200078e00ff */
[----:B------:R-:W-:Y:S01]  /*10150*/  SHF.R.U64 R18, R18, 0x1f, R165 ;  /* 0x0000001f12127819 */ /* 0x000fe200000012a5 */
[----:B------:R-:W-:Y:S01]  /*10160*/  IMAD.SHL.U32 R16, R17, 0x1000, RZ ;  /* 0x0000100011107824 */ /* 0x000fe200078e00ff */
[----:B------:R-:W-:Y:S02]  /*10170*/  LOP3.LUT R17, R20, R7, RZ, 0xfc, !PT ;  /* 0x0000000714117212 */ /* 0x000fe400078efcff */
[----:B------:R-:W-:-:S02]  /*10180*/  VIMNMX.RELU R7, PT, PT, R22, 0xf, PT ;  /* 0x0000000f16077848 */ /* 0x000fc40003fe1100 */
[----:B------:R-:W-:Y:S01]  /*10190*/  VIMNMX.RELU R18, PT, PT, R18, 0xf, PT ;  /* 0x0000000f12127848 */ /* 0x000fe20003fe1100 */
[----:B------:R2:W-:Y:S01]  /*101a0*/  STG.E desc[UR6][R110.64+0x404], R17 ;  /* 0x000404116e007986 */ /* 0x0005e2000c101906 */
[----:B------:R-:W-:Y:S01]  /*101b0*/  LOP3.LUT R6, R16, R19, R6, 0xfe, !PT ;  /* 0x0000001310067212 */ /* 0x000fe200078efe06 */
[----:B------:R-:W-:Y:S01]  /*101c0*/  IMAD.SHL.U32 R7, R7, 0x100, RZ ;  /* 0x0000010007077824 */ /* 0x000fe200078e00ff */
[----:B------:R-:W-:Y:S01]  /*101d0*/  LEA R21, R21, R5, 0x2 ;  /* 0x0000000515157211 */ /* 0x000fe200078e10ff */
[----:B------:R-:W-:Y:S01]  /*101e0*/  IMAD.SHL.U32 R18, R18, 0x10, RZ ;  /* 0x0000001012127824 */ /* 0x000fe200078e00ff */
[----:B0-----:R-:W-:Y:S02]  /*101f0*/  VIADDMNMX R19, R167, R12, RZ, !PT ;  /* 0x0000000ca7137246 */ /* 0x001fe400078001ff */
[----:B------:R-:W-:Y:S02]  /*10200*/  VIADDMNMX R23, R168, R13, RZ, !PT ;  /* 0x0000000da8177246 */ /* 0x000fe400078001ff */
[----:B------:R-:W-:Y:S01]  /*10210*/  SHF.R.U64 R20, R4, 0x1f, R21 ;  /* 0x0000001f04147819 */ /* 0x000fe20000001215 */
[----:B------:R-:W-:Y:S01]  /*10220*/  IMAD.WIDE.U32 R4, R19, -0x60000000, R2 ;  /* 0xa000000013047825 */ /* 0x000fe200078e0002 */
[----:B------:R-:W-:-:S02]  /*10230*/  VIADDMNMX R25, R169, R14, RZ, !PT ;  /* 0x0000000ea9197246 */ /* 0x000fc400078001ff */
[----:B------:R-:W-:Y:S02]  /*10240*/  VIADDMNMX R27, R170, R15, RZ, !PT ;  /* 0x0000000faa1b7246 */ /* 0x000fe400078001ff */
[----:B------:R-:W-:Y:S01]  /*10250*/  LOP3.LUT R21, R18, R7, R6, 0xfe, !PT ;  /* 0x0000000712157212 */ /* 0x000fe200078efe06 */
[----:B------:R-:W0:Y:S01]  /*10260*/  LDS.128 R12, [R0+0x280] ;  /* 0x00028000000c7984 */ /* 0x000e220000000c00 */
[--C-:B------:R-:W-:Y:S01]  /*10270*/  IMAD.WIDE.U32 R6, R23, -0x60000000, R2.reuse ;  /* 0xa000000017067825 */ /* 0x100fe200078e0002 */
[----:B------:R-:W-:Y:S02]  /*10280*/  LEA R5, R19, R5, 0x2 ;  /* 0x0000000513057211 */ /* 0x000fe400078e10ff */
[----:B------:R-:W-:Y:S01]  /*10290*/  VIMNMX.RELU R20, PT, PT, R20, 0xf, PT ;  /* 0x0000000f14147848 */ /* 0x000fe20003fe1100 */
[----:B--2---:R-:W-:Y:S01]  /*102a0*/  IMAD.WIDE.U32 R16, R25, -0x60000000, R2 ;  /* 0xa000000019107825 */ /* 0x004fe200078e0002 */
[----:B------:R-:W-:Y:S02]  /*102b0*/  SHF.R.U64 R24, R4, 0x1f, R5 ;  /* 0x0000001f04187819 */ /* 0x000fe40000001205 */
[----:B------:R-:W-:Y:S01]  /*102c0*/  LOP3.LUT R21, R21, R20, RZ, 0xfc, !PT ;  /* 0x0000001415157212 */ /* 0x000fe200078efcff */
[----:B------:R-:W-:-:S04]  /*102d0*/  IMAD.WIDE.U32 R18, R27, -0x60000000, R2 ;  /* 0xa00000001b127825 */ /* 0x000fc800078e0002 */
[----:B------:R-:W-:Y:S01]  /*102e0*/  IMAD.U32 R23, R23, 0x4, R7 ;  /* 0x0000000417177824 */ /* 0x000fe200078e0007 */
[----:B------:R-:W-:Y:S01]  /*102f0*/  LEA R27, R27, R19, 0x2 ;  /* 0x000000131b1b7211 */ /* 0x000fe200078e10ff */
[----:B------:R-:W-:Y:S01]  /*10300*/  IMAD.U32 R25, R25, 0x4, R17 ;  /* 0x0000000419197824 */ /* 0x000fe200078e0011 */
[----:B-1----:R-:W-:Y:S01]  /*10310*/  VIADDMNMX R19, R171, R8, RZ, !PT ;  /* 0x00000008ab137246 */ /* 0x002fe200078001ff */
[----:B------:R-:W-:Y:S01]  /*10320*/  STG.E desc[UR6][R110.64+0x604], R21 ;  /* 0x000604156e007986 */ /* 0x000fe2000c101906 */
[----:B------:R-:W-:Y:S02]  /*10330*/  SHF.R.U64 R17, R6, 0x1f, R23 ;  /* 0x0000001f06117819 */ /* 0x000fe40000001217 */
[----:B------:R-:W-:Y:S01]  /*10340*/  VIADDMNMX R23, R172, R9, RZ, !PT ;  /* 0x00000009ac177246 */ /* 0x000fe200078001ff */
[----:B------:R-:W1:Y:S01]  /*10350*/  LDS.128 R4, [R0+0x290] ;  /* 0x0002900000047984 */ /* 0x000e620000000c00 */
[----:B------:R-:W-:Y:S01]  /*10360*/  SHF.R.U64 R22, R16, 0x1f, R25 ;  /* 0x0000001f10167819 */ /* 0x000fe20000001219 */
[----:B------:R-:W-:Y:S01]  /*10370*/  IMAD.WIDE.U32 R8, R19, -0x60000000, R2 ;  /* 0xa000000013087825 */ /* 0x000fe200078e0002 */
[----:B------:R-:W-:-:S02]  /*10380*/  VIMNMX.RELU R16, PT, PT, R24, 0xf, PT ;  /* 0x0000000f18107848 */ /* 0x000fc40003fe1100 */
[----:B------:R-:W-:Y:S01]  /*10390*/  VIMNMX.RELU R17, PT, PT, R17, 0xf, PT ;  /* 0x0000000f11117848 */ /* 0x000fe20003fe1100 */
[----:B------:R-:W-:Y:S01]  /*103a0*/  IMAD.U32 R19, R19, 0x4, R9 ;  /* 0x0000000413137824 */ /* 0x000fe200078e0009 */
[----:B------:R-:W-:Y:S01]  /*103b0*/  SHF.R.U64 R20, R18, 0x1f, R27 ;  /* 0x0000001f12147819 */ /* 0x000fe2000000121b */
[----:B------:R-:W-:Y:S01]  /*103c0*/  IMAD.SHL.U32 R16, R16, 0x10000000, RZ ;  /* 0x1000000010107824 */ /* 0x000fe200078e00ff */
[----:B------:R-:W-:Y:S01]  /*103d0*/  VIMNMX.RELU R18, PT, PT, R22, 0xf, PT ;  /* 0x0000000f16127848 */ /* 0x000fe20003fe1100 */
[----:B------:R-:W-:Y:S01]  /*103e0*/  IMAD.SHL.U32 R17, R17, 0x1000000, RZ ;  /* 0x0100000011117824 */ /* 0x000fe200078e00ff */
[----:B------:R-:W-:Y:S02]  /*103f0*/  VIADDMNMX R25, R175, R10, RZ, !PT ;  /* 0x0000000aaf197246 */ /* 0x000fe400078001ff */
[----:B------:R-:W-:Y:S01]  /*10400*/  VIADDMNMX R27, R174, R11, RZ, !PT ;  /* 0x0000000bae1b7246 */ /* 0x000fe200078001ff */
[----:B------:R-:W-:Y:S01]  /*10410*/  IMAD.WIDE.U32 R10, R23, -0x60000000, R2 ;  /* 0xa0000000170a7825 */ /* 0x000fe200078e0002 */
[----:B------:R-:W-:-:S02]  /*10420*/  SHF.L.U32 R18, R18, 0x14, RZ ;  /* 0x0000001412127819 */ /* 0x000fc400000006ff */
[----:B------:R-:W-:Y:S01]  /*10430*/  SHF.R.U64 R19, R8, 0x1f, R19 ;  /* 0x0000001f08137819 */ /* 0x000fe20000001213 */
[----:B------:R-:W-:Y:S01]  /*10440*/  IMAD.WIDE.U32 R8, R25, -0x60000000, R2 ;  /* 0xa000000019087825 */ /* 0x000fe200078e0002 */
[----:B------:R-:W-:Y:S02]  /*10450*/  LOP3.LUT R18, R18, R17, R16, 0xfe, !PT ;  /* 0x0000001112127212 */ /* 0x000fe400078efe10 */
[----:B------:R-:W-:Y:S01]  /*10460*/  VIMNMX.RELU R19, PT, PT, R19, 0xf, PT ;  /* 0x0000000f13137848 */ /* 0x000fe20003fe1100 */
[----:B------:R-:W-:Y:S01]  /*10470*/  IMAD.U32 R23, R23, 0x4, R11 ;  /* 0x0000000417177824 */ /* 0x000fe200078e000b */
[----:B------:R-:W-:Y:S01]  /*10480*/  VIMNMX.RELU R11, PT, PT, R20, 0xf, PT ;  /* 0x0000000f140b7848 */ /* 0x000fe20003fe1100 */
[----:B------:R-:W-:Y:S01]  /*10490*/  IMAD.WIDE.U32 R16, R27, -0x60000000, R2 ;  /* 0xa00000001b107825 */ /* 0x000fe200078e0002 */
[----:B------:R-:W-:Y:S02]  /*104a0*/  LEA R25, R25, R9, 0x2 ;  /* 0x0000000919197211 */ /* 0x000fe400078e10ff */
[----:B------:R-:W-:Y:S01]  /*104b0*/  SHF.L.U32 R19, R19, 0xc, RZ ;  /* 0x0000000c13137819 */ /* 0x000fe200000006ff */
[----:B------:R-:W-:Y:S01]  /*104c0*/  IMAD.U32 R27, R27, 0x4, R17 ;  /* 0x000000041b1b7824 */ /* 0x000fe200078e0011 */
[----:B------:R-:W-:Y:S01]  /*104d0*/  SHF.R.U64 R22, R10, 0x1f, R23 ;  /* 0x0000001f0a167819 */ /* 0x000fe20000001217 */
[----:B------:R-:W-:Y:S01]  /*104e0*/  IMAD.U32 R11, R11, 0x10000, RZ ;  /* 0x000100000b0b7824 */ /* 0x000fe200078e00ff */
[----:B------:R-:W-:-:S02]  /*104f0*/  SHF.R.U64 R17, R8, 0x1f, R25 ;  /* 0x0000001f08117819 */ /* 0x000fc40000001219 */
[----:B------:R-:W-:Y:S02]  /*10500*/  SHF.R.U64 R32, R16, 0x1f, R27 ;  /* 0x0000001f10207819 */ /* 0x000fe4000000121b */
[----:B------:R-:W-:Y:S02]  /*10510*/  LOP3.LUT R20, R19, R11, R18, 0xfe, !PT ;  /* 0x0000000b13147212 */ /* 0x000fe400078efe12 */
[----:B------:R-:W-:Y:S01]  /*10520*/  VIMNMX.RELU R16, PT, PT, R22, 0xf, PT ;  /* 0x0000000f16107848 */ /* 0x000fe20003fe1100 */
[----:B------:R-:W2:Y:S01]  /*10530*/  LDS.128 R8, [R0+0x300] ;  /* 0x0003000000087984 */ /* 0x000ea20000000c00 */
[----:B------:R-:W-:Y:S02]  /*10540*/  VIMNMX.RELU R17, PT, PT, R17, 0xf, PT ;  /* 0x0000000f11117848 */ /* 0x000fe40003fe1100 */
[----:B0-----:R-:W-:Y:S01]  /*10550*/  VIADDMNMX R167, R167, R12, RZ, !PT ;  /* 0x0000000ca7a77246 */ /* 0x001fe200078001ff */
[----:B------:R-:W-:Y:S01]  /*10560*/  IMAD.SHL.U32 R23, R16, 0x100, RZ ;  /* 0x0000010010177824 */ /* 0x000fe200078e00ff */
[----:B------:R-:W-:Y:S01]  /*10570*/  VIADDMNMX R169, R169, R14, RZ, !PT ;  /* 0x0000000ea9a97246 */ /* 0x000fe200078001ff */
[----:B------:R-:W-:Y:S01]  /*10580*/  IMAD.SHL.U32 R22, R17, 0x10, RZ ;  /* 0x0000001011167824 */ /* 0x000fe200078e00ff */
[----:B------:R-:W-:Y:S01]  /*10590*/  VIADDMNMX R25, R168, R13, RZ, !PT ;  /* 0x0000000da8197246 */ /* 0x000fe200078001ff */
[----:B------:R-:W-:Y:S01]  /*105a0*/  IMAD.WIDE.U32 R12, R167, -0x60000000, R2 ;  /* 0xa0000000a70c7825 */ /* 0x000fe200078e0002 */
[----:B------:R-:W-:-:S02]  /*105b0*/  VIADDMNMX R27, R170, R15, RZ, !PT ;  /* 0x0000000faa1b7246 */ /* 0x000fc400078001ff */
[----:B-1----:R-:W-:Y:S01]  /*105c0*/  VIADDMNMX R171, R171, R4, RZ, !PT ;  /* 0x00000004abab7246 */ /* 0x002fe200078001ff */
[----:B------:R-:W-:Y:S01]  /*105d0*/  IMAD.WIDE.U32 R16, R169, -0x60000000, R2 ;  /* 0xa0000000a9107825 */ /* 0x000fe200078e0002 */
[----:B------:R-:W-:Y:S02]  /*105e0*/  LEA R167, R167, R13, 0x2 ;  /* 0x0000000da7a77211 */ /* 0x000fe400078e10ff */
[----:B------:R-:W-:Y:S01]  /*105f0*/  LOP3.LUT R20, R22, R23, R20, 0xfe, !PT ;  /* 0x0000001716147212 */ /* 0x000fe200078efe14 */
[----:B------:R-:W-:Y:S01]  /*10600*/  IMAD.WIDE.U32 R14, R25, -0x60000000, R2 ;  /* 0xa0000000190e7825 */ /* 0x000fe200078e0002 */
[----:B------:R-:W-:Y:S02]  /*10610*/  SHF.R.U64 R22, R12, 0x1f, R167 ;  /* 0x0000001f0c167819 */ /* 0x000fe400000012a7 */
[----:B------:R-:W-:Y:S01]  /*10620*/  VIADDMNMX R23, R172, R5, RZ, !PT ;  /* 0x00000005ac177246 */ /* 0x000fe200078001ff */
[----:B------:R-:W-:Y:S01]  /*10630*/  IMAD.U32 R17, R169, 0x4, R17 ;  /* 0x00000004a9117824 */ /* 0x000fe200078e0011 */
[----:B------:R-:W-:Y:S01]  /*10640*/  VIADDMNMX R175, R175, R6, RZ, !PT ;  /* 0x00000006afaf7246 */ /* 0x000fe200078001ff */
[----:B------:R-:W-:Y:S01]  /*10650*/  IMAD.WIDE.U32 R18, R27, -0x60000000, R2 ;  /* 0xa00000001b127825 */ /* 0x000fe200078e0002 */
[----:B------:R-:W-:-:S02]  /*10660*/  VIMNMX.RELU R6, PT, PT, R22, 0xf, PT ;  /* 0x0000000f16067848 */ /* 0x000fc40003fe1100 */
[----:B------:R-:W-:Y:S01]  /*10670*/  SHF.R.U64 R17, R16, 0x1f, R17 ;  /* 0x0000001f10117819 */ /* 0x000fe20000001211 */
[----:B------:R-:W-:Y:S01]  /*10680*/  IMAD.U32 R25, R25, 0x4, R15 ;  /* 0x0000000419197824 */ /* 0x000fe200078e000f */
[----:B------:R-:W-:Y:S01]  /*10690*/  LEA R27, R27, R19, 0x2 ;  /* 0x000000131b1b7211 */ /* 0x000fe200078e10ff */
[----:B------:R-:W-:Y:S01]  /*106a0*/  IMAD.WIDE.U32 R4, R171, -0x60000000, R2 ;  /* 0xa0000000ab047825 */ /* 0x000fe200078e0002 */
[----:B------:R-:W-:Y:S02]  /*106b0*/  VIMNMX.RELU R17, PT, PT, R17, 0xf, PT ;  /* 0x0000000f11117848 */ /* 0x000fe40003fe1100 */
[----:B------:R-:W-:Y:S01]  /*106c0*/  SHF.R.U64 R19, R14, 0x1f, R25 ;  /* 0x0000001f0e137819 */ /* 0x000fe20000001219 */
[----:B------:R-:W-:Y:S01]  /*106d0*/  IMAD.U32 R171, R171, 0x4, R5 ;  /* 0x00000004abab7824 */ /* 0x000fe200078e0005 */
[----:B------:R-:W-:Y:S01]  /*106e0*/  SHF.R.U64 R24, R18, 0x1f, R27 ;  /* 0x0000001f12187819 */ /* 0x000fe2000000121b */
[----:B------:R-:W0:Y:S01]  /*106f0*/  LDS.128 R12, [R0+0x310] ;  /* 0x00031000000c7984 */ /* 0x000e220000000c00 */
[----:B------:R-:W-:Y:S01]  /*10700*/  VIMNMX.RELU R16, PT, PT, R19, 0xf, PT ;  /* 0x0000000f13107848 */ /* 0x000fe20003fe1100 */
[----:B------:R-:W-:Y:S01]  /*10710*/  IMAD.SHL.U32 R6, R6, 0x10000000, RZ ;  /* 0x1000000006067824 */ /* 0x000fe200078e00ff */
[----:B------:R-:W-:Y:S01]  /*10720*/  SHF.R.U64 R22, R4, 0x1f, R171 ;  /* 0x0000001f04167819 */ /* 0x000fe200000012ab */
[----:B------:R-:W-:Y:S01]  /*10730*/  IMAD.SHL.U32 R18, R17, 0x100000, RZ ;  /* 0x0010000011127824 */ /* 0x000fe200078e00ff */
[----:B------:R-:W-:Y:S01]  /*10740*/  SHF.L.U32 R19, R16, 0x18, RZ ;  /* 0x0000001810137819 */ /* 0x000fe200000006ff */
[----:B------:R-:W-:Y:S01]  /*10750*/  IMAD.WIDE.U32 R4, R23, -0x60000000, R2 ;  /* 0xa000000017047825 */ /* 0x000fe200078e0002 */
[----:B--2---:R-:W-:-:S02]  /*10760*/  VIADDMNMX R27, R176, R9, RZ, !PT ;  /* 0x00000009b01b7246 */ /* 0x004fc400078001ff */
        /* <DEDUP_REMOVED lines=11> */
[----:B------:R-:W-:Y:S01]  /*10820*/  LOP3.LUT R24, R19, R5, R6, 0xfe, !PT ;  /* 0x0000000513187212 */ /* 0x000fe200078efe06 */
[--C-:B------:R-:W-:Y:S01]  /*10830*/  IMAD.WIDE.U32 R4, R23, -0x60000000, R2.reuse ;  /* 0xa000000017047825 */ /* 0x100fe200078e0002 */
[----:B------:R-:W1:Y:S01]  /*10840*/  LDS.128 R16, [R0+0x380] ;  /* 0x0003800000107984 */ /* 0x000e620000000c00 */
[----:B------:R-:W-:Y:S02]  /*10850*/  VIADDMNMX R25, R177, R8, RZ, !PT ;  /* 0x00000008b1197246 */ /* 0x000fe400078001ff */
[----:B------:R-:W-:Y:S02]  /*10860*/  VIMNMX.RELU R8, PT, PT, R22, 0xf, PT ;  /* 0x0000000f16087848 */ /* 0x000fe40003fe1100 */
[----:B------:R-:W-:Y:S01]  /*10870*/  VIMNMX.RELU R9, PT, PT, R7, 0xf, PT ;  /* 0x0000000f07097848 */ /* 0x000fe20003fe1100 */
[----:B------:R-:W-:Y:S01]  /*10880*/  IMAD.WIDE.U32 R6, R25, -0x60000000, R2 ;  /* 0xa000000019067825 */ /* 0x000fe200078e0002 */
[----:B------:R-:W-:-:S02]  /*10890*/  VIADDMNMX R29, R179, R10, RZ, !PT ;  /* 0x0000000ab31d7246 */ /* 0x000fc400078001ff */
[----:B------:R-:W-:Y:S01]  /*108a0*/  LEA R31, R23, R5, 0x2 ;  /* 0x00000005171f7211 */ /* 0x000fe200078e10ff */
[----:B------:R-:W-:Y:S01]  /*108b0*/  IMAD.SHL.U32 R5, R8, 0x100, RZ ;  /* 0x0000010008057824 */ /* 0x000fe200078e00ff */
[----:B------:R-:W-:Y:S01]  /*108c0*/  LEA R25, R25, R7, 0x2 ;  /* 0x0000000719197211 */ /* 0x000fe200078e10ff */
[----:B------:R-:W-:Y:S01]  /*108d0*/  IMAD.SHL.U32 R10, R9, 0x10, RZ ;  /* 0x00000010090a7824 */ /* 0x000fe200078e00ff */
[----:B------:R-:W-:Y:S01]  /*108e0*/  SHF.R.U64 R30, R4, 0x1f, R31 ;  /* 0x0000001f041e7819 */ /* 0x000fe2000000121f */
[----:B------:R-:W-:Y:S01]  /*108f0*/  IMAD.WIDE.U32 R8, R27, -0x60000000, R2 ;  /* 0xa00000001b087825 */ /* 0x000fe200078e0002 */
[----:B------:R-:W-:Y:S02]  /*10900*/  SHF.R.U64 R28, R6, 0x1f, R25 ;  /* 0x0000001f061c7819 */ /* 0x000fe40000001219 */
[----:B------:R-:W-:Y:S01]  /*10910*/  LOP3.LUT R24, R10, R5, R24, 0xfe, !PT ;  /* 0x000000050a187212 */ /* 0x000fe200078efe18 */
[----:B------:R-:W-:Y:S01]  /*10920*/  IMAD.WIDE.U32 R22, R29, -0x60000000, R2 ;  /* 0xa00000001d167825 */ /* 0x000fe200078e0002 */
[----:B------:R2:W3:Y:S01]  /*10930*/  LDS.128 R4, [R0+0x390] ;  /* 0x0003900000047984 */ /* 0x0004e20000000c00 */
[----:B0-----:R-:W-:-:S02]  /*10940*/  VIADDMNMX R25, R185, R12, RZ, !PT ;  /* 0x0000000cb9197246 */ /* 0x001fc400078001ff */
[----:B------:R-:W-:Y:S01]  /*10950*/  IMAD.U32 R27, R27, 0x4, R9 ;  /* 0x000000041b1b7824 */ /* 0x000fe200078e0009 */
[----:B------:R-:W-:Y:S01]  /*10960*/  VIMNMX.RELU R12, PT, PT, R28, 0xf, PT ;  /* 0x0000000f1c0c7848 */ /* 0x000fe20003fe1100 */
[----:B------:R-:W-:Y:S01]  /*10970*/  IMAD.U32 R29, R29, 0x4, R23 ;  /* 0x000000041d1d7824 */ /* 0x000fe200078e0017 */
[----:B------:R-:W-:Y:S01]  /*10980*/  VIADDMNMX R23, R178, R11, RZ, !PT ;  /* 0x0000000bb2177246 */ /* 0x000fe200078001ff */
[----:B------:R-:W-:Y:S01]  /*10990*/  IMAD.WIDE.U32 R10, R25, -0x60000000, R2 ;  /* 0xa0000000190a7825 */ /* 0x000fe200078e0002 */
[----:B------:R-:W-:Y:S02]  /*109a0*/  SHF.R.U64 R26, R8, 0x1f, R27 ;  /* 0x0000001f081a7819 */ /* 0x000fe4000000121b */
[----:B------:R-:W-:Y:S01]  /*109b0*/  VIADDMNMX R27, R182, R13, RZ, !PT ;  /* 0x0000000db61b7246 */ /* 0x000fe200078001ff */
[----:B------:R-:W-:Y:S01]  /*109c0*/  IMAD.WIDE.U32 R8, R23, -0x60000000, R2 ;  /* 0xa000000017087825 */ /* 0x000fe200078e0002 */
[----:B------:R-:W-:Y:S02]  /*109d0*/  VIMNMX.RELU R13, PT, PT, R26, 0xf, PT ;  /* 0x0000000f1a0d7848 */ /* 0x000fe40003fe1100 */
[----:B------:R-:W-:Y:S01]  /*109e0*/  SHF.R.U64 R22, R22, 0x1f, R29 ;  /* 0x0000001f16167819 */ /* 0x000fe2000000121d */
[----:B------:R-:W-:Y:S01]  /*109f0*/  IMAD.U32 R25, R25, 0x4, R11 ;  /* 0x0000000419197824 */ /* 0x000fe200078e000b */
[----:B------:R-:W-:Y:S01]  /*10a00*/  VIADDMNMX R29, R181, R14, RZ, !PT ;  /* 0x0000000eb51d7246 */ /* 0x000fe200078001ff */
[----:B------:R-:W-:Y:S01]  /*10a10*/  IMAD.SHL.U32 R14, R13, 0x1000000, RZ ;  /* 0x010000000d0e7824 */ /* 0x000fe200078e00ff */
[----:B------:R-:W-:Y:S01]  /*10a20*/  LEA R31, R23, R9, 0x2 ;  /* 0x00000009171f7211 */ /* 0x000fe200078e10ff */
[----:B------:R-:W-:Y:S01]  /*10a30*/  IMAD.SHL.U32 R9, R12, 0x10000000, RZ ;  /* 0x100000000c097824 */ /* 0x000fe200078e00ff */
[----:B------:R-:W-:Y:S01]  /*10a40*/  VIMNMX.RELU R22, PT, PT, R22, 0xf, PT ;  /* 0x0000000f16167848 */ /* 0x000fe20003fe1100 */
[----:B------:R-:W-:Y:S01]  /*10a50*/  IMAD.WIDE.U32 R12, R27, -0x60000000, R2 ;  /* 0xa00000001b0c7825 */ /* 0x000fe200078e0002 */
[----:B------:R-:W-:-:S02]  /*10a60*/  SHF.R.U64 R8, R8, 0x1f, R31 ;  /* 0x0000001f08087819 */ /* 0x000fc4000000121f */
[----:B--2---:R-:W-:Y:S01]  /*10a70*/  SHF.L.U32 R0, R22, 0x14, RZ ;  /* 0x0000001416007819 */ /* 0x004fe200000006ff */
[----:B------:R-:W-:Y:S01]  /*10a80*/  IMAD.U32 R27, R27, 0x4, R13 ;  /* 0x000000041b1b7824 */ /* 0x000fe200078e000d */
[----:B------:R-:W-:Y:S01]  /*10a90*/  SHF.R.U64 R13, R10, 0x1f, R25 ;  /* 0x0000001f0a0d7819 */ /* 0x000fe20000001219 */
[----:B------:R-:W-:Y:S01]  /*10aa0*/  IMAD.WIDE.U32 R22, R29, -0x60000000, R2 ;  /* 0xa00000001d167825 */ /* 0x000fe200078e0002 */
[----:B-1----:R-:W-:Y:S02]  /*10ab0*/  VIADDMNMX R177, R177, R16, RZ, !PT ;  /* 0x00000010b1b17246 */ /* 0x002fe400078001ff */
[----:B------:R-:W-:Y:S02]  /*10ac0*/  SHF.R.U64 R26, R12, 0x1f, R27 ;  /* 0x0000001f0c1a7819 */ /* 0x000fe4000000121b */
[----:B------:R-:W-:Y:S02]  /*10ad0*/  VIADDMNMX R25, R176, R17, RZ, !PT ;  /* 0x00000011b0197246 */ /* 0x000fe400078001ff */
[----:B------:R-:W-:-:S02]  /*10ae0*/  VIMNMX.RELU R12, PT, PT, R8, 0xf, PT ;  /* 0x0000000f080c7848 */ /* 0x000fc40003fe1100 */
[----:B------:R-:W-:Y:S01]  /*10af0*/  VIMNMX.RELU R13, PT, PT, R13, 0xf, PT ;  /* 0x0000000f0d0d7848 */ /* 0x000fe20003fe1100 */
[----:B------:R-:W-:Y:S01]  /*10b00*/  IMAD.WIDE.U32 R10, R25, -0x60000000, R2 ;  /* 0xa0000000190a7825 */ /* 0x000fe200078e0002 */
[----:B------:R-:W-:Y:S02]  /*10b10*/  VIADDMNMX R179, R179, R18, RZ, !PT ;  /* 0x00000012b3b37246 */ /* 0x000fe400078001ff */
[----:B------:R-:W-:Y:S01]  /*10b20*/  LOP3.LUT R0, R0, R14, R9, 0xfe, !PT ;  /* 0x0000000e00007212 */ /* 0x000fe200078efe09 */
[--C-:B------:R-:W-:Y:S01]  /*10b30*/  IMAD.WIDE.U32 R8, R177, -0x60000000, R2.reuse ;  /* 0xa0000000b1087825 */ /* 0x100fe200078e0002 */
[----:B---3--:R-:W-:Y:S02]  /*10b40*/  VIADDMNMX R185, R185, R4, RZ, !PT ;  /* 0x00000004b9b97246 */ /* 0x008fe400078001ff */
[----:B------:R-:W-:Y:S01]  /*10b50*/  VIADDMNMX R19, R178, R19, RZ, !PT ;  /* 0x00000013b2137246 */ /* 0x000fe200078001ff */
[----:B------:R-:W-:Y:S01]  /*10b60*/  IMAD.U32 R17, R12, 0x10000, RZ ;  /* 0x000100000c117824 */ /* 0x000fe200078e00ff */
[----:B------:R-:W-:Y:S01]  /*10b70*/  LEA R177, R177, R9, 0x2 ;  /* 0x00000009b1b17211 */ /* 0x000fe200078e10ff */
[----:B------:R-:W-:Y:S01]  /*10b80*/  IMAD.SHL.U32 R16, R13, 0x1000, RZ ;  /* 0x000010000d107824 */ /* 0x000fe200078e00ff */
[----:B------:R-:W-:Y:S01]  /*10b90*/  LEA R29, R29, R23, 0x2 ;  /* 0x000000171d1d7211 */ /* 0x000fe200078e10ff */
        /* <DEDUP_REMOVED lines=9> */
[----:B------:R-:W-:Y:S01]  /*10c30*/  SHF.R.U64 R12, R12, 0x1f, R179 ;  /* 0x0000001f0c0c7819 */ /* 0x000fe200000012b3 */
[----:B------:R-:W-:Y:S01]  /*10c40*/  IMAD.WIDE.U32 R14, R19, -0x60000000, R2 ;  /* 0xa0000000130e7825 */ /* 0x000fe200078e0002 */
[----:B------:R-:W-:-:S02]  /*10c50*/  VIMNMX.RELU R10, PT, PT, R10, 0xf, PT ;  /* 0x0000000f0a0a7848 */ /* 0x000fc40003fe1100 */
[----:B------:R-:W-:Y:S01]  /*10c60*/  VIMNMX.RELU R12, PT, PT, R12, 0xf, PT ;  /* 0x0000000f0c0c7848 */ /* 0x000fe20003fe1100 */
[----:B------:R-:W-:Y:S01]  /*10c70*/  IMAD.SHL.U32 R4, R4, 0x10000000, RZ ;  /* 0x1000000004047824 */ /* 0x000fe200078e00ff */
[----:B------:R-:W-:Y:S01]  /*10c80*/  VIADDMNMX R181, R181, R6, RZ, !PT ;  /* 0x00000006b5b57246 */ /* 0x000fe200078001ff */
[----:B------:R-:W-:Y:S01]  /*10c90*/  IMAD.SHL.U32 R11, R10, 0x1000000, RZ ;  /* 0x010000000a0b7824 */ /* 0x000fe200078e00ff */
[----:B------:R-:W-:Y:S01]  /*10ca0*/  SHF.L.U32 R12, R12, 0x14, RZ ;  /* 0x000000140c0c7819 */ /* 0x000fe200000006ff */
[----:B------:R-:W-:Y:S01]  /*10cb0*/  IMAD.U32 R185, R185, 0x4, R9 ;  /* 0x00000004b9b97824 */ /* 0x000fe200078e0009 */
[----:B------:R-:W-:Y:S02]  /*10cc0*/  LEA R19, R19, R15, 0x2 ;  /* 0x0000000f13137211 */ /* 0x000fe400078e10ff */
[----:B------:R-:W-:Y:S01]  /*10cd0*/  LOP3.LUT R11, R12, R11, R4, 0xfe, !PT ;  /* 0x0000000b0c0b7212 */ /* 0x000fe200078efe04 */
[----:B------:R-:W-:Y:S01]  /*10ce0*/  IMAD.WIDE.U32 R4, R23, -0x60000000, R2 ;  /* 0xa000000017047825 */ /* 0x000fe200078e0002 */
[----:B------:R-:W-:-:S02]  /*10cf0*/  VIADDMNMX R15, R180, R7, RZ, !PT ;  /* 0x00000007b40f7246 */ /* 0x000fc400078001ff */
[----:B------:R-:W-:Y:S01]  /*10d00*/  SHF.R.U64 R12, R8, 0x1f, R185 ;  /* 0x0000001f080c7819 */ /* 0x000fe200000012b9 */
[----:B------:R-:W-:Y:S01]  /*10d10*/  IMAD.WIDE.U32 R6, R13, -0x60000000, R2 ;  /* 0xa00000000d067825 */ /* 0x000fe200078e0002 */
[----:B------:R-:W-:Y:S02]  /*10d20*/  SHF.R.U64 R14, R14, 0x1f, R19 ;  /* 0x0000001f0e0e7819 */ /* 0x000fe40000001213 */
[----:B------:R-:W-:Y:S01]  /*10d30*/  VIMNMX.RELU R12, PT, PT, R12, 0xf, PT ;  /* 0x0000000f0c0c7848 */ /* 0x000fe20003fe1100 */
[----:B------:R-:W-:Y:S01]  /*10d40*/  IMAD.WIDE.U32 R8, R181, -0x60000000, R2 ;  /* 0xa0000000b5087825 */ /* 0x000fe200078e0002 */
[----:B------:R-:W-:Y:S02]  /*10d50*/  VIMNMX.RELU R10, PT, PT, R14, 0xf, PT ;  /* 0x0000000f0e0a7848 */ /* 0x000fe40003fe1100 */
[----:B------:R-:W-:Y:S01]  /*10d60*/  SHF.R.U64 R22, R22, 0x1f, R29 ;  /* 0x0000001f16167819 */ /* 0x000fe2000000121d */
[----:B------:R-:W-:Y:S01]  /*10d70*/  IMAD.U32 R13, R13, 0x4, R7 ;  /* 0x000000040d0d7824 */ /* 0x000fe200078e0007 */
[----:B------:R-:W-:Y:S01]  /*10d80*/  LEA R181, R181, R9, 0x2 ;  /* 0x00000009b5b57211 */ /* 0x000fe200078e10ff */
[----:B------:R-:W-:Y:S01]  /*10d90*/  IMAD.WIDE.U32 R2, R15, -0x60000000, R2 ;  /* 0xa00000000f027825 */ /* 0x000fe200078e0002 */
[----:B------:R-:W-:-:S02]  /*10da0*/  LEA R23, R23, R5, 0x2 ;  /* 0x0000000517177211 */ /* 0x000fc400078e10ff */
[----:B------:R-:W-:Y:S01]  /*10db0*/  SHF.R.U64 R6, R6, 0x1f, R13 ;  /* 0x0000001f06067819 */ /* 0x000fe2000000120d */
[----:B------:R-:W-:Y:S01]  /*10dc0*/  IMAD.U32 R9, R15, 0x4, R3 ;  /* 0x000000040f097824 */ /* 0x000fe200078e0003 */
[----:B------:R-:W-:Y:S01]  /*10dd0*/  SHF.R.U64 R8, R8, 0x1f, R181 ;  /* 0x0000001f08087819 */ /* 0x000fe200000012b5 */
[----:B------:R-:W-:Y:S01]  /*10de0*/  IMAD.U32 R10, R10, 0x10000, RZ ;  /* 0x000100000a0a7824 */ /* 0x000fe200078e00ff */
[----:B------:R-:W-:Y:S01]  /*10df0*/  VIMNMX.RELU R3, PT, PT, R26, 0xf, PT ;  /* 0x0000000f1a037848 */ /* 0x000fe20003fe1100 */
[----:B------:R-:W-:Y:S01]  /*10e00*/  IMAD.SHL.U32 R12, R12, 0x1000, RZ ;  /* 0x000010000c0c7824 */ /* 0x000fe200078e00ff */
[----:B------:R-:W-:Y:S02]  /*10e10*/  VIMNMX.RELU R6, PT, PT, R6, 0xf, PT ;  /* 0x0000000f06067848 */ /* 0x000fe40003fe1100 */
[----:B------:R-:W-:Y:S01]  /*10e20*/  VIMNMX.RELU R8, PT, PT, R8, 0xf, PT ;  /* 0x0000000f08087848 */ /* 0x000fe20003fe1100 */
[----:B------:R-:W-:Y:S01]  /*10e30*/  IMAD.SHL.U32 R3, R3, 0x100, RZ ;  /* 0x0000010003037824 */ /* 0x000fe200078e00ff */
[----:B------:R-:W-:Y:S01]  /*10e40*/  VIMNMX.RELU R5, PT, PT, R22, 0xf, PT ;  /* 0x0000000f16057848 */ /* 0x000fe20003fe1100 */
[----:B------:R-:W-:Y:S01]  /*10e50*/  IMAD.SHL.U32 R7, R6, 0x100, RZ ;  /* 0x0000010006077824 */ /* 0x000fe200078e00ff */
[----:B------:R-:W-:Y:S01]  /*10e60*/  LOP3.LUT R0, R16, R17, R0, 0xfe, !PT ;  /* 0x0000001110007212 */ /* 0x000fe200078efe00 */
[----:B------:R-:W-:Y:S01]  /*10e70*/  IMAD.SHL.U32 R8, R8, 0x10, RZ ;  /* 0x0000001008087824 */ /* 0x000fe200078e00ff */
[----:B------:R-:W-:-:S02]  /*10e80*/  LOP3.LUT R10, R12, R10, R11, 0xfe, !PT ;  /* 0x0000000a0c0a7212 */ /* 0x000fc400078efe0b */
[----:B------:R-:W-:Y:S02]  /*10e90*/  SHF.L.U32 R5, R5, 0x4, RZ ;  /* 0x0000000405057819 */ /* 0x000fe400000006ff */
[----:B------:R-:W-:Y:S02]  /*10ea0*/  SHF.R.U64 R4, R4, 0x1f, R23 ;  /* 0x0000001f04047819 */ /* 0x000fe40000001217 */
[----:B------:R-:W-:Y:S02]  /*10eb0*/  SHF.R.U64 R9, R2, 0x1f, R9 ;  /* 0x0000001f02097819 */ /* 0x000fe40000001209 */
[----:B------:R-:W-:Y:S02]  /*10ec0*/  LOP3.LUT R0, R5, R3, R0, 0xfe, !PT ;  /* 0x0000000305007212 */ /* 0x000fe400078efe00 */
[----:B------:R-:W-:Y:S02]  /*10ed0*/  LOP3.LUT R8, R8, R7, R10, 0xfe, !PT ;  /* 0x0000000708087212 */ /* 0x000fe400078efe0a */
[----:B------:R-:W-:-:S02]  /*10ee0*/  VIMNMX.RELU R3, PT, PT, R32, 0xf, PT ;  /* 0x0000000f20037848 */ /* 0x000fc40003fe1100 */
[----:B------:R-:W-:Y:S02]  /*10ef0*/  VIMNMX.RELU R5, PT, PT, R30, 0xf, PT ;  /* 0x0000000f1e057848 */ /* 0x000fe40003fe1100 */
        /* <DEDUP_REMOVED lines=11> */
        .weak           $__internal_16_$__cuda_sm_9x_mma_sub_byte_internal_m8n8k32_u4_s4
        .type           $__internal_16_$__cuda_sm_9x_mma_sub_byte_internal_m8n8k32_u4_s4,@function
        .size           $__internal_16_$__cuda_sm_9x_mma_sub_byte_internal_m8n8k32_u4_s4,(.L_x_408 - $__internal_16_$__cuda_sm_9x_mma_sub_byte_internal_m8n8k32_u4_s4)
$__internal_16_$__cuda_sm_9x_mma_sub_byte_internal_m8n8k32_u4_s4:
        /* <DEDUP_REMOVED lines=8> */
[----:B------:R-:W-:Y:S02]  /*11030*/  SHF.R.S32.HI R65, RZ, 0x14, R65 ;  /* 0x00000014ff417819 */ /* 0x000fe40000011441 */
[----:B------:R-:W-:Y:S02]  /*11040*/  SHF.L.U32 R66, R61, 0x18, RZ ;  /* 0x000000183d427819 */ /* 0x000fe400000006ff */
[----:B------:R-:W-:Y:S02]  /*11050*/  LOP3.LUT R60, R60, 0xff00, R65, 0xf8, !PT ;  /* 0x0000ff003c3c7812 */ /* 0x000fe400078ef841 */
[C---:B------:R-:W-:Y:S02]  /*11060*/  LOP3.LUT R65, R63.reuse, 0xf000, RZ, 0xc0, !PT ;  /* 0x0000f0003f417812 */ /* 0x040fe400078ec0ff */
[----:B------:R-:W-:Y:S02]  /*11070*/  SHF.R.S32.HI R67, RZ, 0xc, R64 ;  /* 0x0000000cff437819 */ /* 0x000fe40000011440 */
[----:B------:R-:W-:Y:S01]  /*11080*/  LOP3.LUT R61, R63, 0xf000000, RZ, 0xc0, !PT ;  /* 0x0f0000003f3d7812 */ /* 0x000fe200078ec0ff */
[----:B------:R-:W-:Y:S01]  /*11090*/  IMAD.U32 R64, R65, 0x10000, RZ ;  /* 0x0001000041407824 */ /* 0x000fe200078e00ff */
[----:B------:R-:W-:-:S02]  /*110a0*/  SHF.R.S32.HI R65, RZ, 0x1c, R66 ;  /* 0x0000001cff417819 */ /* 0x000fc40000011442 */
[----:B------:R-:W-:Y:S01]  /*110b0*/  LOP3.LUT R60, R60, 0xff0000, R67, 0xf8, !PT ;  /* 0x00ff00003c3c7812 */ /* 0x000fe200078ef843 */
[----:B------:R-:W-:Y:S01]  /*110c0*/  IMAD.SHL.U32 R61, R61, 0x10, RZ ;  /* 0x000000103d3d7824 */ /* 0x000fe200078e00ff */
[----:B------:R-:W-:Y:S02]  /*110d0*/  LOP3.LUT R67, R65, 0xff, RZ, 0xc0, !PT ;  /* 0x000000ff41437812 */ /* 0x000fe400078ec0ff */
[----:B------:R-:W-:Y:S02]  /*110e0*/  LOP3.LUT R65, R63, 0xf00000, RZ, 0xc0, !PT ;  /* 0x00f000003f417812 */ /* 0x000fe400078ec0ff */
[----:B------:R-:W-:Y:S02]  /*110f0*/  SHF.R.S32.HI R64, RZ, 0x14, R64 ;  /* 0x00000014ff407819 */ /* 0x000fe40000011440 */
[----:B------:R-:W-:Y:S02]  /*11100*/  SHF.R.S32.HI R61, RZ, 0x4, R61 ;  /* 0x00000004ff3d7819 */ /* 0x000fe4000001143d */
[----:B------:R-:W-:-:S02]  /*11110*/  SHF.L.U32 R66, R65, 0x8, RZ ;  /* 0x0000000841427819 */ /* 0x000fc400000006ff */
[----:B------:R-:W-:Y:S02]  /*11120*/  LOP3.LUT R64, R67, 0xff00, R64, 0xf8, !PT ;  /* 0x0000ff0043407812 */ /* 0x000fe400078ef840 */
[----:B------:R-:W-:Y:S02]  /*11130*/  LOP3.LUT R67, R63, 0xf0000000, RZ, 0xc0, !PT ;  /* 0xf00000003f437812 */ /* 0x000fe400078ec0ff */
[----:B------:R-:W-:Y:S01]  /*11140*/  LOP3.LUT R65, R60, 0xff000000, R61, 0xf8, !PT ;  /* 0xff0000003c417812 */ /* 0x000fe200078ef83d */
[----:B------:R-:W-:Y:S01]  /*11150*/  IMAD.MOV.U32 R61, RZ, RZ, RZ ;  /* 0x000000ffff3d7224 */ /* 0x000fe200078e00ff */
[----:B------:R-:W-:Y:S02]  /*11160*/  SHF.R.S32.HI R63, RZ, 0xc, R66 ;  /* 0x0000000cff3f7819 */ /* 0x000fe40000011442 */
[----:B------:R-:W-:Y:S02]  /*11170*/  LOP3.LUT R60, R62, 0xf0f0f0f, RZ, 0xc0, !PT ;  /* 0x0f0f0f0f3e3c7812 */ /* 0x000fe400078ec0ff */
[----:B------:R-:W-:-:S02]  /*11180*/  LOP3.LUT R64, R64, 0xff0000, R63, 0xf8, !PT ;  /* 0x00ff000040407812 */ /* 0x000fc400078ef83f */
[----:B------:R-:W-:Y:S02]  /*11190*/  SHF.R.S32.HI R67, RZ, 0x4, R67 ;  /* 0x00000004ff437819 */ /* 0x000fe40000011443 */
[----:B------:R-:W-:Y:S02]  /*111a0*/  LOP3.LUT R66, R62, 0xf0f0f0f0, RZ, 0xc0, !PT ;  /* 0xf0f0f0f03e427812 */ /* 0x000fe400078ec0ff */
[----:B------:R-:W-:Y:S01]  /*111b0*/  IMMA.16816.U8.S8 R60, R60.ROW, R65.COL, RZ ;  /* 0x000000413c3c7237 */ /* 0x000fe200004044ff */
[----:B------:R-:W-:Y:S01]  /*111c0*/  LOP3.LUT R67, R64, 0xff000000, R67, 0xf8, !PT ;  /* 0xff00000040437812 */ /* 0x000fe200078ef843 */
[----:B------:R-:W-:Y:S01]  /*111d0*/  IMAD.MOV.U32 R65, RZ, RZ, RZ ;  /* 0x000000ffff417224 */ /* 0x000fe200078e00ff */
[----:B------:R-:W-:-:S07]  /*111e0*/  SHF.R.U32.HI R64, RZ, 0x4, R66 ;  /* 0x00000004ff407819 */ /* 0x000fce0000011642 */
[----:B------:R-:W-:Y:S06]  /*111f0*/  IMMA.16816.U8.S8 R64, R64.ROW, R67.COL, RZ ;  /* 0x0000004340407237 */ /* 0x000fec00004044ff */
[----:B------:R-:W-:Y:S01]  /*11200*/  MOV R62, R70 ;  /* 0x00000046003e7202 */ /* 0x000fe20000000f00 */
[----:B------:R-:W-:-:S12]  /*11210*/  IMAD.MOV.U32 R63, RZ, RZ, 0x0 ;  /* 0x00000000ff3f7424 */ /* 0x000fd800078e00ff */
[----:B------:R-:W-:Y:S02]  /*11220*/  IADD3 R60, PT, PT, R71, R60, R64 ;  /* 0x0000003c473c7210 */ /* 0x000fe40007ffe040 */
[----:B------:R-:W-:Y:S01]  /*11230*/  IADD3 R61, PT, PT, R106, R61, R65 ;  /* 0x0000003d6a3d7210 */ /* 0x000fe20007ffe041 */
[----:B------:R-:W-:Y:S06]  /*11240*/  RET.REL.NODEC R62 `(fused_nn_conv2d_add_nn_relu_cast_cast_left_shift_multiply_add_right_shift_cast_c_3441552496575213188__4_kernel0) ;  /* 0xfffffeec3e6c7950 */ /* 0x000fec0003c3ffff */
.L_x_317:
        /* <DEDUP_REMOVED lines=11> */
.L_x_408:


//--------------------- .text.fused_nn_conv2d_add_nn_relu_cast_cast_left_shift_multiply_add_right_shift_cast_c_3441552496575213188__7_kernel0 --------------------------
	.section	.text.fused_nn_conv2d_add_nn_relu_cast_cast_left_shift_multiply_add_right_shift_cast_c_3441552496575213188__7_kernel0,"ax",@progbits
	.align	128
        .global         fused_nn_conv2d_add_nn_relu_cast_cast_left_shift_multiply_add_right_shift_cast_c_3441552496575213188__7_kernel0
        .type           fused_nn_conv2d_add_nn_relu_cast_cast_left_shift_multiply_add_right_shift_cast_c_3441552496575213188__7_kernel0,@function
        .size           fused_nn_conv2d_add_nn_relu_cast_cast_left_shift_multiply_add_right_shift_cast_c_3441552496575213188__7_kernel0,(.L_x_409 - fused_nn_conv2d_add_nn_relu_cast_cast_left_shift_multiply_add_right_shift_cast_c_3441552496575213188__7_kernel0)
        .other          fused_nn_conv2d_add_nn_relu_cast_cast_left_shift_multiply_add_right_shift_cast_c_3441552496575213188__7_kernel0,@"STO_CUDA_ENTRY STV_DEFAULT"
fused_nn_conv2d_add_nn_relu_cast_cast_left_shift_multiply_add_right_shift_cast_c_3441552496575213188__7_kernel0:
.text.fused_nn_conv2d_add_nn_relu_cast_cast_left_shift_multiply_add_right_shift_cast_c_3441552496575213188__7_kernel0:
[----:B------:R-:W-:Y:S01]  /*0000*/  LDC R1, c[0x0][0x37c] ;  /* 0x0000df00ff017b82 */ /* 0x000fe20000000800 */
[----:B------:R-:W0:Y:S07]  /*0010*/  S2R R152, SR_TID.X ;  /* 0x0000000000987919 */ /* 0x000e2e0000002100 */
[----:B------:R-:W1:Y:S01]  /*0020*/  LDC.64 R8, c[0x0][0x390] ;  /* 0x0000e400ff087b82 */ /* 0x000e620000000a00 */
[----:B------:R-:W2:Y:S01]  /*0030*/  LDCU.64 UR6, c[0x0][0x380] ;  /* 0x00007000ff0677ac */ /* 0x000ea20008000a00 */
[----:B------:R-:W3:Y:S01]  /*0040*/  S2R R3, SR_CTAID.Z ;  /* 0x0000000000037919 */ /* 0x000ee20000002700 */
[----:B------:R-:W-:Y:S01]  /*0050*/  UMOV UR4, 0x400 ;  /* 0x0000040000047882 */ /* 0x000fe20000000000 */
[----:B------:R-:W4:Y:S01]  /*0060*/  LDCU.64 UR14, c[0x0][0x358] ;  /* 0x00006b00ff0e77ac */ /* 0x000f220008000a00 */
[----:B------:R-:W5:Y:S03]  /*0070*/  S2R R5, SR_CTAID.Y ;  /* 0x0000000000057919 */ /* 0x000f660000002600 */
[----:B------:R-:W2:Y:S01]  /*0080*/  S2UR UR5, SR_CgaCtaId ;  /* 0x00000000000579c3 */ /* 0x000ea20000008800 */
[C---:B0-----:R-:W-:Y:S01]  /*0090*/  IMAD.SHL.U32 R2, R152.reuse, 0x2, RZ ;  /* 0x0000000298027824 */ /* 0x041fe200078e00ff */
[----:B--2---:R-:W-:Y:S01]  /*00a0*/  ULEA UR5, UR5, UR4, 0x18 ;  /* 0x0000000405057291 */ /* 0x004fe2000f8ec0ff */
[----:B------:R-:W-:-:S02]  /*00b0*/  IMAD.SHL.U32 R0, R152, 0x10, RZ ;  /* 0x0000001098007824 */ /* 0x000fc400078e00ff */
[----:B------:R-:W-:Y:S01]  /*00c0*/  IMAD.SHL.U32 R153, R152, 0x4, RZ ;  /* 0x0000000498997824 */ /* 0x000fe200078e00ff */
[----:B------:R-:W-:Y:S01]  /*00d0*/  LOP3.LUT R2, R2, 0x7f0, RZ, 0xc0, !PT ;  /* 0x000007f002027812 */ /* 0x000fe200078ec0ff */
[----:B------:R-:W-:Y:S01]  /*00e0*/  UMOV UR4, URZ ;  /* 0x000000ff00047c82 */ /* 0x000fe20008000000 */
[----:B------:R-:W-:-:S03]  /*00f0*/  LOP3.LUT R0, R0, 0x3fc0, RZ, 0xc0, !PT ;  /* 0x00003fc000007812 */ /* 0x000fc600078ec0ff */
[C---:B---3--:R-:W-:Y:S01]  /*0100*/  IMAD R2, R3.reuse, 0x400, R2 ;  /* 0x0000040003027824 */ /* 0x048fe200078e0202 */
[----:B------:R-:W-:Y:S02]  /*0110*/  LEA R3, R3, R0, 0xc ;  /* 0x0000000003037211 */ /* 0x000fe400078e60ff */
[----:B------:R-:W-:Y:S01]  /*0120*/  LOP3.LUT R0, R152, 0x3, RZ, 0xc0, !PT ;  /* 0x0000000398007812 */ /* 0x000fe200078ec0ff */
[----:B-----5:R-:W-:-:S04]  /*0130*/  IMAD R5, R5, 0x8, R2 ;  /* 0x0000000805057824 */ /* 0x020fc800078e0202 */
[----:B-1----:R-:W-:-:S04]  /*0140*/  IMAD.WIDE.U32 R8, R5, 0x4, R8 ;  /* 0x0000000405087825 */ /* 0x002fc800078e0008 */
[----:B------:R-:W-:Y:S01]  /*0150*/  IMAD.IADD R0, R0, 0x1, R3 ;  /* 0x0000000100007824 */ /* 0x000fe200078e0203 */
[----:B------:R-:W-:-:S04]  /*0160*/  IADD3 R7, P1, PT, R8, 0x100, RZ ;  /* 0x0000010008077810 */ /* 0x000fc80007f3e0ff */
[----:B------:R-:W-:Y:S01]  /*0170*/  LEA R162, P0, R0, UR6, 0x2 ;  /* 0x0000000600a27c11 */ /* 0x000fe2000f8010ff */
[----:B------:R-:W-:-:S03]  /*0180*/  IMAD.X R8, RZ, RZ, R9, P1 ;  /* 0x000000ffff087224 */ /* 0x000fc600008e0609 */
[----:B----4-:R-:W-:-:S09]  /*0190*/  IADD3.X R163, PT, PT, RZ, UR7, RZ, P0, !PT ;  /* 0x00000007ffa37c10 */ /* 0x010fd200087fe4ff */
.L_x_318:
[----:B------:R-:W0:Y:S01]  /*01a0*/  S2R R151, SR_CTAID.Y ;  /* 0x0000000000977919 */ /* 0x000e220000002600 */
[----:B------:R-:W1:Y:S01]  /*01b0*/  LDC.64 R164, c[0x0][0x388] ;  /* 0x0000e200ffa47b82 */ /* 0x000e620000000a00 */
[----:B------:R-:W2:Y:S04]  /*01c0*/  LDG.E.CONSTANT R0, desc[UR14][R162.64] ;  /* 0x0000000ea2007981 */ /* 0x000ea8000c1e9900 */
[----:B------:R-:W3:Y:S04]  /*01d0*/  LDG.E.CONSTANT R2, desc[UR14][R162.64+0x10] ;  /* 0x0000100ea2027981 */ /* 0x000ee8000c1e9900 */
[----:B------:R-:W4:Y:S04]  /*01e0*/  LDG.E.CONSTANT R4, desc[UR14][R162.64+0x20] ;  /* 0x0000200ea2047981 */ /* 0x000f28000c1e9900 */
[----:B------:R-:W5:Y:S04]  /*01f0*/  LDG.E.CONSTANT R6, desc[UR14][R162.64+0x30] ;  /* 0x0000300ea2067981 */ /* 0x000f68000c1e9900 */
[----:B------:R-:W5:Y:S04]  /*0200*/  LDG.E.CONSTANT R10, desc[UR14][R162.64+0x40] ;  /* 0x0000400ea20a7981 */ /* 0x000f68000c1e9900 */
[----:B------:R-:W5:Y:S04]  /*0210*/  LDG.E.CONSTANT R12, desc[UR14][R162.64+0x50] ;  /* 0x0000500ea20c7981 */ /* 0x000f68000c1e9900 */
[----:B------:R-:W5:Y:S04]  /*0220*/  LDG.E.CONSTANT R14, desc[UR14][R162.64+0x60] ;  /* 0x0000600ea20e7981 */ /* 0x000f68000c1e9900 */
[----:B------:R-:W5:Y:S01]  /*0230*/  LDG.E.CONSTANT R16, desc[UR14][R162.64+0x70] ;  /* 0x0000700ea2107981 */ /* 0x000f62000c1e9900 */
[----:B0-----:R-:W-:-:S05]  /*0240*/  IMAD.SHL.U32 R3, R151, 0x1000, RZ ;  /* 0x0000100097037824 */ /* 0x001fca00078e00ff */
[----:B------:R-:W-:-:S05]  /*0250*/  LOP3.LUT R3, R3, R152, RZ, 0xfc, !PT ;  /* 0x0000009803037212 */ /* 0x000fca00078efcff */
[----:B-1----:R-:W-:-:S05]  /*0260*/  IMAD.WIDE.U32 R164, R3, 0x4, R164 ;  /* 0x0000000403a47825 */ /* 0x002fca00078e00a4 */
        /* <DEDUP_REMOVED lines=64> */
[----:B------:R-:W-:Y:S01]  /*0670*/  MOV R150, 0x400 ;  /* 0x0000040000967802 */ /* 0x000fe20000000f00 */
[----:B------:R-:W-:Y:S01]  /*0680*/  UIADD3 UR6, UPT, UPT, UR5, 0x80, URZ ;  /* 0x0000008005067890 */ /* 0x000fe2000fffe0ff */
[----:B------:R-:W-:Y:S01]  /*0690*/  MOV R157, RZ ;  /* 0x000000ff009d7202 */ /* 0x000fe20000000f00 */
[----:B------:R-:W0:Y:S01]  /*06a0*/  S2R R15, SR_LANEID ;  /* 0x00000000000f7919 */ /* 0x000e220000000000 */
[----:B------:R-:W-:Y:S01]  /*06b0*/  UIADD3 UR7, UPT, UPT, UR5, 0x100, URZ ;  /* 0x0000010005077890 */ /* 0x000fe2000fffe0ff */
[----:B------:R-:W-:Y:S01]  /*06c0*/  VIADD R150, R150, 0x400 ;  /* 0x0000040096967836 */ /* 0x000fe20000000000 */
[----:B------:R-:W-:Y:S01]  /*06d0*/  UIADD3 UR8, UPT, UPT, UR5, 0x180, URZ ;  /* 0x0000018005087890 */ /* 0x000fe2000fffe0ff */
[----:B------:R-:W1:Y:S01]  /*06e0*/  S2R R3, SR_CgaCtaId ;  /* 0x0000000000037919 */ /* 0x000e620000008800 */
[----:B------:R-:W-:Y:S01]  /*06f0*/  UIADD3 UR9, UPT, UPT, UR5, 0x200, URZ ;  /* 0x0000020005097890 */ /* 0x000fe2000fffe0ff */
[----:B------:R-:W-:Y:S01]  /*0700*/  MOV R161, R8 ;  /* 0x0000000800a17202 */ /* 0x000fe20000000f00 */
[----:B------:R-:W-:-:S02]  /*0710*/  UIADD3 UR10, UPT, UPT, UR5, 0x280, URZ ;  /* 0x00000280050a7890 */ /* 0x000fc4000fffe0ff */
[----:B--2---:R-:W-:Y:S01]  /*0720*/  STS [R153+UR5], R0 ;  /* 0x0000000099007988 */ /* 0x004fe20008000805 */
[----:B------:R-:W-:Y:S02]  /*0730*/  UIADD3 UR11, UPT, UPT, UR5, 0x300, URZ ;  /* 0x00000300050b7890 */ /* 0x000fe4000fffe0ff */
[----:B------:R-:W-:Y:S02]  /*0740*/  UIADD3 UR12, UPT, UPT, UR5, 0x380, URZ ;  /* 0x00000380050c7890 */ /* 0x000fe4000fffe0ff */
[----:B---3--:R-:W-:Y:S04]  /*0750*/  STS [R153+UR5+0x80], R2 ;  /* 0x0000800299007988 */ /* 0x008fe80008000805 */
[----:B----4-:R-:W-:Y:S04]  /*0760*/  STS [R153+UR5+0x100], R4 ;  /* 0x0001000499007988 */ /* 0x010fe80008000805 */
[----:B-----5:R-:W-:Y:S04]  /*0770*/  STS [R153+UR5+0x180], R6 ;  /* 0x0001800699007988 */ /* 0x020fe80008000805 */
[----:B------:R-:W-:Y:S04]  /*0780*/  STS [R153+UR5+0x200], R10 ;  /* 0x0002000a99007988 */ /* 0x000fe80008000805 */
[----:B------:R-:W-:Y:S04]  /*0790*/  STS [R153+UR5+0x280], R12 ;  /* 0x0002800c99007988 */ /* 0x000fe80008000805 */
[----:B------:R-:W-:Y:S01]  /*07a0*/  STS [R153+UR5+0x300], R14 ;  /* 0x0003000e99007988 */ /* 0x000fe20008000805 */
[----:B0-----:R-:W-:-:S03]  /*07b0*/  LOP3.LUT R15, R15, 0x7, RZ, 0xc0, !PT ;  /* 0x000000070f0f7812 */ /* 0x001fc600078ec0ff */
[----:B------:R-:W-:Y:S01]  /*07c0*/  STS [R153+UR5+0x380], R16 ;  /* 0x0003801099007988 */ /* 0x000fe20008000805 */
[----:B-1----:R-:W-:Y:S02]  /*07d0*/  LEA R150, R3, R150, 0x18 ;  /* 0x0000009603967211 */ /* 0x002fe400078ec0ff */
[C---:B------:R-:W-:Y:S01]  /*07e0*/  LEA R155, R15.reuse, UR5, 0x4 ;  /* 0x000000050f9b7c11 */ /* 0x040fe2000f8e20ff */
[----:B------:R-:W-:Y:S01]  /*07f0*/  BAR.SYNC.DEFER_BLOCKING 0x0 ;  /* 0x0000000000007b1d */ /* 0x000fe20000010000 */
[C---:B------:R-:W-:Y:S01]  /*0800*/  LEA R148, R15.reuse, UR6, 0x4 ;  /* 0x000000060f947c11 */ /* 0x040fe2000f8e20ff */
[C---:B------:R-:W-:Y:S01]  /*0810*/  VIADD R138, R150.reuse, 0x200 ;  /* 0x00000200968a7836 */ /* 0x040fe20000000000 */
        /* <DEDUP_REMOVED lines=10> */
[----:B------:R-:W-:Y:S01]  /*08c0*/  LEA R142, R15, UR12, 0x4 ;  /* 0x0000000c0f8e7c11 */ /* 0x000fe2000f8e20ff */
[C---:B------:R-:W-:Y:S01]  /*08d0*/  VIADD R125, R150.reuse, 0x880 ;  /* 0x00000880967d7836 */ /* 0x040fe20000000000 */
[----:B------:R-:W-:Y:S01]  /*08e0*/  IADD3 R149, PT, PT, R153, R150, RZ ;  /* 0x0000009699957210 */ /* 0x000fe20007ffe0ff */
        /* <DEDUP_REMOVED lines=8> */
[----:B------:R-:W0:Y:S01]  /*0970*/  LDSM.16.M88 R155, [R155] ;  /* 0x000000009b9b783b */ /* 0x000e220000000000 */
[C---:B------:R-:W-:Y:S01]  /*0980*/  IADD3 R123, PT, PT, R150.reuse, 0x980, RZ ;  /* 0x00000980967b7810 */ /* 0x040fe20007ffe0ff */
[C---:B------:R-:W-:Y:S01]  /*0990*/  VIADD R105, R150.reuse, 0x1280 ;  /* 0x0000128096697836 */ /* 0x040fe20000000000 */
[C---:B------:R-:W-:Y:S01]  /*09a0*/  IADD3 R119, PT, PT, R150.reuse, 0xb80, RZ ;  /* 0x00000b8096777810 */ /* 0x040fe20007ffe0ff */
[----:B------:R-:W1:Y:S01]  /*09b0*/  LDSM.16.M88 R148, [R148] ;  /* 0x000000009494783b */ /* 0x000e620000000000 */
[C---:B------:R-:W-:Y:S01]  /*09c0*/  IADD3 R115, PT, PT, R150.reuse, 0xd80, RZ ;  /* 0x00000d8096737810 */ /* 0x040fe20007ffe0ff */
[C---:B------:R-:W-:Y:S01]  /*09d0*/  VIADD R101, R150.reuse, 0x1480 ;  /* 0x0000148096657836 */ /* 0x040fe20000000000 */
[C---:B------:R-:W-:Y:S01]  /*09e0*/  IADD3 R111, PT, PT, R150.reuse, 0xf80, RZ ;  /* 0x00000f80966f7810 */ /* 0x040fe20007ffe0ff */
[----:B------:R-:W2:Y:S01]  /*09f0*/  LDSM.16.M88 R147, [R147] ;  /* 0x000000009393783b */ /* 0x000ea20000000000 */
[C---:B------:R-:W-:Y:S01]  /*0a00*/  IADD3 R107, PT, PT, R150.reuse, 0x1180, RZ ;  /* 0x00001180966b7810 */ /* 0x040fe20007ffe0ff */
[C---:B------:R-:W-:Y:S01]  /*0a10*/  VIADD R97, R150.reuse, 0x1680 ;  /* 0x0000168096617836 */ /* 0x040fe20000000000 */
[C---:B------:R-:W-:Y:S01]  /*0a20*/  IADD3 R103, PT, PT, R150.reuse, 0x1380, RZ ;  /* 0x0000138096677810 */ /* 0x040fe20007ffe0ff */
[----:B------:R-:W3:Y:S01]  /*0a30*/  LDSM.16.M88 R146, [R146] ;  /* 0x000000009292783b */ /* 0x000ee20000000000 */
[C---:B------:R-:W-:Y:S01]  /*0a40*/  IADD3 R99, PT, PT, R150.reuse, 0x1580, RZ ;  /* 0x0000158096637810 */ /* 0x040fe20007ffe0ff */
[C---:B------:R-:W-:Y:S01]  /*0a50*/  VIADD R93, R150.reuse, 0x1880 ;  /* 0x00001880965d7836 */ /* 0x040fe20000000000 */
[C---:B------:R-:W-:Y:S01]  /*0a60*/  IADD3 R95, PT, PT, R150.reuse, 0x1780, RZ ;  /* 0x00001780965f7810 */ /* 0x040fe20007ffe0ff */
[----:B------:R-:W4:Y:S01]  /*0a70*/  LDSM.16.M88 R145, [R145] ;  /* 0x000000009191783b */ /* 0x000f220000000000 */
[C---:B------:R-:W-:Y:S01]  /*0a80*/  IADD3 R91, PT, PT, R150.reuse, 0x1980, RZ ;  /* 0x00001980965b7810 */ /* 0x040fe20007ffe0ff */
[C---:B------:R-:W-:Y:S01]  /*0a90*/  VIADD R89, R150.reuse, 0x1a80 ;  /* 0x00001a8096597836 */ /* 0x040fe20000000000 */
[C---:B------:R-:W-:Y:S01]  /*0aa0*/  IADD3 R87, PT, PT, R150.reuse, 0x1b80, RZ ;  /* 0x00001b8096577810 */ /* 0x040fe20007ffe0ff */
[----:B------:R-:W0:Y:S01]  /*0ab0*/  LDSM.16.M88 R144, [R144] ;  /* 0x000000009090783b */ /* 0x000e220000000000 */
[C---:B------:R-:W-:Y:S01]  /*0ac0*/  IADD3 R83, PT, PT, R150.reuse, 0x1d80, RZ ;  /* 0x00001d8096537810 */ /* 0x040fe20007ffe0ff */
[C---:B------:R-:W-:Y:S01]  /*0ad0*/  VIADD R85, R150.reuse, 0x1c80 ;  /* 0x00001c8096557836 */ /* 0x040fe20000000000 */
[C---:B------:R-:W-:Y:S01]  /*0ae0*/  IADD3 R79, PT, PT, R150.reuse, 0x1f80, RZ ;  /* 0x00001f80964f7810 */ /* 0x040fe20007ffe0ff */
[----:B------:R-:W0:Y:S01]  /*0af0*/  LDSM.16.M88 R143, [R143] ;  /* 0x000000008f8f783b */ /* 0x000e220000000000 */
[----:B------:R-:W-:Y:S01]  /*0b00*/  VIADD R81, R150, 0x1e80 ;  /* 0x00001e8096517836 */ /* 0x000fe20000000000 */
[C---:B------:R-:W-:Y:S01]  /*0b10*/  LEA R75, R15.reuse, R138, 0x4 ;  /* 0x0000008a0f4b7211 */ /* 0x040fe200078e20ff */
[C---:B------:R-:W-:Y:S01]  /*0b20*/  IMAD R77, R15.reuse, 0x10, R140 ;  /* 0x000000100f4d7824 */ /* 0x040fe200078e028c */
[----:B------:R-:W0:Y:S01]  /*0b30*/  LDSM.16.M88 R142, [R142] ;  /* 0x000000008e8e783b */ /* 0x000e220000000000 */
[----:B------:R-:W-:-:S02]  /*0b40*/  IMAD R71, R15, 0x10, R133 ;  /* 0x000000100f477824 */ /* 0x000fc400078e0285 */
[C---:B------:R-:W-:Y:S01]  /*0b50*/  IMAD R69, R15.reuse, 0x10, R131 ;  /* 0x000000100f457824 */ /* 0x040fe200078e0283 */
[----:B------:R-:W-:Y:S01]  /*0b60*/  STS [R149], R18 ;  /* 0x0000001295007388 */ /* 0x000fe20000000800 */
[C---:B------:R-:W-:Y:S02]  /*0b70*/  IMAD R67, R15.reuse, 0x10, R129 ;  /* 0x000000100f437824 */ /* 0x040fe400078e0281 */
[C---:B------:R-:W-:Y:S01]  /*0b80*/  IMAD R65, R15.reuse, 0x10, R127 ;  /* 0x000000100f417824 */ /* 0x040fe200078e027f */
[----:B------:R-:W-:Y:S01]  /*0b90*/  STS [R149+0x80], R20 ;  /* 0x0000801495007388 */ /* 0x000fe20000000800 */
[C---:B------:R-:W-:Y:S02]  /*0ba0*/  IMAD R57, R15.reuse, 0x10, R117 ;  /* 0x000000100f397824 */ /* 0x040fe400078e0275 */
        /* <DEDUP_REMOVED lines=9> */
[C---:B------:R-:W-:Y:S01]  /*0c40*/  IMAD R29, R15.reuse, 0x10, R95 ;  /* 0x000000100f1d7824 */ /* 0x040fe200078e025f */
[----:B------:R3:W-:Y:S01]  /*0c50*/  STS [R149+0x280], R28 ;  /* 0x0002801c95007388 */ /* 0x0007e20000000800 */
[----:B-----5:R-:W-:-:S02]  /*0c60*/  IMAD R22, R15, 0x10, R87 ;  /* 0x000000100f167824 */ /* 0x020fc400078e0257 */
[C---:B-1----:R-:W-:Y:S01]  /*0c70*/  IMAD R24, R15.reuse, 0x10, R89 ;  /* 0x000000100f187824 */ /* 0x042fe200078e0259 */
[----:B------:R-:W-:Y:S01]  /*0c80*/  STS [R149+0x300], R30 ;  /* 0x0003001e95007388 */ /* 0x000fe20000000800 */
[C---:B------:R-:W-:Y:S02]  /*0c90*/  IMAD R21, R15.reuse, 0x10, R85 ;  /* 0x000000100f157824 */ /* 0x040fe400078e0255 */
[C---:B--2---:R-:W-:Y:S01]  /*0ca0*/  IMAD R26, R15.reuse, 0x10, R91 ;  /* 0x000000100f1a7824 */ /* 0x044fe200078e025b */
[----:B------:R-:W-:Y:S01]  /*0cb0*/  STS [R149+0x380], R32 ;  /* 0x0003802095007388 */ /* 0x000fe20000000800 */
[C---:B------:R-:W-:Y:S02]  /*0cc0*/  IMAD R19, R15.reuse, 0x10, R83 ;  /* 0x000000100f137824 */ /* 0x040fe400078e0253 */
[C---:B---3--:R-:W-:Y:S01]  /*0cd0*/  IMAD R28, R15.reuse, 0x10, R93 ;  /* 0x000000100f1c7824 */ /* 0x048fe200078e025d */
[----:B------:R-:W-:Y:S01]  /*0ce0*/  STS [R149+0x400], R34 ;  /* 0x0004002295007388 */ /* 0x000fe20000000800 */
[----:B------:R-:W-:-:S03]  /*0cf0*/  IMAD R17, R15, 0x10, R81 ;  /* 0x000000100f117824 */ /* 0x000fc600078e0251 */
[----:B------:R1:W-:Y:S04]  /*0d00*/  STS [R149+0x480], R36 ;  /* 0x0004802495007388 */ /* 0x0003e80000000800 */
[----:B------:R2:W-:Y:S04]  /*0d10*/  STS [R149+0x500], R38 ;  /* 0x0005002695007388 */ /* 0x0005e80000000800 */
[----:B------:R-:W-:Y:S01]  /*0d20*/  STS [R149+0x580], R40 ;  /* 0x0005802895007388 */ /* 0x000fe20000000800 */
[----:B-1----:R-:W-:-:S03]  /*0d30*/  IMAD R36, R15, 0x10, R103 ;  /* 0x000000100f247824 */ /* 0x002fc600078e0267 */
[----:B------:R-:W-:Y:S01]  /*0d40*/  STS [R149+0x600], R42 ;  /* 0x0006002a95007388 */ /* 0x000fe20000000800 */
[----:B--2---:R-:W-:-:S03]  /*0d50*/  IMAD R38, R15, 0x10, R105 ;  /* 0x000000100f267824 */ /* 0x004fc600078e0269 */
[----:B------:R1:W-:Y:S04]  /*0d60*/  STS [R149+0x680], R44 ;  /* 0x0006802c95007388 */ /* 0x0003e80000000800 */
[----:B------:R0:W-:Y:S04]  /*0d70*/  STS [R149+0x700], R46 ;  /* 0x0007002e95007388 */ /* 0x0001e80000000800 */
[----:B------:R2:W-:Y:S01]  /*0d80*/  STS [R149+0x780], R48 ;  /* 0x0007803095007388 */ /* 0x0005e20000000800 */
[----:B-1----:R-:W-:-:S03]  /*0d90*/  IMAD R44, R15, 0x10, R150 ;  /* 0x000000100f2c7824 */ /* 0x002fc600078e0296 */
[----:B------:R1:W-:Y:S01]  /*0da0*/  STS [R149+0x800], R50 ;  /* 0x0008003295007388 */ /* 0x0003e20000000800 */
[----:B0-----:R-:W-:-:S03]  /*0db0*/  IMAD.MOV.U32 R46, RZ, RZ, R155 ;  /* 0x000000ffff2e7224 */ /* 0x001fc600078e009b */
[----:B------:R-:W-:Y:S01]  /*0dc0*/  STS [R149+0x880], R52 ;  /* 0x0008803495007388 */ /* 0x000fe20000000800 */
[----:B--2---:R-:W-:-:S03]  /*0dd0*/  IMAD R48, R15, 0x10, R107 ;  /* 0x000000100f307824 */ /* 0x004fc600078e026b */
[----:B------:R-:W-:Y:S01]  /*0de0*/  STS [R149+0x900], R54 ;  /* 0x0009003695007388 */ /* 0x000fe20000000800 */
[----:B-1----:R-:W-:-:S03]  /*0df0*/  IMAD R50, R15, 0x10, R109 ;  /* 0x000000100f327824 */ /* 0x002fc600078e026d */
[----:B------:R-:W-:Y:S04]  /*0e00*/  STS [R149+0x980], R56 ;  /* 0x0009803895007388 */ /* 0x000fe80000000800 */
[----:B------:R0:W-:Y:S04]  /*0e10*/  STS [R149+0xa00], R58 ;  /* 0x000a003a95007388 */ /* 0x0001e80000000800 */
[----:B------:R1:W-:Y:S04]  /*0e20*/  STS [R149+0xa80], R60 ;  /* 0x000a803c95007388 */ /* 0x0003e80000000800 */
[----:B------:R2:W-:Y:S01]  /*0e30*/  STS [R149+0xb00], R62 ;  /* 0x000b003e95007388 */ /* 0x0005e20000000800 */
[----:B0-----:R-:W-:-:S03]  /*0e40*/  IMAD R58, R15, 0x10, R119 ;  /* 0x000000100f3a7824 */ /* 0x001fc600078e0277 */
[----:B------:R0:W-:Y:S01]  /*0e50*/  STS [R149+0xb80], R64 ;  /* 0x000b804095007388 */ /* 0x0001e20000000800 */
[----:B-1----:R-:W-:-:S03]  /*0e60*/  IMAD R60, R15, 0x10, R121 ;  /* 0x000000100f3c7824 */ /* 0x002fc600078e0279 */
[----:B------:R-:W-:Y:S01]  /*0e70*/  STS [R149+0xc00], R66 ;  /* 0x000c004295007388 */ /* 0x000fe20000000800 */
[----:B--2---:R-:W-:-:S03]  /*0e80*/  IMAD R62, R15, 0x10, R123 ;  /* 0x000000100f3e7824 */ /* 0x004fc600078e027b */
[----:B------:R-:W-:Y:S01]  /*0e90*/  STS [R149+0xc80], R68 ;  /* 0x000c804495007388 */ /* 0x000fe20000000800 */
[----:B0-----:R-:W-:-:S03]  /*0ea0*/  IMAD R64, R15, 0x10, R125 ;  /* 0x000000100f407824 */ /* 0x001fc600078e027d */
[----:B------:R-:W-:Y:S04]  /*0eb0*/  STS [R149+0xd00], R70 ;  /* 0x000d004695007388 */ /* 0x000fe80000000800 */
[----:B------:R0:W-:Y:S04]  /*0ec0*/  STS [R149+0xd80], R72 ;  /* 0x000d804895007388 */ /* 0x0001e80000000800 */
[----:B------:R1:W-:Y:S04]  /*0ed0*/  STS [R149+0xe00], R74 ;  /* 0x000e004a95007388 */ /* 0x0003e80000000800 */
[----:B------:R2:W-:Y:S01]  /*0ee0*/  STS [R149+0xe80], R76 ;  /* 0x000e804c95007388 */ /* 0x0005e20000000800 */
[----:B0-----:R-:W-:-:S03]  /*0ef0*/  IMAD R72, R15, 0x10, R135 ;  /* 0x000000100f487824 */ /* 0x001fc600078e0287 */
[----:B------:R0:W-:Y:S01]  /*0f00*/  STS [R149+0xf00], R78 ;  /* 0x000f004e95007388 */ /* 0x0001e20000000800 */
[----:B-1----:R-:W-:-:S03]  /*0f10*/  IMAD R74, R15, 0x10, R137 ;  /* 0x000000100f4a7824 */ /* 0x002fc600078e0289 */
[----:B------:R1:W-:Y:S01]  /*0f20*/  STS [R149+0xf80], R80 ;  /* 0x000f805095007388 */ /* 0x0003e20000000800 */
[----:B--2---:R-:W-:-:S03]  /*0f30*/  IMAD R76, R15, 0x10, R139 ;  /* 0x000000100f4c7824 */ /* 0x004fc600078e028b */
[----:B------:R2:W-:Y:S01]  /*0f40*/  STS [R149+0x1000], R82 ;  /* 0x0010005295007388 */ /* 0x0005e20000000800 */
[----:B0-----:R-:W-:-:S03]  /*0f50*/  IMAD R78, R15, 0x10, R141 ;  /* 0x000000100f4e7824 */ /* 0x001fc600078e028d */
[----:B------:R0:W-:Y:S01]  /*0f60*/  STS [R149+0x1080], R84 ;  /* 0x0010805495007388 */ /* 0x0001e20000000800 */
[----:B-1----:R-:W-:-:S03]  /*0f70*/  VIADD R80, R150, 0x1f00 ;  /* 0x00001f0096507836 */ /* 0x002fc60000000000 */
[----:B------:R1:W-:Y:S01]  /*0f80*/  STS [R149+0x1100], R86 ;  /* 0x0011005695007388 */ /* 0x0003e20000000800 */
[----:B--2---:R-:W-:-:S03]  /*0f90*/  VIADD R82, R150, 0x1e00 ;  /* 0x00001e0096527836 */ /* 0x004fc60000000000 */
[----:B------:R2:W-:Y:S01]  /*0fa0*/  STS [R149+0x1180], R88 ;  /* 0x0011805895007388 */ /* 0x0005e20000000800 */
[C---:B------:R-:W-:Y:S02]  /*0fb0*/  IMAD R16, R15.reuse, 0x10, R80 ;  /* 0x000000100f107824 */ /* 0x040fe400078e0250 */
[C---:B0-----:R-:W-:Y:S01]  /*0fc0*/  VIADD R84, R150.reuse, 0x1d00 ;  /* 0x00001d0096547836 */ /* 0x041fe20000000000 */
[----:B------:R0:W-:Y:S01]  /*0fd0*/  STS [R149+0x1200], R90 ;  /* 0x0012005a95007388 */ /* 0x0001e20000000800 */
[C---:B------:R-:W-:Y:S01]  /*0fe0*/  LEA R18, R15.reuse, R82, 0x4 ;  /* 0x000000520f127211 */ /* 0x040fe200078e20ff */
[C---:B-1----:R-:W-:Y:S02]  /*0ff0*/  VIADD R86, R150.reuse, 0x1c00 ;  /* 0x00001c0096567836 */ /* 0x042fe40000000000 */
[----:B------:R1:W-:Y:S01]  /*1000*/  STS [R149+0x1280], R92 ;  /* 0x0012805c95007388 */ /* 0x0003e20000000800 */
[----:B------:R-:W-:Y:S02]  /*1010*/  IMAD R20, R15, 0x10, R84 ;  /* 0x000000100f147824 */ /* 0x000fe400078e0254 */
[C---:B--2---:R-:W-:Y:S01]  /*1020*/  VIADD R88, R150.reuse, 0x1b00 ;  /* 0x00001b0096587836 */ /* 0x044fe20000000000 */
[----:B------:R2:W-:Y:S01]  /*1030*/  STS [R149+0x1300], R94 ;  /* 0x0013005e95007388 */ /* 0x0005e20000000800 */
[----:B0-----:R-:W-:-:S03]  /*1040*/  VIADD R90, R150, 0x1a00 ;  /* 0x00001a00965a7836 */ /* 0x001fc60000000000 */
[----:B------:R0:W-:Y:S01]  /*1050*/  STS [R149+0x1380], R96 ;  /* 0x0013806095007388 */ /* 0x0001e20000000800 */
[C---:B------:R-:W-:Y:S02]  /*1060*/  IMAD R23, R15.reuse, 0x10, R88 ;  /* 0x000000100f177824 */ /* 0x040fe400078e0258 */
[C---:B-1----:R-:W-:Y:S01]  /*1070*/  VIADD R92, R150.reuse, 0x1900 ;  /* 0x00001900965c7836 */ /* 0x042fe20000000000 */
[----:B------:R1:W-:Y:S01]  /*1080*/  STS [R149+0x1400], R98 ;  /* 0x0014006295007388 */ /* 0x0003e20000000800 */
[C---:B------:R-:W-:Y:S01]  /*1090*/  LEA R25, R15.reuse, R90, 0x4 ;  /* 0x0000005a0f197211 */ /* 0x040fe200078e20ff */
[C---:B--2---:R-:W-:Y:S02]  /*10a0*/  VIADD R94, R150.reuse, 0x1800 ;  /* 0x00001800965e7836 */ /* 0x044fe40000000000 */
[----:B------:R2:W-:Y:S01]  /*10b0*/  STS [R149+0x1480], R100 ;  /* 0x0014806495007388 */ /* 0x0005e20000000800 */
[C---:B------:R-:W-:Y:S02]  /*10c0*/  IMAD R27, R15.reuse, 0x10, R92 ;  /* 0x000000100f1b7824 */ /* 0x040fe400078e025c */
[C---:B0-----:R-:W-:Y:S01]  /*10d0*/  VIADD R96, R150.reuse, 0x1700 ;  /* 0x0000170096607836 */ /* 0x041fe20000000000 */
[----:B------:R0:W-:Y:S01]  /*10e0*/  STS [R149+0x1500], R102 ;  /* 0x0015006695007388 */ /* 0x0001e20000000800 */
[----:B------:R-:W-:Y:S01]  /*10f0*/  LEA R0, R15, R94, 0x4 ;  /* 0x0000005e0f007211 */ /* 0x000fe200078e20ff */
[----:B-1----:R-:W-:-:S02]  /*1100*/  VIADD R98, R150, 0x1600 ;  /* 0x0000160096627836 */ /* 0x002fc40000000000 */
[----:B------:R1:W-:Y:S01]  /*1110*/  STS [R149+0x1580], R104 ;  /* 0x0015806895007388 */ /* 0x0003e20000000800 */
[C---:B------:R-:W-:Y:S02]  /*1120*/  IMAD R30, R15.reuse, 0x10, R96 ;  /* 0x000000100f1e7824 */ /* 0x040fe400078e0260 */
[C---:B--2---:R-:W-:Y:S01]  /*1130*/  VIADD R100, R150.reuse, 0x1500 ;  /* 0x0000150096647836 */ /* 0x044fe20000000000 */
[----:B------:R2:W-:Y:S01]  /*1140*/  STS [R149+0x1600], R106 ;  /* 0x0016006a95007388 */ /* 0x0005e20000000800 */
[C---:B------:R-:W-:Y:S01]  /*1150*/  LEA R32, R15.reuse, R98, 0x4 ;  /* 0x000000620f207211 */ /* 0x040fe200078e20ff */
[C---:B0-----:R-:W-:Y:S02]  /*1160*/  VIADD R102, R150.reuse, 0x1400 ;  /* 0x0000140096667836 */ /* 0x041fe40000000000 */
[----:B------:R0:W-:Y:S01]  /*1170*/  STS [R149+0x1680], R108 ;  /* 0x0016806c95007388 */ /* 0x0001e20000000800 */
[C---:B------:R-:W-:Y:S02]  /*1180*/  IMAD R34, R15.reuse, 0x10, R100 ;  /* 0x000000100f227824 */ /* 0x040fe400078e0264 */
[C---:B-1----:R-:W-:Y:S01]  /*1190*/  VIADD R104, R150.reuse, 0x1300 ;  /* 0x0000130096687836 */ /* 0x042fe20000000000 */
[----:B------:R1:W-:Y:S01]  /*11a0*/  STS [R149+0x1700], R110 ;  /* 0x0017006e95007388 */ /* 0x0003e20000000800 */
[----:B------:R-:W-:Y:S01]  /*11b0*/  LEA R2, R15, R102, 0x4 ;  /* 0x000000660f027211 */ /* 0x000fe200078e20ff */
[----:B--2---:R-:W-:-:S02]  /*11c0*/  VIADD R106, R150, 0x1200 ;  /* 0x00001200966a7836 */ /* 0x004fc40000000000 */
[----:B------:R2:W-:Y:S01]  /*11d0*/  STS [R149+0x1780], R112 ;  /* 0x0017807095007388 */ /* 0x0005e20000000800 */
[C---:B------:R-:W-:Y:S02]  /*11e0*/  IMAD R37, R15.reuse, 0x10, R104 ;  /* 0x000000100f257824 */ /* 0x040fe400078e0268 */
[C---:B0-----:R-:W-:Y:S01]  /*11f0*/  VIADD R108, R150.reuse, 0x1100 ;  /* 0x00001100966c7836 */ /* 0x041fe20000000000 */
[----:B------:R0:W-:Y:S01]  /*1200*/  STS [R149+0x1800], R114 ;  /* 0x0018007295007388 */ /* 0x0001e20000000800 */
[C---:B------:R-:W-:Y:S01]  /*1210*/  LEA R39, R15.reuse, R106, 0x4 ;  /* 0x0000006a0f277211 */ /* 0x040fe200078e20ff */
[C---:B-1----:R-:W-:Y:S02]  /*1220*/  VIADD R110, R150.reuse, 0x1000 ;  /* 0x00001000966e7836 */ /* 0x042fe40000000000 */
[----:B------:R1:W-:Y:S01]  /*1230*/  STS [R149+0x1880], R116 ;  /* 0x0018807495007388 */ /* 0x0003e20000000800 */
[C---:B------:R-:W-:Y:S02]  /*1240*/  IMAD R49, R15.reuse, 0x10, R108 ;  /* 0x000000100f317824 */ /* 0x040fe400078e026c */
[C---:B--2---:R-:W-:Y:S01]  /*1250*/  VIADD R112, R150.reuse, 0xf00 ;  /* 0x00000f0096707836 */ /* 0x044fe20000000000 */
[----:B------:R2:W-:Y:S01]  /*1260*/  STS [R149+0x1900], R118 ;  /* 0x0019007695007388 */ /* 0x0005e20000000800 */
[----:B------:R-:W-:Y:S01]  /*1270*/  LEA R3, R15, R110, 0x4 ;  /* 0x0000006e0f037211 */ /* 0x000fe200078e20ff */
[----:B0-----:R-:W-:-:S02]  /*1280*/  VIADD R114, R150, 0xe00 ;  /* 0x00000e0096727836 */ /* 0x001fc40000000000 */
        /* <DEDUP_REMOVED lines=27> */
[----:B------:R-:W-:Y:S01]  /*1440*/  STS [R149+0x1e00], R154 ;  /* 0x001e009a95007388 */ /* 0x000fe20000000800 */
[C---:B------:R-:W-:Y:S01]  /*1450*/  LEA R68, R15.reuse, R130, 0x4 ;  /* 0x000000820f447211 */ /* 0x040fe200078e20ff */
[C---:B-1----:R-:W-:Y:S02]  /*1460*/  VIADD R134, R150.reuse, 0x400 ;  /* 0x0000040096867836 */ /* 0x042fe40000000000 */
[----:B------:R0:W-:Y:S01]  /*1470*/  STS [R149+0x1e80], R156 ;  /* 0x001e809c95007388 */ /* 0x0001e20000000800 */
[C---:B------:R-:W-:Y:S02]  /*1480*/  IMAD R70, R15.reuse, 0x10, R132 ;  /* 0x000000100f467824 */ /* 0x040fe400078e0284 */
[----:B--2---:R-:W-:Y:S01]  /*1490*/  VIADD R136, R150, 0x300 ;  /* 0x0000030096887836 */ /* 0x004fe20000000000 */
[----:B------:R1:W-:Y:S01]  /*14a0*/  STS [R149+0x1f00], R158 ;  /* 0x001f009e95007388 */ /* 0x0003e20000000800 */
[----:B------:R-:W-:-:S02]  /*14b0*/  LEA R6, R15, R134, 0x4 ;  /* 0x000000860f067211 */ /* 0x000fc400078e20ff */
[C---:B------:R-:W-:Y:S01]  /*14c0*/  IMAD R73, R15.reuse, 0x10, R136 ;  /* 0x000000100f497824 */ /* 0x040fe200078e0288 */
[----:B------:R2:W-:Y:S01]  /*14d0*/  STS [R149+0x1f80], R160 ;  /* 0x001f80a095007388 */ /* 0x0005e20000000800 */
[C---:B0-----:R-:W-:Y:S01]  /*14e0*/  LEA R156, R15.reuse, R86, 0x4 ;  /* 0x000000560f9c7211 */ /* 0x041fe200078e20ff */
[----:B------:R-:W-:Y:S01]  /*14f0*/  IMAD R15, R15, 0x10, R79 ;  /* 0x000000100f0f7824 */ /* 0x000fe200078e024f */
[----:B------:R-:W-:Y:S01]  /*1500*/  BAR.SYNC.DEFER_BLOCKING 0x0 ;  /* 0x0000000000007b1d */ /* 0x000fe20000010000 */
[----:B-1----:R-:W-:Y:S02]  /*1510*/  IMAD.MOV.U32 R158, RZ, RZ, RZ ;  /* 0x000000ffff9e7224 */ /* 0x002fe400078e00ff */
[----:B--2---:R-:W-:-:S03]  /*1520*/  IMAD.MOV.U32 R160, RZ, RZ, R7 ;  /* 0x000000ffffa07224 */ /* 0x004fc600078e0007 */
[----:B------:R-:W0:Y:S04]  /*1530*/  LDSM.16.M88 R44, [R44] ;  /* 0x000000002c2c783b */ /* 0x000e280000000000 */
[----:B------:R-:W1:Y:S04]  /*1540*/  LDSM.16.M88 R78, [R78] ;  /* 0x000000004e4e783b */ /* 0x000e680000000000 */
[----:B------:R-:W2:Y:S04]  /*1550*/  LDSM.16.M88 R77, [R77] ;  /* 0x000000004d4d783b */ /* 0x000ea80000000000 */
        /* <DEDUP_REMOVED lines=62> */
[----:B0-----:R-:W-:Y:S05]  /*1940*/  CALL.REL.NOINC `($__internal_17_$__cuda_sm_9x_mma_sub_byte_internal_m8n8k32_u4_s4) ;  /* 0x0000008c00807944 */ /* 0x001fea0003c00000 */
[----:B------:R-:W-:Y:S01]  /*1950*/  IMAD.MOV.U32 R14, RZ, RZ, R40 ;  /* 0x000000ffff0e7224 */ /* 0x000fe200078e0028 */
[----:B------:R-:W-:Y:S01]  /*1960*/  MOV R46, R155 ;  /* 0x0000009b002e7202 */ /* 0x000fe20000000f00 */
[----:B------:R-:W-:Y:S02]  /*1970*/  IMAD.MOV.U32 R13, RZ, RZ, R41 ;  /* 0x000000ffff0d7224 */ /* 0x000fe400078e0029 */
[----:B------:R-:W-:Y:S02]  /*1980*/  IMAD.MOV.U32 R44, RZ, RZ, R6 ;  /* 0x000000ffff2c7224 */ /* 0x000fe400078e0006 */
[----:B------:R-:W-:Y:S02]  /*1990*/  IMAD.MOV.U32 R157, RZ, RZ, RZ ;  /* 0x000000ffff9d7224 */ /* 0x000fe400078e00ff */
[----:B------:R-:W-:Y:S01]  /*19a0*/  IMAD.MOV.U32 R158, RZ, RZ, RZ ;  /* 0x000000ffff9e7224 */ /* 0x000fe200078e00ff */
[----:B------:R-:W-:-:S07]  /*19b0*/  MOV R154, 0x19d0 ;  /* 0x000019d0009a7802 */ /* 0x000fce0000000f00 */
[----:B------:R-:W-:Y:S05]  /*19c0*/  CALL.REL.NOINC `($__internal_17_$__cuda_sm_9x_mma_sub_byte_internal_m8n8k32_u4_s4) ;  /* 0x0000008c00607944 */ /* 0x000fea0003c00000 */
[----:B------:R-:W-:Y:S01]  /*19d0*/  IMAD.MOV.U32 R12, RZ, RZ, R40 ;  /* 0x000000ffff0c7224 */ /* 0x000fe200078e0028 */
[----:B------:R-:W-:Y:S01]  /*19e0*/  MOV R11, R41 ;  /* 0x00000029000b7202 */ /* 0x000fe20000000f00 */
[----:B------:R-:W-:Y:S01]  /*19f0*/  IMAD.MOV.U32 R44, RZ, RZ, R5 ;  /* 0x000000ffff2c7224 */ /* 0x000fe200078e0005 */
[----:B------:R-:W-:Y:S01]  /*1a00*/  MOV R158, RZ ;  /* 0x000000ff009e7202 */ /* 0x000fe20000000f00 */
[----:B------:R-:W-:Y:S02]  /*1a10*/  IMAD.MOV.U32 R46, RZ, RZ, R155 ;  /* 0x000000ffff2e7224 */ /* 0x000fe400078e009b */
[----:B------:R-:W-:Y:S01]  /*1a20*/  IMAD.MOV.U32 R157, RZ, RZ, RZ ;  /* 0x000000ffff9d7224 */ /* 0x000fe200078e00ff */
[----:B------:R-:W-:-:S07]  /*1a30*/  MOV R154, 0x1a50 ;  /* 0x00001a50009a7802 */ /* 0x000fce0000000f00 */
[----:B------:R-:W-:Y:S05]  /*1a40*/  CALL.REL.NOINC `($__internal_17_$__cuda_sm_9x_mma_sub_byte_internal_m8n8k32_u4_s4) ;  /* 0x0000008c00407944 */ /* 0x000fea0003c00000 */
        /* <DEDUP_REMOVED lines=43> */
[----:B------:R-:W-:Y:S01]  /*1d00*/  MOV R46, R148 ;  /* 0x00000094002e7202 */ /* 0x000fe20000000f00 */
[----:B------:R-:W-:Y:S02]  /*1d10*/  IMAD.MOV.U32 R157, RZ, RZ, R14 ;  /* 0x000000ffff9d7224 */ /* 0x000fe400078e000e */
[----:B------:R-:W-:Y:S01]  /*1d20*/  IMAD.MOV.U32 R158, RZ, RZ, R13 ;  /* 0x000000ffff9e7224 */ /* 0x000fe200078e000d */
[----:B------:R-:W-:-:S07]  /*1d30*/  MOV R154, 0x1d50 ;  /* 0x00001d50009a7802 */ /* 0x000fce0000000f00 */
[----:B------:R-:W-:Y:S05]  /*1d40*/  CALL.REL.NOINC `($__internal_17_$__cuda_sm_9x_mma_sub_byte_internal_m8n8k32_u4_s4) ;  /* 0x0000008800807944 */ /* 0x000fea0003c00000 */
[----:B------:R-:W-:Y:S01]  /*1d50*/  IMAD.MOV.U32 R13, RZ, RZ, R40 ;  /* 0x000000ffff0d7224 */ /* 0x000fe200078e0028 */
[----:B------:R-:W-:Y:S01]  /*1d60*/  MOV R157, R12 ;  /* 0x0000000c009d7202 */ /* 0x000fe20000000f00 */
[----:B------:R-:W-:Y:S02]  /*1d70*/  IMAD.MOV.U32 R14, RZ, RZ, R41 ;  /* 0x000000ffff0e7224 */ /* 0x000fe400078e0029 */
[----:B------:R-:W-:Y:S02]  /*1d80*/  IMAD.MOV.U32 R44, RZ, RZ, R71 ;  /* 0x000000ffff2c7224 */ /* 0x000fe400078e0047 */
[----:B------:R-:W-:Y:S02]  /*1d90*/  IMAD.MOV.U32 R158, RZ, RZ, R11 ;  /* 0x000000ffff9e7224 */ /* 0x000fe400078e000b */
[----:B------:R-:W-:Y:S01]  /*1da0*/  IMAD.MOV.U32 R46, RZ, RZ, R148 ;  /* 0x000000ffff2e7224 */ /* 0x000fe200078e0094 */
        /* <DEDUP_REMOVED lines=450> */
[----:B------:R-:W5:Y:S04]  /*39d0*/  LDG.E.CONSTANT R46, desc[UR14][R164.64+0xd00] ;  /* 0x000d000ea42e7981 */ /* 0x000f68000c1e9900 */
[----:B------:R-:W5:Y:S01]  /*39e0*/  LDG.E.CONSTANT R50, desc[UR14][R164.64+0xe80] ;  /* 0x000e800ea4327981 */ /* 0x000f62000c1e9900 */
[----:B0-----:R-:W-:-:S03]  /*39f0*/  LOP3.LUT R23, R23, 0x7, RZ, 0xc0, !PT ;  /* 0x0000000717177812 */ /* 0x001fc600078ec0ff */
[----:B------:R-:W5:Y:S01]  /*3a00*/  LDG.E.CONSTANT R52, desc[UR14][R164.64+0xf00] ;  /* 0x000f000ea4347981 */ /* 0x000f62000c1e9900 */
[----:B------:R-:W-:-:S03]  /*3a10*/  LEA R21, R23, UR6, 0x4 ;  /* 0x0000000617157c11 */ /* 0x000fc6000f8e20ff */
[----:B------:R-:W5:Y:S01]  /*3a20*/  LDG.E.CONSTANT R54, desc[UR14][R164.64+0xf80] ;  /* 0x000f800ea4367981 */ /* 0x000f62000c1e9900 */
[C---:B------:R-:W-:Y:S02]  /*3a30*/  LEA R19, R23.reuse, UR8, 0x4 ;  /* 0x0000000817137c11 */ /* 0x040fe4000f8e20ff */
[C---:B------:R-:W-:Y:S01]  /*3a40*/  LEA R17, R23.reuse, UR9, 0x4 ;  /* 0x0000000917117c11 */ /* 0x040fe2000f8e20ff */
[----:B------:R-:W5:Y:S01]  /*3a50*/  LDG.E.CONSTANT R56, desc[UR14][R164.64+0x1400] ;  /* 0x0014000ea4387981 */ /* 0x000f62000c1e9900 */
[C---:B------:R-:W-:Y:S02]  /*3a60*/  LEA R15, R23.reuse, UR11, 0x4 ;  /* 0x0000000b170f7c11 */ /* 0x040fe4000f8e20ff */
[C---:B------:R-:W-:Y:S01]  /*3a70*/  LEA R25, R23.reuse, UR5, 0x4 ;  /* 0x0000000517197c11 */ /* 0x040fe2000f8e20ff */
[----:B------:R-:W5:Y:S01]  /*3a80*/  LDG.E.CONSTANT R58, desc[UR14][R164.64+0x1480] ;  /* 0x0014800ea43a7981 */ /* 0x000f62000c1e9900 */
[----:B------:R-:W-:-:S03]  /*3a90*/  LEA R27, R23, UR7, 0x4 ;  /* 0x00000007171b7c11 */ /* 0x000fc6000f8e20ff */
        /* <DEDUP_REMOVED lines=43> */
[----:B--2---:R-:W-:Y:S04]  /*3d50*/  STS [R153+UR5], R0 ;  /* 0x0000000099007988 */ /* 0x004fe80008000805 */
[----:B---3--:R0:W-:Y:S04]  /*3d60*/  STS [R153+UR5+0x80], R16 ;  /* 0x0000801099007988 */ /* 0x0081e80008000805 */
[----:B----4-:R-:W-:Y:S04]  /*3d70*/  STS [R153+UR5+0x100], R20 ;  /* 0x0001001499007988 */ /* 0x010fe80008000805 */
[----:B-----5:R-:W-:Y:S04]  /*3d80*/  STS [R153+UR5+0x180], R22 ;  /* 0x0001801699007988 */ /* 0x020fe80008000805 */
[----:B------:R1:W-:Y:S04]  /*3d90*/  STS [R153+UR5+0x200], R26 ;  /* 0x0002001a99007988 */ /* 0x0003e80008000805 */
[----:B------:R2:W-:Y:S04]  /*3da0*/  STS [R153+UR5+0x280], R28 ;  /* 0x0002801c99007988 */ /* 0x0005e80008000805 */
[----:B------:R3:W-:Y:S04]  /*3db0*/  STS [R153+UR5+0x300], R30 ;  /* 0x0003001e99007988 */ /* 0x0007e80008000805 */
[----:B------:R4:W-:Y:S01]  /*3dc0*/  STS [R153+UR5+0x380], R32 ;  /* 0x0003802099007988 */ /* 0x0009e20008000805 */
[----:B------:R-:W-:Y:S01]  /*3dd0*/  BAR.SYNC.DEFER_BLOCKING 0x0 ;  /* 0x0000000000007b1d */ /* 0x000fe20000010000 */
[----:B0-----:R-:W-:-:S02]  /*3de0*/  LEA R16, R23, UR10, 0x4 ;  /* 0x0000000a17107c11 */ /* 0x001fc4000f8e20ff */
[----:B------:R-:W-:-:S03]  /*3df0*/  LEA R0, R23, UR12, 0x4 ;  /* 0x0000000c17007c11 */ /* 0x000fc6000f8e20ff */
[----:B-1----:R-:W5:Y:S04]  /*3e00*/  LDG.E.CONSTANT R26, desc[UR14][R164.64+0x500] ;  /* 0x0005000ea41a7981 */ /* 0x002f68000c1e9900 */
[----:B--2---:R-:W2:Y:S04]  /*3e10*/  LDG.E.CONSTANT R28, desc[UR14][R164.64+0x580] ;  /* 0x0005800ea41c7981 */ /* 0x004ea8000c1e9900 */
[----:B---3--:R-:W3:Y:S04]  /*3e20*/  LDG.E.CONSTANT R30, desc[UR14][R164.64+0x600] ;  /* 0x0006000ea41e7981 */ /* 0x008ee8000c1e9900 */
[----:B----4-:R-:W4:Y:S04]  /*3e30*/  LDG.E.CONSTANT R32, desc[UR14][R164.64+0x680] ;  /* 0x0006800ea4207981 */ /* 0x010f28000c1e9900 */
[----:B------:R0:W1:Y:S04]  /*3e40*/  LDSM.16.M88 R22, [R25] ;  /* 0x000000001916783b */ /* 0x0000680000000000 */
[----:B------:R-:W1:Y:S04]  /*3e50*/  LDSM.16.M88 R21, [R21] ;  /* 0x000000001515783b */ /* 0x000e680000000000 */
[----:B------:R-:W1:Y:S04]  /*3e60*/  LDSM.16.M88 R20, [R27] ;  /* 0x000000001b14783b */ /* 0x000e680000000000 */
[----:B------:R-:W1:Y:S04]  /*3e70*/  LDSM.16.M88 R19, [R19] ;  /* 0x000000001313783b */ /* 0x000e680000000000 */
[----:B------:R-:W1:Y:S04]  /*3e80*/  LDSM.16.M88 R17, [R17] ;  /* 0x000000001111783b */ /* 0x000e680000000000 */
[----:B------:R-:W1:Y:S04]  /*3e90*/  LDSM.16.M88 R16, [R16] ;  /* 0x000000001010783b */ /* 0x000e680000000000 */
[----:B------:R-:W1:Y:S04]  /*3ea0*/  LDSM.16.M88 R15, [R15] ;  /* 0x000000000f0f783b */ /* 0x000e680000000000 */
[----:B------:R-:W1:Y:S04]  /*3eb0*/  LDSM.16.M88 R0, [R0] ;  /* 0x000000000000783b */ /* 0x000e680000000000 */
[----:B------:R0:W-:Y:S04]  /*3ec0*/  STS [R149+0x1f80], R48 ;  /* 0x001f803095007388 */ /* 0x0001e80000000800 */
[----:B------:R0:W-:Y:S04]  /*3ed0*/  STS [R149], R34 ;  /* 0x0000002295007388 */ /* 0x0001e80000000800 */
[----:B0-----:R-:W4:Y:S04]  /*3ee0*/  LDG.E.CONSTANT R25, desc[UR14][R164.64+0x2580] ;  /* 0x0025800ea4197981 */ /* 0x001f28000c1e9900 */
[----:B------:R-:W4:Y:S04]  /*3ef0*/  LDG.E.CONSTANT R48, desc[UR14][R164.64+0xd80] ;  /* 0x000d800ea4307981 */ /* 0x000f28000c1e9900 */
[----:B------:R-:W4:Y:S04]  /*3f00*/  LDG.E.CONSTANT R34, desc[UR14][R164.64+0xe00] ;  /* 0x000e000ea4227981 */ /* 0x000f28000c1e9900 */
[----:B------:R-:W4:Y:S04]  /*3f10*/  LDG.E.CONSTANT R27, desc[UR14][R164.64+0x2600] ;  /* 0x0026000ea41b7981 */ /* 0x000f28000c1e9900 */
        /* <DEDUP_REMOVED lines=54> */
[----:B-----5:R-:W-:Y:S04]  /*4280*/  STS [R149+0x100], R26 ;  /* 0x0001001a95007388 */ /* 0x020fe80000000800 */
[----:B--2---:R2:W-:Y:S04]  /*4290*/  STS [R149+0x180], R28 ;  /* 0x0001801c95007388 */ /* 0x0045e80000000800 */
[----:B---3--:R-:W-:Y:S04]  /*42a0*/  STS [R149+0x200], R30 ;  /* 0x0002001e95007388 */ /* 0x008fe80000000800 */
[----:B----4-:R-:W-:Y:S01]  /*42b0*/  STS [R149+0x280], R32 ;  /* 0x0002802095007388 */ /* 0x010fe20000000800 */
[C---:B0-----:R-:W-:Y:S01]  /*42c0*/  IMAD R51, R23.reuse, 0x10, R90 ;  /* 0x0000001017337824 */ /* 0x041fe200078e025a */
[C---:B-1----:R-:W-:Y:S01]  /*42d0*/  LEA R77, R23.reuse, R122, 0x4 ;  /* 0x0000007a174d7211 */ /* 0x042fe200078e20ff */
[C---:B------:R-:W-:Y:S01]  /*42e0*/  IMAD R49, R23.reuse, 0x10, R88 ;  /* 0x0000001017317824 */ /* 0x040fe200078e0258 */
[C---:B--2---:R-:W-:Y:S01]  /*42f0*/  LEA R28, R23.reuse, R119, 0x4 ;  /* 0x00000077171c7211 */ /* 0x044fe200078e20ff */
        /* <DEDUP_REMOVED lines=21> */
[----:B------:R0:W-:Y:S04]  /*4450*/  STS [R149+0x1180], R25 ;  /* 0x0011801995007388 */ /* 0x0001e80000000800 */
[----:B------:R1:W-:Y:S04]  /*4460*/  STS [R149+0x580], R48 ;  /* 0x0005803095007388 */ /* 0x0003e80000000800 */
[----:B------:R2:W-:Y:S04]  /*4470*/  STS [R149+0x600], R34 ;  /* 0x0006002295007388 */ /* 0x0005e80000000800 */
[----:B------:R3:W-:Y:S01]  /*4480*/  STS [R149+0x1200], R27 ;  /* 0x0012001b95007388 */ /* 0x0007e20000000800 */
[----:B------:R-:W-:Y:S01]  /*4490*/  BAR.SYNC.DEFER_BLOCKING 0x0 ;  /* 0x0000000000007b1d */ /* 0x000fe20000010000 */
[C---:B0-----:R-:W-:Y:S01]  /*44a0*/  LEA R25, R23.reuse, R95, 0x4 ;  /* 0x0000005f17197211 */ /* 0x041fe200078e20ff */
[C---:B------:R-:W-:Y:S01]  /*44b0*/  IMAD R64, R23.reuse, 0x10, R105 ;  /* 0x0000001017407824 */ /* 0x040fe200078e0269 */
[C---:B-1----:R-:W-:Y:S01]  /*44c0*/  LEA R48, R23.reuse, R86, 0x4 ;  /* 0x0000005617307211 */ /* 0x042fe200078e20ff */
[C---:B------:R-:W-:Y:S01]  /*44d0*/  IMAD R26, R23.reuse, 0x10, R103 ;  /* 0x00000010171a7824 */ /* 0x040fe200078e0267 */
[C---:B--2---:R-:W-:Y:S01]  /*44e0*/  LEA R34, R23.reuse, R80, 0x4 ;  /* 0x0000005017227211 */ /* 0x044fe200078e20ff */
[C---:B---3--:R-:W-:Y:S01]  /*44f0*/  IMAD R27, R23.reuse, 0x10, R111 ;  /* 0x00000010171b7824 */ /* 0x048fe200078e026f */
        /* <DEDUP_REMOVED lines=14> */
[C---:B------:R-:W-:Y:S01]  /*45e0*/  IMAD R24, R23.reuse, 0x10, R87 ;  /* 0x0000001017187824 */ /* 0x040fe200078e0257 */
[----:B------:R0:W1:Y:S01]  /*45f0*/  LDSM.16.M88 R86, [R139] ;  /* 0x000000008b56783b */ /* 0x0000620000000000 */
[C---:B------:R-:W-:Y:S02]  /*4600*/  IMAD R39, R23.reuse, 0x10, R85 ;  /* 0x0000001017277824 */ /* 0x040fe400078e0255 */
[C---:B------:R-:W-:Y:S01]  /*4610*/  IMAD R38, R23.reuse, 0x10, R84 ;  /* 0x0000001017267824 */ /* 0x040fe200078e0254 */
[----:B------:R-:W2:Y:S01]  /*4620*/  LDSM.16.M88 R29, [R29] ;  /* 0x000000001d1d783b */ /* 0x000ea20000000000 */
[----:B------:R-:W-:-:S02]  /*4630*/  IMAD R36, R23, 0x10, R82 ;  /* 0x0000001017247824 */ /* 0x000fc400078e0252 */
[C---:B------:R-:W-:Y:S01]  /*4640*/  IMAD R35, R23.reuse, 0x10, R81 ;  /* 0x0000001017237824 */ /* 0x040fe200078e0251 */
[----:B------:R0:W3:Y:S01]  /*4650*/  LDSM.16.M88 R82, [R131] ;  /* 0x000000008352783b */ /* 0x0000e20000000000 */
[C---:B------:R-:W-:Y:S02]  /*4660*/  IMAD R44, R23.reuse, 0x10, R150 ;  /* 0x00000010172c7824 */ /* 0x040fe400078e0296 */
[C---:B------:R-:W-:Y:S01]  /*4670*/  IMAD R32, R23.reuse, 0x10, R138 ;  /* 0x0000001017207824 */ /* 0x040fe200078e028a */
[----:B------:R0:W4:Y:S01]  /*4680*/  LDSM.16.M88 R80, [R125] ;  /* 0x000000007d50783b */ /* 0x0001220000000000 */
[C---:B------:R-:W-:Y:S02]  /*4690*/  IMAD R31, R23.reuse, 0x10, R136 ;  /* 0x00000010171f7824 */ /* 0x040fe400078e0288 */
[C---:B------:R-:W-:Y:S01]  /*46a0*/  IMAD R30, R23.reuse, 0x10, R132 ;  /* 0x00000010171e7824 */ /* 0x040fe200078e0284 */
[----:B------:R-:W0:Y:S01]  /*46b0*/  LDSM.16.M88 R78, [R78] ;  /* 0x000000004e4e783b */ /* 0x000e220000000000 */
[----:B------:R-:W-:-:S02]  /*46c0*/  IMAD R88, R23, 0x10, R130 ;  /* 0x0000001017587824 */ /* 0x000fc400078e0282 */
[C---:B------:R-:W-:Y:S01]  /*46d0*/  IMAD R141, R23.reuse, 0x10, R141 ;  /* 0x00000010178d7824 */ /* 0x040fe200078e028d */
[----:B------:R-:W0:Y:S01]  /*46e0*/  LDSM.16.M88 R77, [R77] ;  /* 0x000000004d4d783b */ /* 0x000e220000000000 */
[C---:B------:R-:W-:Y:S02]  /*46f0*/  IMAD R137, R23.reuse, 0x10, R137 ;  /* 0x0000001017897824 */ /* 0x040fe400078e0289 */
[C---:B------:R-:W-:Y:S01]  /*4700*/  IMAD R135, R23.reuse, 0x10, R135 ;  /* 0x0000001017877824 */ /* 0x040fe200078e0287 */
[----:B------:R0:W0:Y:S01]  /*4710*/  LDSM.16.M88 R87, [R141] ;  /* 0x000000008d57783b */ /* 0x0000220000000000 */
[C---:B------:R-:W-:Y:S02]  /*4720*/  IMAD R133, R23.reuse, 0x10, R133 ;  /* 0x0000001017857824 */ /* 0x040fe400078e0285 */
[C---:B------:R-:W-:Y:S01]  /*4730*/  IMAD R129, R23.reuse, 0x10, R129 ;  /* 0x0000001017817824 */ /* 0x040fe200078e0281 */
[----:B------:R0:W0:Y:S01]  /*4740*/  LDSM.16.M88 R85, [R137] ;  /* 0x000000008955783b */ /* 0x0000220000000000 */
[----:B------:R-:W-:-:S02]  /*4750*/  IMAD R126, R23, 0x10, R126 ;  /* 0x00000010177e7824 */ /* 0x000fc400078e027e */
[C---:B------:R-:W-:Y:S01]  /*4760*/  IMAD R124, R23.reuse, 0x10, R124 ;  /* 0x00000010177c7824 */ /* 0x040fe200078e027c */
[----:B------:R0:W0:Y:S01]  /*4770*/  LDSM.16.M88 R84, [R135] ;  /* 0x000000008754783b */ /* 0x0000220000000000 */
[C---:B------:R-:W-:Y:S02]  /*4780*/  IMAD R118, R23.reuse, 0x10, R118 ;  /* 0x0000001017767824 */ /* 0x040fe400078e0276 */
[----:B------:R-:W-:Y:S01]  /*4790*/  IMAD R42, R23, 0x10, R79 ;  /* 0x00000010172a7824 */ /* 0x000fe200078e024f */
[----:B------:R0:W0:Y:S04]  /*47a0*/  LDSM.16.M88 R83, [R133] ;  /* 0x000000008553783b */ /* 0x0000280000000000 */
[----:B------:R0:W0:Y:S04]  /*47b0*/  LDSM.16.M88 R81, [R129] ;  /* 0x000000008151783b */ /* 0x0000280000000000 */
[----:B------:R0:W0:Y:S04]  /*47c0*/  LDSM.16.M88 R94, [R126] ;  /* 0x000000007e5e783b */ /* 0x0000280000000000 */
[----:B------:R0:W0:Y:S04]  /*47d0*/  LDSM.16.M88 R79, [R124] ;  /* 0x000000007c4f783b */ /* 0x0000280000000000 */
        /* <DEDUP_REMOVED lines=51> */
[----:B------:R-:W-:Y:S01]  /*4b10*/  IMAD.MOV.U32 R91, RZ, RZ, R40 ;  /* 0x000000ffff5b7224 */ /* 0x000fe200078e0028 */
[----:B------:R-:W-:Y:S01]  /*4b20*/  MOV R157, R14 ;  /* 0x0000000e009d7202 */ /* 0x000fe20000000f00 */
[----:B------:R-:W-:-:S02]  /*4b30*/  IMAD.MOV.U32 R92, RZ, RZ, R41 ;  /* 0x000000ffff5c7224 */ /* 0x000fc400078e0029 */
[----:B------:R-:W-:Y:S02]  /*4b40*/  IMAD.MOV.U32 R158, RZ, RZ, R13 ;  /* 0x000000ffff9e7224 */ /* 0x000fe400078e000d */
[----:B------:R-:W-:Y:S01]  /*4b50*/  IMAD.MOV.U32 R46, RZ, RZ, R22 ;  /* 0x000000ffff2e7224 */ /* 0x000fe200078e0016 */
[----:B-1234-:R-:W-:-:S07]  /*4b60*/  MOV R154, 0x4b80 ;  /* 0x00004b80009a7802 */ /* 0x01efce0000000f00 */
[----:B0-----:R-:W-:Y:S05]  /*4b70*/  CALL.REL.NOINC `($__internal_17_$__cuda_sm_9x_mma_sub_byte_internal_m8n8k32_u4_s4) ;  /* 0x0000005800f47944 */ /* 0x001fea0003c00000 */
[----:B------:R-:W-:Y:S01]  /*4b80*/  MOV R14, R40 ;  /* 0x00000028000e7202 */ /* 0x000fe20000000f00 */
[----:B------:R-:W-:Y:S01]  /*4b90*/  IMAD.MOV.U32 R13, RZ, RZ, R41 ;  /* 0x000000ffff0d7224 */ /* 0x000fe200078e0029 */
[----:B------:R-:W-:Y:S01]  /*4ba0*/  MOV R157, R12 ;  /* 0x0000000c009d7202 */ /* 0x000fe20000000f00 */
[----:B------:R-:W-:Y:S02]  /*4bb0*/  IMAD.MOV.U32 R44, RZ, RZ, R95 ;  /* 0x000000ffff2c7224 */ /* 0x000fe400078e005f */
[----:B------:R-:W-:Y:S02]  /*4bc0*/  IMAD.MOV.U32 R158, RZ, RZ, R11 ;  /* 0x000000ffff9e7224 */ /* 0x000fe400078e000b */
[----:B------:R-:W-:Y:S01]  /*4bd0*/  IMAD.MOV.U32 R46, RZ, RZ, R22 ;  /* 0x000000ffff2e7224 */ /* 0x000fe200078e0016 */
[----:B------:R-:W-:-:S07]  /*4be0*/  MOV R154, 0x4c00 ;  /* 0x00004c00009a7802 */ /* 0x000fce0000000f00 */
[----:B------:R-:W-:Y:S05]  /*4bf0*/  CALL.REL.NOINC `($__internal_17_$__cuda_sm_9x_mma_sub_byte_internal_m8n8k32_u4_s4) ;  /* 0x0000005800d47944 */ /* 0x000fea0003c00000 */
        /* <DEDUP_REMOVED lines=496> */
[----:B------:R-:W0:Y:S01]  /*6b00*/  LDC.64 R16, c[0x0][0x398] ;  /* 0x0000e600ff107b82 */ /* 0x000e220000000a00 */
[----:B------:R-:W-:-:S05]  /*6b10*/  SHF.L.U32 R151, R151, 0x6, RZ ;  /* 0x0000000697977819 */ /* 0x000fca00000006ff */
        /* <DEDUP_REMOVED lines=18> */
[----:B------:R-:W-:-:S02]  /*6c40*/  LOP3.LUT R23, R153, 0xfe0, RZ, 0xc0, !PT ;  /* 0x00000fe099177812 */ /* 0x000fc400078ec0ff */
[----:B------:R-:W5:Y:S04]  /*6c50*/  LDG.E.CONSTANT R61, desc[UR14][R16.64+0x40] ;  /* 0x0000400e103d7981 */ /* 0x000f68000c1e9900 */
[----:B------:R-:W5:Y:S04]  /*6c60*/  LDG.E.CONSTANT R66, desc[UR14][R16.64+0x44] ;  /* 0x0000440e10427981 */ /* 0x000f68000c1e9900 */
[----:B------:R-:W5:Y:S04]  /*6c70*/  LDG.E.CONSTANT R71, desc[UR14][R16.64+0x48] ;  /* 0x0000480e10477981 */ /* 0x000f68000c1e9900 */
[----:B------:R-:W5:Y:S04]  /*6c80*/  LDG.E.CONSTANT R74, desc[UR14][R16.64+0x4c] ;  /* 0x00004c0e104a7981 */ /* 0x000f68000c1e9900 */
[----:B------:R-:W5:Y:S04]  /*6c90*/  LDG.E.CONSTANT R69, desc[UR14][R16.64+0x50] ;  /* 0x0000500e10457981 */ /* 0x000f68000c1e9900 */
[----:B------:R-:W5:Y:S04]  /*6ca0*/  LDG.E.CONSTANT R68, desc[UR14][R16.64+0x54] ;  /* 0x0000540e10447981 */ /* 0x000f68000c1e9900 */
[----:B------:R-:W5:Y:S01]  /*6cb0*/  LDG.E.CONSTANT R67, desc[UR14][R16.64+0x58] ;  /* 0x0000580e10437981 */ /* 0x000f62000c1e9900 */
[----:B0-----:R-:W-:-:S03]  /*6cc0*/  SHF.R.U32.HI R0, RZ, 0x2, R21 ;  /* 0x00000002ff007819 */ /* 0x001fc60000011615 */
[----:B------:R-:W5:Y:S01]  /*6cd0*/  LDG.E.CONSTANT R60, desc[UR14][R16.64+0x5c] ;  /* 0x00005c0e103c7981 */ /* 0x000f62000c1e9900 */
[----:B------:R-:W-:-:S03]  /*6ce0*/  LOP3.LUT R21, R21, 0x3, RZ, 0xc0, !PT ;  /* 0x0000000315157812 */ /* 0x000fc600078ec0ff */
[----:B------:R-:W5:Y:S02]  /*6cf0*/  LDG.E.CONSTANT R73, desc[UR14][R16.64+0x60] ;  /* 0x0000600e10497981 */ /* 0x000f64000c1e9900 */
[----:B------:R-:W-:Y:S02]  /*6d00*/  IMAD R21, R0, 0x4, R21 ;  /* 0x0000000400157824 */ /* 0x000fe400078e0215 */
[----:B------:R-:W-:Y:S01]  /*6d10*/  IMAD.IADD R0, R150, 0x1, R23 ;  /* 0x0000000196007824 */ /* 0x000fe200078e0217 */
[----:B------:R-:W5:Y:S01]  /*6d20*/  LDG.E.CONSTANT R72, desc[UR14][R16.64+0x64] ;  /* 0x0000640e10487981 */ /* 0x000f62000c1e9900 */
[C---:B------:R-:W-:Y:S01]  /*6d30*/  IMAD.U32 R140, R21.reuse, 0x8, R140 ;  /* 0x00000008158c7824 */ /* 0x040fe200078e008c */
[C---:B------:R-:W-:Y:S01]  /*6d40*/  LEA R150, R21.reuse, R150, 0x3 ;  /* 0x0000009615967211 */ /* 0x040fe200078e18ff */
[----:B------:R-:W-:Y:S01]  /*6d50*/  BAR.SYNC.DEFER_BLOCKING 0x0 ;  /* 0x0000000000007b1d */ /* 0x000fe20000010000 */
[C---:B------:R-:W-:Y:S01]  /*6d60*/  IMAD.U32 R138, R21.reuse, 0x8, R138 ;  /* 0x00000008158a7824 */ /* 0x040fe200078e008a */
[C---:B------:R-:W-:Y:S01]  /*6d70*/  LEA R136, R21.reuse, R136, 0x3 ;  /* 0x0000008815887211 */ /* 0x040fe200078e18ff */
[C---:B------:R-:W-:Y:S01]  /*6d80*/  IMAD.U32 R134, R21.reuse, 0x8, R134 ;  /* 0x0000000815867824 */ /* 0x040fe200078e0086 */
[C---:B------:R-:W-:Y:S01]  /*6d90*/  LEA R130, R21.reuse, R130, 0x3 ;  /* 0x0000008215827211 */ /* 0x040fe200078e18ff */
[----:B------:R-:W-:-:S02]  /*6da0*/  IMAD.U32 R132, R21, 0x8, R132 ;  /* 0x0000000815847824 */ /* 0x000fc400078e0084 */
[----:B------:R-:W-:Y:S01]  /*6db0*/  IMAD.U32 R128, R21, 0x8, R128 ;  /* 0x0000000815807824 */ /* 0x000fe200078e0080 */
[----:B------:R-:W5:Y:S04]  /*6dc0*/  LDG.E.CONSTANT R75, desc[UR14][R16.64+0x68] ;  /* 0x0000680e104b7981 */ /* 0x000f68000c1e9900 */
[----:B------:R-:W5:Y:S04]  /*6dd0*/  LDG.E.CONSTANT R70, desc[UR14][R16.64+0x6c] ;  /* 0x00006c0e10467981 */ /* 0x000f68000c1e9900 */
[----:B------:R-:W5:Y:S04]  /*6de0*/  LDG.E.CONSTANT R53, desc[UR14][R16.64+0x70] ;  /* 0x0000700e10357981 */ /* 0x000f68000c1e9900 */
[----:B------:R-:W5:Y:S04]  /*6df0*/  LDG.E.CONSTANT R54, desc[UR14][R16.64+0x74] ;  /* 0x0000740e10367981 */ /* 0x000f68000c1e9900 */
[----:B------:R0:W-:Y:S04]  /*6e00*/  STS.64 [R150], R2 ;  /* 0x0000000296007388 */ /* 0x0001e80000000a00 */
[----:B------:R-:W-:Y:S04]  /*6e10*/  STS.64 [R140], R4 ;  /* 0x000000048c007388 */ /* 0x000fe80000000a00 */
[----:B------:R-:W-:Y:S04]  /*6e20*/  STS.64 [R138], R6 ;  /* 0x000000068a007388 */ /* 0x000fe80000000a00 */
[----:B------:R-:W-:Y:S04]  /*6e30*/  STS.64 [R136], R10 ;  /* 0x0000000a88007388 */ /* 0x000fe80000000a00 */
[----:B------:R-:W-:Y:S04]  /*6e40*/  STS.64 [R134], R14 ;  /* 0x0000000e86007388 */ /* 0x000fe80000000a00 */
[----:B------:R-:W-:Y:S04]  /*6e50*/  STS.64 [R132], R8 ;  /* 0x0000000884007388 */ /* 0x000fe80000000a00 */
[----:B------:R-:W-:Y:S04]  /*6e60*/  STS.64 [R130], R12 ;  /* 0x0000000c82007388 */ /* 0x000fe80000000a00 */
[----:B------:R1:W-:Y:S01]  /*6e70*/  STS.64 [R128], R40 ;  /* 0x0000002880007388 */ /* 0x0003e20000000a00 */
[----:B------:R-:W-:Y:S01]  /*6e80*/  BAR.SYNC.DEFER_BLOCKING 0x0 ;  /* 0x0000000000007b1d */ /* 0x000fe20000010000 */
[----:B0-----:R-:W-:Y:S01]  /*6e90*/  MOV R3, 0x0 ;  /* 0x0000000000037802 */ /* 0x001fe20000000f00 */
[----:B------:R-:W-:-:S04]  /*6ea0*/  IMAD.MOV.U32 R2, RZ, RZ, 0x40000000 ;  /* 0x40000000ff027424 */ /* 0x000fc800078e00ff */
[----:B------:R-:W5:Y:S04]  /*6eb0*/  LDG.E.CONSTANT R55, desc[UR14][R16.64+0x78] ;  /* 0x0000780e10377981 */ /* 0x000f68000c1e9900 */
[----:B------:R-:W5:Y:S04]  /*6ec0*/  LDG.E.CONSTANT R52, desc[UR14][R16.64+0x7c] ;  /* 0x00007c0e10347981 */ /* 0x000f68000c1e9900 */
[----:B------:R-:W5:Y:S04]  /*6ed0*/  LDG.E.CONSTANT R49, desc[UR14][R16.64+0x80] ;  /* 0x0000800e10317981 */ /* 0x000f68000c1e9900 */
[----:B------:R-:W5:Y:S04]  /*6ee0*/  LDG.E.CONSTANT R50, desc[UR14][R16.64+0x84] ;  /* 0x0000840e10327981 */ /* 0x000f68000c1e9900 */
[----:B------:R-:W2:Y:S04]  /*6ef0*/  LDS.128 R20, [R0] ;  /* 0x0000000000147984 */ /* 0x000ea80000000c00 */
[----:B------:R-:W5:Y:S04]  /*6f00*/  LDS.128 R4, [R0+0x10] ;  /* 0x0000100000047984 */ /* 0x000f680000000c00 */
        /* <DEDUP_REMOVED lines=12> */
[----:B-1----:R-:W5:Y:S04]  /*6fd0*/  LDG.E.CONSTANT R40, desc[UR14][R16.64+0xc4] ;  /* 0x0000c40e10287981 */ /* 0x002f68000c1e9900 */
        /* <DEDUP_REMOVED lines=8> */
[----:B--2---:R-:W-:-:S02]  /*7060*/  VIADDMNMX R13, R81, R20, RZ, !PT ;  /* 0x00000014510d7246 */ /* 0x004fc400078001ff */
[----:B---3--:R-:W-:-:S03]  /*7070*/  VIADDMNMX R25, R80, R21, RZ, !PT ;  /* 0x0000001550197246 */ /* 0x008fc600078001ff */
[----:B------:R-:W-:Y:S01]  /*7080*/  IMAD.WIDE.U32 R8, R13, -0x60000000, R2 ;  /* 0xa00000000d087825 */ /* 0x000fe200078e0002 */
[----:B----4-:R-:W-:-:S03]  /*7090*/  VIADDMNMX R27, R79, R22, RZ, !PT ;  /* 0x000000164f1b7246 */ /* 0x010fc600078001ff */
[----:B------:R-:W-:Y:S01]  /*70a0*/  IMAD.U32 R9, R13, 0x4, R9 ;  /* 0x000000040d097824 */ /* 0x000fe200078e0009 */
[----:B------:R-:W2:Y:S01]  /*70b0*/  LDG.E.CONSTANT R22, desc[UR14][R16.64+0xac] ;  /* 0x0000ac0e10167981 */ /* 0x000ea2000c1e9900 */
[----:B------:R-:W-:Y:S01]  /*70c0*/  IMAD.WIDE.U32 R10, R25, -0x60000000, R2 ;  /* 0xa0000000190a7825 */ /* 0x000fe200078e0002 */
[----:B-----5:R-:W-:-:S03]  /*70d0*/  VIADDMNMX R29, R77, R4, RZ, !PT ;  /* 0x000000044d1d7246 */ /* 0x020fc600078001ff */
[----:B------:R-:W-:Y:S01]  /*70e0*/  IMAD.WIDE.U32 R12, R27, -0x60000000, R2 ;  /* 0xa00000001b0c7825 */ /* 0x000fe200078e0002 */
[----:B------:R-:W-:Y:S02]  /*70f0*/  VIADDMNMX R23, R78, R23, RZ, !PT ;  /* 0x000000174e177246 */ /* 0x000fe400078001ff */
[----:B------:R-:W-:Y:S01]  /*7100*/  SHF.R.U64 R4, R8, 0x1f, R9 ;  /* 0x0000001f08047819 */ /* 0x000fe20000001209 */
[----:B------:R-:W-:Y:S01]  /*7110*/  IMAD.U32 R25, R25, 0x4, R11 ;  /* 0x0000000419197824 */ /* 0x000fe200078e000b */
[----:B------:R-:W-:Y:S01]  /*7120*/  LEA R9, R27, R13, 0x2 ;  /* 0x0000000d1b097211 */ /* 0x000fe200078e10ff */
[--C-:B------:R-:W-:Y:S01]  /*7130*/  IMAD.WIDE.U32 R20, R29, -0x60000000, R2.reuse ;  /* 0xa00000001d147825 */ /* 0x100fe200078e0002 */
[----:B------:R-:W3:Y:S03]  /*7140*/  LDG.E.CONSTANT R27, desc[UR14][R16.64+0xd8] ;  /* 0x0000d80e101b7981 */ /* 0x000ee6000c1e9900 */
[----:B------:R-:W-:Y:S01]  /*7150*/  IMAD.WIDE.U32 R14, R23, -0x60000000, R2 ;  /* 0xa0000000170e7825 */ /* 0x000fe200078e0002 */
[----:B------:R-:W-:-:S02]  /*7160*/  SHF.R.U64 R8, R10, 0x1f, R25 ;  /* 0x0000001f0a087819 */ /* 0x000fc40000001219 */
[----:B------:R-:W-:Y:S01]  /*7170*/  SHF.R.U64 R9, R12, 0x1f, R9 ;  /* 0x0000001f0c097819 */ /* 0x000fe20000001209 */
[----:B------:R-:W-:Y:S02]  /*7180*/  IMAD.U32 R13, R29, 0x4, R21 ;  /* 0x000000041d0d7824 */ /* 0x000fe400078e0015 */
[----:B------:R-:W-:Y:S01]  /*7190*/  IMAD.U32 R23, R23, 0x4, R15 ;  /* 0x0000000417177824 */ /* 0x000fe200078e000f */
[----:B------:R-:W-:Y:S01]  /*71a0*/  VIMNMX.RELU R8, PT, PT, R8, 0xf, PT ;  /* 0x0000000f08087848 */ /* 0x000fe20003fe1100 */
[----:B------:R-:W4:Y:S01]  /*71b0*/  LDG.E.CONSTANT R25, desc[UR14][R16.64+0xe0] ;  /* 0x0000e00e10197981 */ /* 0x000f22000c1e9900 */
[----:B------:R-:W-:Y:S02]  /*71c0*/  VIMNMX.RELU R9, PT, PT, R9, 0xf, PT ;  /* 0x0000000f09097848 */ /* 0x000fe40003fe1100 */
[----:B------:R-:W-:Y:S01]  /*71d0*/  VIADDMNMX R21, R19, R6, RZ, !PT ;  /* 0x0000000613157246 */ /* 0x000fe200078001ff */
[----:B------:R-:W5:Y:S01]  /*71e0*/  LDG.E.CONSTANT R29, desc[UR14][R16.64+0xf8] ;  /* 0x0000f80e101d7981 */ /* 0x000f62000c1e9900 */
[----:B------:R-:W-:-:S02]  /*71f0*/  SHF.R.U64 R13, R20, 0x1f, R13 ;  /* 0x0000001f140d7819 */ /* 0x000fc4000000120d */
[----:B------:R-:W-:Y:S02]  /*7200*/  VIMNMX.RELU R6, PT, PT, R4, 0xf, PT ;  /* 0x0000000f04067848 */ /* 0x000fe40003fe1100 */
[----:B------:R-:W-:Y:S01]  /*7210*/  SHF.R.U64 R12, R14, 0x1f, R23 ;  /* 0x0000001f0e0c7819 */ /* 0x000fe20000001217 */
[----:B------:R-:W-:Y:S01]  /*7220*/  IMAD.SHL.U32 R11, R8, 0x1000000, RZ ;  /* 0x01000000080b7824 */ /* 0x000fe200078e00ff */
[----:B------:R-:W-:Y:S01]  /*7230*/  SHF.L.U32 R6, R6, 0x1c, RZ ;  /* 0x0000001c06067819 */ /* 0x000fe200000006ff */
[----:B------:R-:W-:Y:S01]  /*7240*/  IMAD.SHL.U32 R10, R9, 0x100000, RZ ;  /* 0x00100000090a7824 */ /* 0x000fe200078e00ff */
[----:B------:R-:W-:Y:S01]  /*7250*/  VIMNMX.RELU R13, PT, PT, R13, 0xf, PT ;  /* 0x0000000f0d0d7848 */ /* 0x000fe20003fe1100 */
[----:B------:R-:W-:Y:S01]  /*7260*/  IMAD.WIDE.U32 R8, R21, -0x60000000, R2 ;  /* 0xa000000015087825 */ /* 0x000fe200078e0002 */
[----:B------:R-:W-:Y:S01]  /*7270*/  VIMNMX.RELU R12, PT, PT, R12, 0xf, PT ;  /* 0x0000000f0c0c7848 */ /* 0x000fe20003fe1100 */
[----:B------:R-:W2:Y:S01]  /*7280*/  LDG.E.CONSTANT R20, desc[UR14][R16.64+0xa4] ;  /* 0x0000a40e10147981 */ /* 0x000ea2000c1e9900 */
[----:B------:R-:W-:Y:S01]  /*7290*/  LOP3.LUT R6, R10, R11, R6, 0xfe, !PT ;  /* 0x0000000b0a067212 */ /* 0x000fe200078efe06 */
[----:B------:R-:W-:Y:S01]  /*72a0*/  IMAD.SHL.U32 R13, R13, 0x1000, RZ ;  /* 0x000010000d0d7824 */ /* 0x000fe200078e00ff */
[----:B------:R-:W-:Y:S01]  /*72b0*/  SHF.L.U32 R11, R12, 0x10, RZ ;  /* 0x000000100c0b7819 */ /* 0x000fe200000006ff */
[----:B------:R-:W3:Y:S01]  /*72c0*/  LDG.E.CONSTANT R23, desc[UR14][R16.64+0xd0] ;  /* 0x0000d00e10177981 */ /* 0x000ee2000c1e9900 */
[----:B------:R-:W-:-:S02]  /*72d0*/  LEA R21, R21, R9, 0x2 ;  /* 0x0000000915157211 */ /* 0x000fc400078e10ff */
[----:B------:R-:W-:Y:S02]  /*72e0*/  LOP3.LUT R14, R13, R11, R6, 0xfe, !PT ;  /* 0x0000000b0d0e7212 */ /* 0x000fe400078efe06 */
[----:B------:R-:W-:Y:S02]  /*72f0*/  SHF.R.U64 R36, R8, 0x1f, R21 ;  /* 0x0000001f08247819 */ /* 0x000fe40000001215 */
[----:B------:R-:W-:Y:S01]  /*7300*/  VIADDMNMX R15, R76, R5, RZ, !PT ;  /* 0x000000054c0f7246 */ /* 0x000fe200078001ff */
[----:B------:R-:W0:Y:S04]  /*7310*/  LDS.128 R8, [R0+0x80] ;  /* 0x0000800000087984 */ /* 0x000e280000000c00 */
[C---:B------:R-:W-:Y:S01]  /*7320*/  IMAD.WIDE.U32 R4, R15.reuse, -0x60000000, R2 ;  /* 0xa00000000f047825 */ /* 0x040fe200078e0002 */
[----:B------:R-:W-:Y:S01]  /*7330*/  VIADDMNMX R41, R18, R7, RZ, !PT ;  /* 0x0000000712297246 */ /* 0x000fe200078001ff */
[----:B------:R-:W4:Y:S02]  /*7340*/  LDG.E.CONSTANT R21, desc[UR14][R16.64+0xa8] ;  /* 0x0000a80e10157981 */ /* 0x000f24000c1e9900 */
[----:B------:R-:W-:-:S05]  /*7350*/  IMAD.U32 R15, R15, 0x4, R5 ;  /* 0x000000040f0f7824 */ /* 0x000fca00078e0005 */
[----:B------:R-:W-:Y:S02]  /*7360*/  SHF.R.U64 R15, R4, 0x1f, R15 ;  /* 0x0000001f040f7819 */ /* 0x000fe4000000120f */
[----:B------:R-:W1:Y:S01]  /*7370*/  LDS.128 R4, [R0+0x90] ;  /* 0x0000900000047984 */ /* 0x000e620000000c00 */
[----:B------:R-:W-:Y:S01]  /*7380*/  VIMNMX.RELU R36, PT, PT, R36, 0xf, PT ;  /* 0x0000000f24247848 */ /* 0x000fe20003fe1100 */
[----:B------:R-:W-:Y:S01]  /*7390*/  IMAD.WIDE.U32 R12, R41, -0x60000000, R2 ;  /* 0xa0000000290c7825 */ /* 0x000fe200078e0002 */
[----:B------:R-:W-:-:S03]  /*73a0*/  VIMNMX.RELU R15, PT, PT, R15, 0xf, PT ;  /* 0x0000000f0f0f7848 */ /* 0x000fc60003fe1100 */
[----:B------:R-:W-:Y:S01]  /*73b0*/  IMAD.SHL.U32 R82, R36, 0x10, RZ ;  /* 0x0000001024527824 */ /* 0x000fe200078e00ff */
[----:B------:R-:W-:Y:S01]  /*73c0*/  LEA R83, R41, R13, 0x2 ;  /* 0x0000000d29537211 */ /* 0x000fe200078e10ff */
[----:B------:R-:W-:Y:S01]  /*73d0*/  IMAD.SHL.U32 R15, R15, 0x100, RZ ;  /* 0x000001000f0f7824 */ /* 0x000fe200078e00ff */
[----:B------:R-:W5:Y:S02]  /*73e0*/  LDG.E.CONSTANT R36, desc[UR14][R16.64+0xf4] ;  /* 0x0000f40e10247981 */ /* 0x000f64000c1e9900 */
[----:B------:R-:W-:Y:S02]  /*73f0*/  SHF.R.U64 R83, R12, 0x1f, R83 ;  /* 0x0000001f0c537819 */ /* 0x000fe40000001253 */
[----:B------:R-:W-:Y:S01]  /*7400*/  LOP3.LUT R82, R82, R15, R14, 0xfe, !PT ;  /* 0x0000000f52527212 */ /* 0x000fe200078efe0e */
[----:B------:R1:W5:Y:S04]  /*7410*/  LDG.E.CONSTANT R41, desc[UR14][R16.64+0xf0] ;  /* 0x0000f00e10297981 */ /* 0x000368000c1e9900 */
[----:B------:R-:W1:Y:S01]  /*7420*/  LDS.128 R12, [R0+0x100] ;  /* 0x00010000000c7984 */ /* 0x000e620000000c00 */
[----:B0-----:R-:W-:-:S02]  /*7430*/  VIADDMNMX R85, R81, R8, RZ, !PT ;  /* 0x0000000851557246 */ /* 0x001fc400078001ff */
[----:B------:R-:W-:Y:S02]  /*7440*/  VIADDMNMX R89, R79, R10, RZ, !PT ;  /* 0x0000000a4f597246 */ /* 0x000fe400078001ff */
[----:B------:R-:W-:Y:S02]  /*7450*/  VIADDMNMX R87, R80, R9, RZ, !PT ;  /* 0x0000000950577246 */ /* 0x000fe400078001ff */
[----:B------:R-:W-:Y:S01]  /*7460*/  VIADDMNMX R91, R78, R11, RZ, !PT ;  /* 0x0000000b4e5b7246 */ /* 0x000fe200078001ff */
[----:B------:R-:W-:-:S04]  /*7470*/  IMAD.WIDE.U32 R78, R85, -0x60000000, R2 ;  /* 0xa0000000554e7825 */ /* 0x000fc800078e0002 */
[----:B------:R-:W-:Y:S01]  /*7480*/  IMAD.WIDE.U32 R8, R89, -0x60000000, R2 ;  /* 0xa000000059087825 */ /* 0x000fe200078e0002 */
[----:B------:R-:W-:-:S03]  /*7490*/  VIMNMX.RELU R83, PT, PT, R83, 0xf, PT ;  /* 0x0000000f53537848 */ /* 0x000fc60003fe1100 */
[----:B------:R-:W-:Y:S01]  /*74a0*/  IMAD.WIDE.U32 R80, R87, -0x60000000, R2 ;  /* 0xa000000057507825 */ /* 0x000fe200078e0002 */
[----:B------:R-:W-:-:S03]  /*74b0*/  LEA R89, R89, R9, 0x2 ;  /* 0x0000000959597211 */ /* 0x000fc600078e10ff */
[----:B------:R-:W-:Y:S02]  /*74c0*/  IMAD.U32 R85, R85, 0x4, R79 ;  /* 0x0000000455557824 */ /* 0x000fe400078e004f */
[----:B------:R-:W-:Y:S01]  /*74d0*/  IMAD.U32 R87, R87, 0x4, R81 ;  /* 0x0000000457577824 */ /* 0x000fe200078e0051 */
[----:B------:R-:W-:Y:S02]  /*74e0*/  LOP3.LUT R79, R82, R83, RZ, 0xfc, !PT ;  /* 0x00000053524f7212 */ /* 0x000fe400078efcff */
[----:B------:R-:W-:Y:S02]  /*74f0*/  SHF.R.U64 R82, R78, 0x1f, R85 ;  /* 0x0000001f4e527819 */ /* 0x000fe40000001255 */
[----:B------:R-:W-:Y:S02]  /*7500*/  SHF.R.U64 R8, R8, 0x1f, R89 ;  /* 0x0000001f08087819 */ /* 0x000fe40000001259 */
[----:B-1----:R-:W-:Y:S02]  /*7510*/  VIADDMNMX R77, R77, R4, RZ, !PT ;  /* 0x000000044d4d7246 */ /* 0x002fe400078001ff */
[----:B------:R-:W-:-:S02]  /*7520*/  SHF.R.U64 R80, R80, 0x1f, R87 ;  /* 0x0000001f50507819 */ /* 0x000fc40000001257 */
[----:B------:R-:W-:Y:S02]  /*7530*/  VIADDMNMX R81, R76, R5, RZ, !PT ;  /* 0x000000054c517246 */ /* 0x000fe400078001ff */
[----:B------:R-:W-:Y:S02]  /*7540*/  VIMNMX.RELU R4, PT, PT, R82, 0xf, PT ;  /* 0x0000000f52047848 */ /* 0x000fe40003fe1100 */
[----:B------:R-:W-:Y:S01]  /*7550*/  VIMNMX.RELU R76, PT, PT, R8, 0xf, PT ;  /* 0x0000000f084c7848 */ /* 0x000fe20003fe1100 */
[--C-:B------:R-:W-:Y:S01]  /*7560*/  IMAD.WIDE.U32 R16, R77, -0x60000000, R2.reuse ;  /* 0xa00000004d107825 */ /* 0x100fe200078e0002 */
[----:B------:R-:W-:Y:S02]  /*7570*/  VIMNMX.RELU R5, PT, PT, R80, 0xf, PT ;  /* 0x0000000f50057848 */ /* 0x000fe40003fe1100 */
[----:B------:R-:W-:Y:S01]  /*7580*/  VIADDMNMX R83, R19, R6, RZ, !PT ;  /* 0x0000000613537246 */ /* 0x000fe200078001ff */
[----:B------:R-:W-:Y:S01]  /*7590*/  IMAD.WIDE.U32 R10, R91, -0x60000000, R2 ;  /* 0xa00000005b0a7825 */ /* 0x000fe200078e0002 */
[----:B------:R-:W-:-:S03]  /*75a0*/  SHF.L.U32 R19, R5, 0x18, RZ ;  /* 0x0000001805137819 */ /* 0x000fc600000006ff */
[----:B------:R-:W-:Y:S02]  /*75b0*/  IMAD.SHL.U32 R6, R4, 0x10000000, RZ ;  /* 0x1000000004067824 */ /* 0x000fe400078e00ff */
[----:B------:R-:W-:Y:S02]  /*75c0*/  IMAD.SHL.U32 R76, R76, 0x100000, RZ ;  /* 0x001000004c4c7824 */ /* 0x000fe400078e00ff */
[----:B------:R-:W-:Y:S02]  /*75d0*/  IMAD.U32 R17, R77, 0x4, R17 ;  /* 0x000000044d117824 */ /* 0x000fe400078e0011 */
[----:B------:R-:W-:Y:S01]  /*75e0*/  IMAD.U32 R91, R91, 0x4, R11 ;  /* 0x000000045b5b7824 */ /* 0x000fe200078e000b */
[----:B------:R-:W-:Y:S01]  /*75f0*/  LOP3.LUT R19, R76, R19, R6, 0xfe, !PT ;  /* 0x000000134c137212 */ /* 0x000fe200078efe06 */
[----:B------:R-:W-:Y:S01]  /*7600*/  IMAD.WIDE.U32 R4, R81, -0x60000000, R2 ;  /* 0xa000000051047825 */ /* 0x000fe200078e0002 */
[----:B------:R-:W-:Y:S02]  /*7610*/  SHF.R.U64 R76, R16, 0x1f, R17 ;  /* 0x0000001f104c7819 */ /* 0x000fe40000001211 */
[----:B------:R-:W-:-:S02]  /*7620*/  VIADDMNMX R77, R18, R7, RZ, !PT ;  /* 0x00000007124d7246 */ /* 0x000fc400078001ff */
[----:B------:R-:W-:Y:S01]  /*7630*/  SHF.R.U64 R78, R10, 0x1f, R91 ;  /* 0x0000001f0a4e7819 */ /* 0x000fe2000000125b */
[--C-:B------:R-:W-:Y:S01]  /*7640*/  IMAD.WIDE.U32 R16, R83, -0x60000000, R2.reuse ;  /* 0xa000000053107825 */ /* 0x100fe200078e0002 */
[----:B------:R-:W0:Y:S01]  /*7650*/  LDS.128 R8, [R0+0x110] ;  /* 0x0001100000087984 */ /* 0x000e220000000c00 */
[----:B------:R-:W-:Y:S02]  /*7660*/  VIMNMX.RELU R76, PT, PT, R76, 0xf, PT ;  /* 0x0000000f4c4c7848 */ /* 0x000fe40003fe1100 */
[----:B------:R-:W-:Y:S01]  /*7670*/  LEA R81, R81, R5, 0x2 ;  /* 0x0000000551517211 */ /* 0x000fe200078e10ff */
[----:B------:R-:W-:Y:S01]  /*7680*/  IMAD.WIDE.U32 R6, R77, -0x60000000, R2 ;  /* 0xa00000004d067825 */ /* 0x000fe200078e0002 */
[----:B------:R-:W-:-:S03]  /*7690*/  VIMNMX.RELU R5, PT, PT, R78, 0xf, PT ;  /* 0x0000000f4e057848 */ /* 0x000fc60003fe1100 */
[----:B------:R-:W-:Y:S01]  /*76a0*/  IMAD.U32 R83, R83, 0x4, R17 ;  /* 0x0000000453537824 */ /* 0x000fe200078e0011 */
[----:B------:R-:W-:Y:S01]  /*76b0*/  SHF.L.U32 R18, R5, 0x10, RZ ;  /* 0x0000001005127819 */ /* 0x000fe200000006ff */
[----:B------:R-:W-:Y:S01]  /*76c0*/  IMAD.SHL.U32 R76, R76, 0x1000, RZ ;  /* 0x000010004c4c7824 */ /* 0x000fe200078e00ff */
[----:B------:R-:W-:Y:S01]  /*76d0*/  SHF.R.U64 R4, R4, 0x1f, R81 ;  /* 0x0000001f04047819 */ /* 0x000fe20000001251 */
[----:B------:R-:W-:Y:S01]  /*76e0*/  IMAD.U32 R77, R77, 0x4, R7 ;  /* 0x000000044d4d7824 */ /* 0x000fe200078e0007 */
[----:B------:R-:W-:Y:S02]  /*76f0*/  SHF.R.U64 R5, R16, 0x1f, R83 ;  /* 0x0000001f10057819 */ /* 0x000fe40000001253 */
[----:B------:R-:W-:Y:S02]  /*7700*/  LOP3.LUT R18, R76, R18, R19, 0xfe, !PT ;  /* 0x000000124c127212 */ /* 0x000fe400078efe13 */
[----:B------:R-:W-:Y:S02]  /*7710*/  SHF.R.U64 R16, R6, 0x1f, R77 ;  /* 0x0000001f06107819 */ /* 0x000fe4000000124d */
[----:B------:R-:W-:-:S02]  /*7720*/  VIADDMNMX R19, R65, R12, RZ, !PT ;  /* 0x0000000c41137246 */ /* 0x000fc400078001ff */
[----:B------:R-:W-:Y:S02]  /*7730*/  VIMNMX.RELU R4, PT, PT, R4, 0xf, PT ;  /* 0x0000000f04047848 */ /* 0x000fe40003fe1100 */
[----:B------:R-:W-:Y:S02]  /*7740*/  VIADDMNMX R77, R64, R13, RZ, !PT ;  /* 0x0000000d404d7246 */ /* 0x000fe400078001ff */
[----:B------:R-:W-:Y:S02]  /*7750*/  VIMNMX.RELU R5, PT, PT, R5, 0xf, PT ;  /* 0x0000000f05057848 */ /* 0x000fe40003fe1100 */
[----:B------:R-:W-:Y:S01]  /*7760*/  VIADDMNMX R81, R63, R14, RZ, !PT ;  /* 0x0000000e3f517246 */ /* 0x000fe200078001ff */
[----:B------:R-:W-:Y:S01]  /*7770*/  IMAD.SHL.U32 R17, R4, 0x100, RZ ;  /* 0x0000010004117824 */ /* 0x000fe200078e00ff */
[----:B------:R-:W-:Y:S01]  /*7780*/  SHF.L.U32 R14, R5, 0x4, RZ ;  /* 0x00000004050e7819 */ /* 0x000fe200000006ff */
[----:B------:R-:W-:-:S04]  /*7790*/  IMAD.WIDE.U32 R12, R19, -0x60000000, R2 ;  /* 0xa0000000130c7825 */ /* 0x000fc800078e0002 */
[----:B------:R-:W-:Y:S01]  /*77a0*/  IMAD.WIDE.U32 R6, R77, -0x60000000, R2 ;  /* 0xa00000004d067825 */ /* 0x000fe200078e0002 */
[----:B------:R-:W-:-:S03]  /*77b0*/  LOP3.LUT R14, R14, R17, R18, 0xfe, !PT ;  /* 0x000000110e0e7212 */ /* 0x000fc600078efe12 */
[----:B------:R-:W-:Y:S01]  /*77c0*/  IMAD.WIDE.U32 R4, R81, -0x60000000, R2 ;  /* 0xa000000051047825 */ /* 0x000fe200078e0002 */
[----:B------:R-:W-:-:S03]  /*77d0*/  VIMNMX.RELU R17, PT, PT, R16, 0xf, PT ;  /* 0x0000000f10117848 */ /* 0x000fc60003fe1100 */
[----:B------:R-:W-:Y:S02]  /*77e0*/  IMAD.U32 R13, R19, 0x4, R13 ;  /* 0x00000004130d7824 */ /* 0x000fe400078e000d */
[----:B------:R-:W-:Y:S01]  /*77f0*/  IMAD.U32 R77, R77, 0x4, R7 ;  /* 0x000000044d4d7824 */ /* 0x000fe200078e0007 */
[----:B------:R-:W-:Y:S02]  /*7800*/  LEA R5, R81, R5, 0x2 ;  /* 0x0000000551057211 */ /* 0x000fe400078e10ff */
[----:B------:R-:W-:Y:S02]  /*7810*/  SHF.R.U64 R13, R12, 0x1f, R13 ;  /* 0x0000001f0c0d7819 */ /* 0x000fe4000000120d */
[----:B------:R-:W-:Y:S02]  /*7820*/  SHF.R.U64 R12, R6, 0x1f, R77 ;  /* 0x0000001f060c7819 */ /* 0x000fe4000000124d */
[----:B------:R-:W-:Y:S02]  /*7830*/  LOP3.LUT R81, R14, R17, RZ, 0xfc, !PT ;  /* 0x000000110e517212 */ /* 0x000fe400078efcff */
[----:B------:R-:W-:Y:S01]  /*7840*/  SHF.R.U64 R6, R4, 0x1f, R5 ;  /* 0x0000001f04067819 */ /* 0x000fe20000001205 */
[----:B------:R-:W1:Y:S01]  /*7850*/  LDS.128 R16, [R0+0x180] ;  /* 0x0001800000107984 */ /* 0x000e620000000c00 */
[----:B------:R-:W-:-:S02]  /*7860*/  VIMNMX.RELU R4, PT, PT, R13, 0xf, PT ;  /* 0x0000000f0d047848 */ /* 0x000fc40003fe1100 */
[----:B------:R-:W-:Y:S02]  /*7870*/  VIMNMX.RELU R5, PT, PT, R12, 0xf, PT ;  /* 0x0000000f0c057848 */ /* 0x000fe40003fe1100 */
[----:B------:R-:W-:Y:S02]  /*7880*/  VIADDMNMX R7, R62, R15, RZ, !PT ;  /* 0x0000000f3e077246 */ /* 0x000fe400078001ff */
[----:B------:R-:W-:Y:S01]  /*7890*/  VIMNMX.RELU R6, PT, PT, R6, 0xf, PT ;  /* 0x0000000f06067848 */ /* 0x000fe20003fe1100 */
[----:B------:R-:W-:Y:S02]  /*78a0*/  IMAD.SHL.U32 R4, R4, 0x10000000, RZ ;  /* 0x1000000004047824 */ /* 0x000fe400078e00ff */
[----:B------:R-:W-:Y:S01]  /*78b0*/  IMAD.SHL.U32 R5, R5, 0x1000000, RZ ;  /* 0x0100000005057824 */ /* 0x000fe200078e00ff */
[----:B------:R-:W-:Y:S01]  /*78c0*/  SHF.L.U32 R6, R6, 0x14, RZ ;  /* 0x0000001406067819 */ /* 0x000fe200000006ff */
[----:B------:R-:W-:Y:S01]  /*78d0*/  IMAD.WIDE.U32 R14, R7, -0x60000000, R2 ;  /* 0xa0000000070e7825 */ /* 0x000fe200078e0002 */
[----:B0-----:R-:W-:-:S02]  /*78e0*/  VIADDMNMX R83, R59, R8, RZ, !PT ;  /* 0x000000083b537246 */ /* 0x001fc400078001ff */
[----:B------:R-:W-:Y:S01]  /*78f0*/  VIADDMNMX R87, R57, R10, RZ, !PT ;  /* 0x0000000a39577246 */ /* 0x000fe200078001ff */
[----:B------:R-:W-:Y:S01]  /*7900*/  IMAD.U32 R15, R7, 0x4, R15 ;  /* 0x00000004070f7824 */ /* 0x000fe200078e000f */
[----:B------:R-:W-:Y:S02]  /*7910*/  LOP3.LUT R10, R6, R5, R4, 0xfe, !PT ;  /* 0x00000005060a7212 */ /* 0x000fe400078efe04 */
[----:B------:R-:W-:Y:S01]  /*7920*/  VIADDMNMX R85, R58, R9, RZ, !PT ;  /* 0x000000093a557246 */ /* 0x000fe200078001ff */
[----:B------:R-:W0:Y:S01]  /*7930*/  LDS.128 R4, [R0+0x190] ;  /* 0x0001900000047984 */ /* 0x000e220000000c00 */
[----:B------:R-:W-:Y:S01]  /*7940*/  IMAD.WIDE.U32 R12, R83, -0x60000000, R2 ;  /* 0xa0000000530c7825 */ /* 0x000fe200078e0002 */
[----:B------:R-:W-:-:S03]  /*7950*/  SHF.R.U64 R14, R14, 0x1f, R15 ;  /* 0x0000001f0e0e7819 */ /* 0x000fc6000000120f */
[----:B------:R-:W-:-:S04]  /*7960*/  IMAD.WIDE.U32 R76, R85, -0x60000000, R2 ;  /* 0xa0000000554c7825 */ /* 0x000fc800078e0002 */
[----:B------:R-:W-:-:S04]  /*7970*/  IMAD.WIDE.U32 R8, R87, -0x60000000, R2 ;  /* 0xa000000057087825 */ /* 0x000fc800078e0002 */
[----:B------:R-:W-:Y:S01]  /*7980*/  IMAD.U32 R83, R83, 0x4, R13 ;  /* 0x0000000453537824 */ /* 0x000fe200078e000d */
[----:B------:R-:W-:Y:S01]  /*7990*/  LEA R13, R85, R77, 0x2 ;  /* 0x0000004d550d7211 */ /* 0x000fe200078e10ff */
[----:B------:R-:W-:Y:S01]  /*79a0*/  IMAD.U32 R87, R87, 0x4, R9 ;  /* 0x0000000457577824 */ /* 0x000fe200078e0009 */
[----:B------:R-:W-:Y:S02]  /*79b0*/  VIMNMX.RELU R9, PT, PT, R14, 0xf, PT ;  /* 0x0000000f0e097848 */ /* 0x000fe40003fe1100 */
[----:B------:R-:W-:Y:S02]  /*79c0*/  SHF.R.U64 R12, R12, 0x1f, R83 ;  /* 0x0000001f0c0c7819 */ /* 0x000fe40000001253 */
[----:B------:R-:W-:Y:S02]  /*79d0*/  VIADDMNMX R15, R56, R11, RZ, !PT ;  /* 0x0000000b380f7246 */ /* 0x000fe400078001ff */
[----:B------:R-:W-:Y:S02]  /*79e0*/  SHF.R.U64 R13, R76, 0x1f, R13 ;  /* 0x0000001f4c0d7819 */ /* 0x000fe4000000120d */
[----:B------:R-:W-:Y:S01]  /*79f0*/  SHF.R.U64 R14, R8, 0x1f, R87 ;  /* 0x0000001f080e7819 */ /* 0x000fe20000001257 */
[----:B------:R-:W-:Y:S01]  /*7a00*/  IMAD.U32 R11, R9, 0x10000, RZ ;  /* 0x00010000090b7824 */ /* 0x000fe200078e00ff */
[----:B------:R-:W-:Y:S01]  /*7a10*/  VIMNMX.RELU R12, PT, PT, R12, 0xf, PT ;  /* 0x0000000f0c0c7848 */ /* 0x000fe20003fe1100 */
[----:B------:R-:W-:Y:S01]  /*7a20*/  IMAD.WIDE.U32 R8, R15, -0x60000000, R2 ;  /* 0xa00000000f087825 */ /* 0x000fe200078e0002 */
[----:B------:R-:W-:-:S02]  /*7a30*/  VIMNMX.RELU R13, PT, PT, R13, 0xf, PT ;  /* 0x0000000f0d0d7848 */ /* 0x000fc40003fe1100 */
[----:B------:R-:W-:Y:S02]  /*7a40*/  VIMNMX.RELU R14, PT, PT, R14, 0xf, PT ;  /* 0x0000000f0e0e7848 */ /* 0x000fe40003fe1100 */
[----:B------:R-:W-:Y:S01]  /*7a50*/  SHF.L.U32 R12, R12, 0xc, RZ ;  /* 0x0000000c0c0c7819 */ /* 0x000fe200000006ff */
[----:B------:R-:W-:Y:S01]  /*7a60*/  IMAD.SHL.U32 R13, R13, 0x100, RZ ;  /* 0x000001000d0d7824 */ /* 0x000fe200078e00ff */
[----:B------:R-:W-:Y:S01]  /*7a70*/  LEA R15, R15, R9, 0x2 ;  /* 0x000000090f0f7211 */ /* 0x000fe200078e10ff */
[----:B------:R-:W-:Y:S01]  /*7a80*/  IMAD.SHL.U32 R14, R14, 0x10, RZ ;  /* 0x000000100e0e7824 */ /* 0x000fe200078e00ff */
[----:B------:R-:W-:Y:S02]  /*7a90*/  LOP3.LUT R10, R12, R11, R10, 0xfe, !PT ;  /* 0x0000000b0c0a7212 */ /* 0x000fe400078efe0a */
[----:B-1----:R-:W-:Y:S02]  /*7aa0*/  VIADDMNMX R65, R65, R16, RZ, !PT ;  /* 0x0000001041417246 */ /* 0x002fe400078001ff */
[----:B------:R-:W-:-:S02]  /*7ab0*/  LOP3.LUT R76, R14, R13, R10, 0xfe, !PT ;  /* 0x0000000d0e4c7212 */ /* 0x000fc400078efe0a */
[----:B------:R-:W-:Y:S02]  /*7ac0*/  SHF.R.U64 R16, R8, 0x1f, R15 ;  /* 0x0000001f08107819 */ /* 0x000fe4000000120f */
[----:B------:R-:W1:Y:S01]  /*7ad0*/  LDS.128 R12, [R0+0x200] ;  /* 0x00020000000c7984 */ /* 0x000e620000000c00 */
[----:B------:R-:W-:Y:S01]  /*7ae0*/  VIADDMNMX R83, R63, R18, RZ, !PT ;  /* 0x000000123f537246 */ /* 0x000fe200078001ff */
[--C-:B------:R-:W-:Y:S01]  /*7af0*/  IMAD.WIDE.U32 R8, R65, -0x60000000, R2.reuse ;  /* 0xa000000041087825 */ /* 0x100fe200078e0002 */
[----:B------:R-:W-:Y:S02]  /*7b00*/  VIADDMNMX R77, R64, R17, RZ, !PT ;  /* 0x00000011404d7246 */ /* 0x000fe400078001ff */
[----:B------:R-:W-:Y:S02]  /*7b10*/  VIADDMNMX R85, R62, R19, RZ, !PT ;  /* 0x000000133e557246 */ /* 0x000fe400078001ff */
[----:B------:R-:W-:Y:S01]  /*7b20*/  VIMNMX.RELU R63, PT, PT, R16, 0xf, PT ;  /* 0x0000000f103f7848 */ /* 0x000fe20003fe1100 */
[----:B------:R-:W-:Y:S01]  /*7b30*/  IMAD.WIDE.U32 R16, R83, -0x60000000, R2 ;  /* 0xa000000053107825 */ /* 0x000fe200078e0002 */
[----:B0-----:R-:W-:-:S03]  /*7b40*/  VIADDMNMX R59, R59, R4, RZ, !PT ;  /* 0x000000043b3b7246 */ /* 0x001fc600078001ff */
[----:B------:R-:W-:Y:S02]  /*7b50*/  IMAD.U32 R65, R65, 0x4, R9 ;  /* 0x0000000441417824 */ /* 0x000fe400078e0009 */
[----:B------:R-:W-:Y:S01]  /*7b60*/  IMAD.WIDE.U32 R10, R77, -0x60000000, R2 ;  /* 0xa00000004d0a7825 */ /* 0x000fe200078e0002 */
[----:B------:R-:W-:-:S03]  /*7b70*/  LEA R83, R83, R17, 0x2 ;  /* 0x0000001153537211 */ /* 0x000fc600078e10ff */
[----:B------:R-:W-:Y:S01]  /*7b80*/  IMAD.WIDE.U32 R18, R85, -0x60000000, R2 ;  /* 0xa000000055127825 */ /* 0x000fe200078e0002 */
[----:B------:R-:W-:-:S03]  /*7b90*/  SHF.R.U64 R8, R8, 0x1f, R65 ;  /* 0x0000001f08087819 */ /* 0x000fc60000001241 */
[----:B------:R-:W-:Y:S02]  /*7ba0*/  IMAD.U32 R77, R77, 0x4, R11 ;  /* 0x000000044d4d7824 */ /* 0x000fe400078e000b */
[----:B------:R-:W-:Y:S01]  /*7bb0*/  IMAD.U32 R85, R85, 0x4, R19 ;  /* 0x0000000455557824 */ /* 0x000fe200078e0013 */
[----:B------:R-:W-:Y:S01]  /*7bc0*/  VIADDMNMX R19, R58, R5, RZ, !PT ;  /* 0x000000053a137246 */ /* 0x000fe200078001ff */
[----:B------:R-:W-:Y:S01]  /*7bd0*/  IMAD.WIDE.U32 R4, R59, -0x60000000, R2 ;  /* 0xa00000003b047825 */ /* 0x000fe200078e0002 */
[----:B------:R-:W-:Y:S02]  /*7be0*/  SHF.R.U64 R16, R16, 0x1f, R83 ;  /* 0x0000001f10107819 */ /* 0x000fe40000001253 */
[----:B------:R-:W-:Y:S02]  /*7bf0*/  VIADDMNMX R57, R57, R6, RZ, !PT ;  /* 0x0000000639397246 */ /* 0x000fe400078001ff */
[----:B------:R-:W-:Y:S02]  /*7c00*/  VIMNMX.RELU R6, PT, PT, R8, 0xf, PT ;  /* 0x0000000f08067848 */ /* 0x000fe40003fe1100 */
[----:B------:R-:W-:Y:S01]  /*7c10*/  SHF.R.U64 R17, R10, 0x1f, R77 ;  /* 0x0000001f0a117819 */ /* 0x000fe2000000124d */
[----:B------:R-:W-:Y:S01]  /*7c20*/  IMAD.U32 R5, R59, 0x4, R5 ;  /* 0x000000043b057824 */ /* 0x000fe200078e0005 */
[----:B------:R-:W-:Y:S01]  /*7c30*/  SHF.R.U64 R62, R18, 0x1f, R85 ;  /* 0x0000001f123e7819 */ /* 0x000fe20000001255 */
[----:B------:R-:W0:Y:S01]  /*7c40*/  LDS.128 R8, [R0+0x210] ;  /* 0x0002100000087984 */ /* 0x000e220000000c00 */
[----:B------:R-:W-:Y:S01]  /*7c50*/  VIMNMX.RELU R18, PT, PT, R16, 0xf, PT ;  /* 0x0000000f10127848 */ /* 0x000fe20003fe1100 */
[----:B------:R-:W-:Y:S01]  /*7c60*/  IMAD.SHL.U32 R16, R6, 0x10000000, RZ ;  /* 0x1000000006107824 */ /* 0x000fe200078e00ff */
[----:B------:R-:W-:-:S02]  /*7c70*/  VIMNMX.RELU R17, PT, PT, R17, 0xf, PT ;  /* 0x0000000f11117848 */ /* 0x000fc40003fe1100 */
[----:B------:R-:W-:Y:S01]  /*7c80*/  VIADDMNMX R59, R56, R7, RZ, !PT ;  /* 0x00000007383b7246 */ /* 0x000fe200078001ff */
[----:B------:R-:W-:Y:S01]  /*7c90*/  IMAD.WIDE.U32 R6, R19, -0x60000000, R2 ;  /* 0xa000000013067825 */ /* 0x000fe200078e0002 */
[----:B------:R-:W-:Y:S02]  /*7ca0*/  SHF.R.U64 R56, R4, 0x1f, R5 ;  /* 0x0000001f04387819 */ /* 0x000fe40000001205 */
[----:B------:R-:W-:Y:S01]  /*7cb0*/  SHF.L.U32 R17, R17, 0x18, RZ ;  /* 0x0000001811117819 */ /* 0x000fe200000006ff */
[----:B------:R-:W-:Y:S01]  /*7cc0*/  IMAD.SHL.U32 R18, R18, 0x100000, RZ ;  /* 0x0010000012127824 */ /* 0x000fe200078e00ff */
[----:B------:R-:W-:Y:S01]  /*7cd0*/  LEA R65, R19, R7, 0x2 ;  /* 0x0000000713417211 */ /* 0x000fe200078e10ff */
[----:B------:R-:W-:Y:S01]  /*7ce0*/  IMAD.WIDE.U32 R4, R57, -0x60000000, R2 ;  /* 0xa000000039047825 */ /* 0x000fe200078e0002 */
[----:B------:R-:W-:Y:S02]  /*7cf0*/  VIMNMX.RELU R19, PT, PT, R56, 0xf, PT ;  /* 0x0000000f38137848 */ /* 0x000fe40003fe1100 */
[----:B------:R-:W-:Y:S01]  /*7d00*/  LOP3.LUT R18, R18, R17, R16, 0xfe, !PT ;  /* 0x0000001112127212 */ /* 0x000fe200078efe10 */
        /* <DEDUP_REMOVED lines=9> */
[----:B------:R-:W-:Y:S02]  /*7da0*/  VIMNMX.RELU R4, PT, PT, R6, 0xf, PT ;  /* 0x0000000f06047848 */ /* 0x000fe40003fe1100 */
[----:B------:R-:W-:-:S02]  /*7db0*/  SHF.R.U64 R16, R16, 0x1f, R59 ;  /* 0x0000001f10107819 */ /* 0x000fc4000000123b */
[----:B-1----:R-:W-:Y:S02]  /*7dc0*/  VIADDMNMX R19, R61, R12, RZ, !PT ;  /* 0x0000000c3d137246 */ /* 0x002fe400078001ff */
[----:B------:R-:W-:Y:S02]  /*7dd0*/  VIMNMX.RELU R5, PT, PT, R5, 0xf, PT ;  /* 0x0000000f05057848 */ /* 0x000fe40003fe1100 */
[----:B------:R-:W-:Y:S02]  /*7de0*/  VIADDMNMX R57, R66, R13, RZ, !PT ;  /* 0x0000000d42397246 */ /* 0x000fe400078001ff */
[----:B------:R-:W-:Y:S01]  /*7df0*/  VIADDMNMX R59, R71, R14, RZ, !PT ;  /* 0x0000000e473b7246 */ /* 0x000fe200078001ff */
[----:B------:R-:W-:Y:S01]  /*7e00*/  IMAD.SHL.U32 R17, R4, 0x100, RZ ;  /* 0x0000010004117824 */ /* 0x000fe200078e00ff */
[----:B------:R-:W-:Y:S01]  /*7e10*/  SHF.L.U32 R14, R5, 0x4, RZ ;  /* 0x00000004050e7819 */ /* 0x000fe200000006ff */
[----:B------:R-:W-:-:S04]  /*7e20*/  IMAD.WIDE.U32 R4, R19, -0x60000000, R2 ;  /* 0xa000000013047825 */ /* 0x000fc800078e0002 */
[----:B------:R-:W-:-:S04]  /*7e30*/  IMAD.WIDE.U32 R6, R57, -0x60000000, R2 ;  /* 0xa000000039067825 */ /* 0x000fc800078e0002 */
[----:B------:R-:W-:Y:S01]  /*7e40*/  IMAD.WIDE.U32 R12, R59, -0x60000000, R2 ;  /* 0xa00000003b0c7825 */ /* 0x000fe200078e0002 */
[----:B------:R-:W-:-:S03]  /*7e50*/  LOP3.LUT R14, R14, R17, R18, 0xfe, !PT ;  /* 0x000000110e0e7212 */ /* 0x000fc600078efe12 */
[----:B------:R-:W-:Y:S02]  /*7e60*/  IMAD.U32 R19, R19, 0x4, R5 ;  /* 0x0000000413137824 */ /* 0x000fe400078e0005 */
[----:B------:R-:W-:Y:S01]  /*7e70*/  IMAD.U32 R57, R57, 0x4, R7 ;  /* 0x0000000439397824 */ /* 0x000fe200078e0007 */
[----:B------:R-:W-:Y:S02]  /*7e80*/  VIMNMX.RELU R17, PT, PT, R16, 0xf, PT ;  /* 0x0000000f10117848 */ /* 0x000fe40003fe1100 */
[----:B------:R-:W-:Y:S02]  /*7e90*/  LEA R5, R59, R13, 0x2 ;  /* 0x0000000d3b057211 */ /* 0x000fe400078e10ff */
[----:B------:R-:W-:Y:S02]  /*7ea0*/  SHF.R.U64 R4, R4, 0x1f, R19 ;  /* 0x0000001f04047819 */ /* 0x000fe40000001213 */
[----:B------:R-:W-:Y:S02]  /*7eb0*/  SHF.R.U64 R13, R6, 0x1f, R57 ;  /* 0x0000001f060d7819 */ /* 0x000fe40000001239 */
[----:B------:R-:W-:-:S02]  /*7ec0*/  SHF.R.U64 R6, R12, 0x1f, R5 ;  /* 0x0000001f0c067819 */ /* 0x000fc40000001205 */
[----:B------:R-:W-:Y:S02]  /*7ed0*/  LOP3.LUT R59, R14, R17, RZ, 0xfc, !PT ;  /* 0x000000110e3b7212 */ /* 0x000fe400078efcff */
[----:B------:R-:W1:Y:S01]  /*7ee0*/  LDS.128 R16, [R0+0x280] ;  /* 0x0002800000107984 */ /* 0x000e620000000c00 */
[----:B------:R-:W-:Y:S02]  /*7ef0*/  VIMNMX.RELU R4, PT, PT, R4, 0xf, PT ;  /* 0x0000000f04047848 */ /* 0x000fe40003fe1100 */
[----:B------:R-:W-:Y:S02]  /*7f00*/  VIMNMX.RELU R5, PT, PT, R13, 0xf, PT ;  /* 0x0000000f0d057848 */ /* 0x000fe40003fe1100 */
[----:B------:R-:W-:Y:S02]  /*7f10*/  VIADDMNMX R7, R74, R15, RZ, !PT ;  /* 0x0000000f4a077246 */ /* 0x000fe400078001ff */
[----:B------:R-:W-:Y:S01]  /*7f20*/  VIMNMX.RELU R6, PT, PT, R6, 0xf, PT ;  /* 0x0000000f06067848 */ /* 0x000fe20003fe1100 */
[----:B------:R-:W-:Y:S01]  /*7f30*/  IMAD.SHL.U32 R4, R4, 0x10000000, RZ ;  /* 0x1000000004047824 */ /* 0x000fe200078e00ff */
[----:B0-----:R-:W-:Y:S01]  /*7f40*/  VIADDMNMX R65, R69, R8, RZ, !PT ;  /* 0x0000000845417246 */ /* 0x001fe200078001ff */
[----:B------:R-:W-:Y:S01]  /*7f50*/  IMAD.SHL.U32 R5, R5, 0x1000000, RZ ;  /* 0x0100000005057824 */ /* 0x000fe200078e00ff */
[----:B------:R-:W-:Y:S01]  /*7f60*/  VIADDMNMX R77, R68, R9, RZ, !PT ;  /* 0x00000009444d7246 */ /* 0x000fe200078001ff */
[--C-:B------:R-:W-:Y:S01]  /*7f70*/  IMAD.WIDE.U32 R8, R7, -0x60000000, R2.reuse ;  /* 0xa000000007087825 */ /* 0x100fe200078e0002 */
[----:B------:R-:W-:Y:S01]  /*7f80*/  SHF.L.U32 R6, R6, 0x14, RZ ;  /* 0x0000001406067819 */ /* 0x000fe200000006ff */
[----:B------:R0:W-:Y:S02]  /*7f90*/  STG.E desc[UR14][R160.64+-0x100], R79 ;  /* 0xffff004fa0007986 */ /* 0x0001e4000c10190e */
[----:B------:R-:W-:-:S02]  /*7fa0*/  IMAD.WIDE.U32 R12, R65, -0x60000000, R2 ;  /* 0xa0000000410c7825 */ /* 0x000fc400078e0002 */
[----:B------:R2:W-:Y:S02]  /*7fb0*/  STG.E desc[UR14][R160.64], R81 ;  /* 0x00000051a0007986 */ /* 0x0005e4000c10190e */
[----:B------:R-:W-:Y:S01]  /*7fc0*/  IMAD.WIDE.U32 R14, R77, -0x60000000, R2 ;  /* 0xa00000004d0e7825 */ /* 0x000fe200078e0002 */
[----:B0-----:R-:W-:Y:S02]  /*7fd0*/  VIADDMNMX R79, R67, R10, RZ, !PT ;  /* 0x0000000a434f7246 */ /* 0x001fe400078001ff */
[----:B------:R-:W-:Y:S01]  /*7fe0*/  LOP3.LUT R10, R6, R5, R4, 0xfe, !PT ;  /* 0x00000005060a7212 */ /* 0x000fe200078efe04 */
[----:B--2---:R-:W-:Y:S02]  /*7ff0*/  IMAD.U32 R81, R7, 0x4, R9 ;  /* 0x0000000407517824 */ /* 0x004fe400078e0009 */
[----:B------:R-:W0:Y:S01]  /*8000*/  LDS.128 R4, [R0+0x290] ;  /* 0x0002900000047984 */ /* 0x000e220000000c00 */
[----:B------:R-:W-:Y:S02]  /*8010*/  IMAD.U32 R9, R65, 0x4, R13 ;  /* 0x0000000441097824 */ /* 0x000fe400078e000d */
[----:B------:R-:W-:Y:S01]  /*8020*/  IMAD.WIDE.U32 R56, R79, -0x60000000, R2 ;  /* 0xa00000004f387825 */ /* 0x000fe200078e0002 */
[----:B------:R-:W-:-:S02]  /*8030*/  SHF.R.U64 R8, R8, 0x1f, R81 ;  /* 0x0000001f08087819 */ /* 0x000fc40000001251 */
[----:B------:R-:W-:Y:S01]  /*8040*/  LEA R13, R77, R15, 0x2 ;  /* 0x0000000f4d0d7211 */ /* 0x000fe200078e10ff */
[----:B------:R-:W-:Y:S01]  /*8050*/  IMAD.U32 R79, R79, 0x4, R57 ;  /* 0x000000044f4f7824 */ /* 0x000fe200078e0039 */
[----:B------:R-:W-:Y:S02]  /*8060*/  SHF.R.U64 R9, R12, 0x1f, R9 ;  /* 0x0000001f0c097819 */ /* 0x000fe40000001209 */
[----:B------:R-:W-:Y:S02]  /*8070*/  VIMNMX.RELU R8, PT, PT, R8, 0xf, PT ;  /* 0x0000000f08087848 */ /* 0x000fe40003fe1100 */
[----:B------:R-:W-:Y:S02]  /*8080*/  SHF.R.U64 R13, R14, 0x1f, R13 ;  /* 0x0000001f0e0d7819 */ /* 0x000fe4000000120d */
[----:B------:R-:W-:Y:S02]  /*8090*/  VIMNMX.RELU R9, PT, PT, R9, 0xf, PT ;  /* 0x0000000f09097848 */ /* 0x000fe40003fe1100 */
[----:B------:R-:W-:-:S02]  /*80a0*/  VIADDMNMX R15, R60, R11, RZ, !PT ;  /* 0x0000000b3c0f7246 */ /* 0x000fc400078001ff */
[----:B------:R-:W-:Y:S01]  /*80b0*/  SHF.R.U64 R14, R56, 0x1f, R79 ;  /* 0x0000001f380e7819 */ /* 0x000fe2000000124f */
[----:B------:R-:W-:Y:S01]  /*80c0*/  IMAD.U32 R11, R8, 0x10000, RZ ;  /* 0x00010000080b7824 */ /* 0x000fe200078e00ff */
[----:B------:R-:W-:Y:S01]  /*80d0*/  SHF.L.U32 R12, R9, 0xc, RZ ;  /* 0x0000000c090c7819 */ /* 0x000fe200000006ff */
[----:B------:R-:W-:Y:S01]  /*80e0*/  IMAD.WIDE.U32 R8, R15, -0x60000000, R2 ;  /* 0xa00000000f087825 */ /* 0x000fe200078e0002 */
[----:B------:R-:W-:Y:S02]  /*80f0*/  VIMNMX.RELU R13, PT, PT, R13, 0xf, PT ;  /* 0x0000000f0d0d7848 */ /* 0x000fe40003fe1100 */
[----:B------:R-:W-:Y:S02]  /*8100*/  VIMNMX.RELU R14, PT, PT, R14, 0xf, PT ;  /* 0x0000000f0e0e7848 */ /* 0x000fe40003fe1100 */
[----:B------:R-:W-:Y:S01]  /*8110*/  LEA R15, R15, R9, 0x2 ;  /* 0x000000090f0f7211 */ /* 0x000fe200078e10ff */
[----:B------:R-:W-:Y:S01]  /*8120*/  IMAD.SHL.U32 R13, R13, 0x100, RZ ;  /* 0x000001000d0d7824 */ /* 0x000fe200078e00ff */
[----:B------:R-:W-:Y:S01]  /*8130*/  LOP3.LUT R10, R12, R11, R10, 0xfe, !PT ;  /* 0x0000000b0c0a7212 */ /* 0x000fe200078efe0a */
[----:B------:R-:W-:Y:S01]  /*8140*/  IMAD.SHL.U32 R14, R14, 0x10, RZ ;  /* 0x000000100e0e7824 */ /* 0x000fe200078e00ff */
[----:B-1----:R-:W-:-:S02]  /*8150*/  VIADDMNMX R61, R61, R16, RZ, !PT ;  /* 0x000000103d3d7246 */ /* 0x002fc400078001ff */
[----:B------:R-:W-:Y:S02]  /*8160*/  SHF.R.U64 R56, R8, 0x1f, R15 ;  /* 0x0000001f08387819 */ /* 0x000fe4000000120f */
[----:B------:R-:W-:Y:S02]  /*8170*/  LOP3.LUT R57, R14, R13, R10, 0xfe, !PT ;  /* 0x0000000d0e397212 */ /* 0x000fe400078efe0a */
[----:B------:R-:W1:Y:S01]  /*8180*/  LDS.128 R12, [R0+0x300] ;  /* 0x00030000000c7984 */ /* 0x000e620000000c00 */
[----:B------:R-:W-:Y:S01]  /*8190*/  VIADDMNMX R71, R71, R18, RZ, !PT ;  /* 0x0000001247477246 */ /* 0x000fe200078001ff */
[--C-:B------:R-:W-:Y:S01]  /*81a0*/  IMAD.WIDE.U32 R8, R61, -0x60000000, R2.reuse ;  /* 0xa00000003d087825 */ /* 0x100fe200078e0002 */
[----:B------:R-:W-:Y:S02]  /*81b0*/  VIADDMNMX R65, R66, R17, RZ, !PT ;  /* 0x0000001142417246 */ /* 0x000fe400078001ff */
[----:B------:R-:W-:Y:S01]  /*81c0*/  VIADDMNMX R77, R74, R19, RZ, !PT ;  /* 0x000000134a4d7246 */ /* 0x000fe200078001ff */
[----:B------:R-:W-:Y:S01]  /*81d0*/  IMAD.WIDE.U32 R16, R71, -0x60000000, R2 ;  /* 0xa000000047107825 */ /* 0x000fe200078e0002 */
[----:B0-----:R-:W-:-:S03]  /*81e0*/  VIADDMNMX R69, R69, R4, RZ, !PT ;  /* 0x0000000445457246 */ /* 0x001fc600078001ff */
[----:B------:R-:W-:Y:S01]  /*81f0*/  IMAD.WIDE.U32 R10, R65, -0x60000000, R2 ;  /* 0xa0000000410a7825 */ /* 0x000fe200078e0002 */
[----:B------:R-:W-:-:S03]  /*8200*/  LEA R71, R71, R17, 0x2 ;  /* 0x0000001147477211 */ /* 0x000fc600078e10ff */
[----:B------:R-:W-:Y:S02]  /*8210*/  IMAD.U32 R61, R61, 0x4, R9 ;  /* 0x000000043d3d7824 */ /* 0x000fe400078e0009 */
[----:B------:R-:W-:Y:S01]  /*8220*/  IMAD.WIDE.U32 R18, R77, -0x60000000, R2 ;  /* 0xa00000004d127825 */ /* 0x000fe200078e0002 */
[----:B------:R-:W-:Y:S02]  /*8230*/  SHF.R.U64 R16, R16, 0x1f, R71 ;  /* 0x0000001f10107819 */ /* 0x000fe40000001247 */
[----:B------:R-:W-:Y:S01]  /*8240*/  SHF.R.U64 R8, R8, 0x1f, R61 ;  /* 0x0000001f08087819 */ /* 0x000fe2000000123d */
[----:B------:R-:W-:Y:S02]  /*8250*/  IMAD.U32 R65, R65, 0x4, R11 ;  /* 0x0000000441417824 */ /* 0x000fe400078e000b */
[----:B------:R-:W-:Y:S01]  /*8260*/  IMAD.U32 R77, R77, 0x4, R19 ;  /* 0x000000044d4d7824 */ /* 0x000fe200078e0013 */
[----:B------:R-:W-:Y:S01]  /*8270*/  VIADDMNMX R19, R68, R5, RZ, !PT ;  /* 0x0000000544137246 */ /* 0x000fe200078001ff */
[----:B------:R-:W-:Y:S01]  /*8280*/  IMAD.WIDE.U32 R4, R69, -0x60000000, R2 ;  /* 0xa000000045047825 */ /* 0x000fe200078e0002 */
[----:B------:R-:W-:-:S02]  /*8290*/  VIADDMNMX R67, R67, R6, RZ, !PT ;  /* 0x0000000643437246 */ /* 0x000fc400078001ff */
[----:B------:R-:W-:Y:S02]  /*82a0*/  SHF.R.U64 R17, R10, 0x1f, R65 ;  /* 0x0000001f0a117819 */ /* 0x000fe40000001241 */
[----:B------:R-:W-:Y:S02]  /*82b0*/  VIMNMX.RELU R6, PT, PT, R8, 0xf, PT ;  /* 0x0000000f08067848 */ /* 0x000fe40003fe1100 */
[----:B------:R-:W-:Y:S01]  /*82c0*/  SHF.R.U64 R58, R18, 0x1f, R77 ;  /* 0x0000001f123a7819 */ /* 0x000fe2000000124d */
[----:B------:R-:W-:Y:S01]  /*82d0*/  IMAD.U32 R69, R69, 0x4, R5 ;  /* 0x0000000445457824 */ /* 0x000fe200078e0005 */
[----:B------:R-:W-:Y:S01]  /*82e0*/  VIMNMX.RELU R18, PT, PT, R16, 0xf, PT ;  /* 0x0000000f10127848 */ /* 0x000fe20003fe1100 */
[----:B------:R0:W-:Y:S01]  /*82f0*/  STG.E desc[UR14][R160.64+0x4], R59 ;  /* 0x0000043ba0007986 */ /* 0x0001e2000c10190e */
[----:B------:R-:W-:Y:S01]  /*8300*/  VIMNMX.RELU R56, PT, PT, R56, 0xf, PT ;  /* 0x0000000f38387848 */ /* 0x000fe20003fe1100 */
[----:B------:R-:W-:Y:S01]  /*8310*/  IMAD.SHL.U32 R16, R6, 0x10000000, RZ ;  /* 0x1000000006107824 */ /* 0x000fe200078e00ff */
[----:B------:R-:W-:Y:S01]  /*8320*/  VIMNMX.RELU R17, PT, PT, R17, 0xf, PT ;  /* 0x0000000f11117848 */ /* 0x000fe20003fe1100 */
[----:B------:R-:W2:Y:S01]  /*8330*/  LDS.128 R8, [R0+0x310] ;  /* 0x0003100000087984 */ /* 0x000ea20000000c00 */
[----:B------:R-:W-:Y:S01]  /*8340*/  LOP3.LUT R57, R57, R56, RZ, 0xfc, !PT ;  /* 0x0000003839397212 */ /* 0x000fe200078efcff */
[----:B------:R-:W-:Y:S01]  /*8350*/  IMAD.SHL.U32 R18, R18, 0x100000, RZ ;  /* 0x0010000012127824 */ /* 0x000fe200078e00ff */
[----:B------:R-:W-:-:S02]  /*8360*/  SHF.L.U32 R17, R17, 0x18, RZ ;  /* 0x0000001811117819 */ /* 0x000fc400000006ff */
[----:B------:R-:W-:Y:S02]  /*8370*/  SHF.R.U64 R56, R4, 0x1f, R69 ;  /* 0x0000001f04387819 */ /* 0x000fe40000001245 */
[----:B0-----:R-:W-:Y:S01]  /*8380*/  VIADDMNMX R59, R60, R7, RZ, !PT ;  /* 0x000000073c3b7246 */ /* 0x001fe200078001ff */
[----:B------:R-:W-:Y:S01]  /*8390*/  IMAD.WIDE.U32 R6, R19, -0x60000000, R2 ;  /* 0xa000000013067825 */ /* 0x000fe200078e0002 */
[----:B------:R-:W-:-:S03]  /*83a0*/  LOP3.LUT R18, R18, R17, R16, 0xfe, !PT ;  /* 0x0000001112127212 */ /* 0x000fc600078efe10 */
[--C-:B------:R-:W-:Y:S01]  /*83b0*/  IMAD.WIDE.U32 R4, R67, -0x60000000, R2.reuse ;  /* 0xa000000043047825 */ /* 0x100fe200078e0002 */
[----:B------:R-:W-:Y:S02]  /*83c0*/  LEA R61, R19, R7, 0x2 ;  /* 0x00000007133d7211 */ /* 0x000fe400078e10ff */
[----:B------:R-:W-:Y:S01]  /*83d0*/  VIMNMX.RELU R19, PT, PT, R56, 0xf, PT ;  /* 0x0000000f38137848 */ /* 0x000fe20003fe1100 */
[----:B------:R-:W-:Y:S01]  /*83e0*/  IMAD.WIDE.U32 R16, R59, -0x60000000, R2 ;  /* 0xa00000003b107825 */ /* 0x000fe200078e0002 */
[----:B------:R-:W-:-:S03]  /*83f0*/  VIMNMX.RELU R7, PT, PT, R58, 0xf, PT ;  /* 0x0000000f3a077848 */ /* 0x000fc60003fe1100 */
[----:B------:R-:W-:Y:S01]  /*8400*/  IMAD.U32 R5, R67, 0x4, R5 ;  /* 0x0000000443057824 */ /* 0x000fe200078e0005 */
[----:B------:R-:W-:Y:S01]  /*8410*/  SHF.R.U64 R6, R6, 0x1f, R61 ;  /* 0x0000001f06067819 */ /* 0x000fe2000000123d */
[----:B------:R-:W-:Y:S01]  /*8420*/  IMAD.U32 R59, R59, 0x4, R17 ;  /* 0x000000043b3b7824 */ /* 0x000fe200078e0011 */
[----:B------:R-:W-:Y:S01]  /*8430*/  SHF.L.U32 R7, R7, 0x10, RZ ;  /* 0x0000001007077819 */ /* 0x000fe200000006ff */
[----:B------:R-:W-:Y:S01]  /*8440*/  IMAD.SHL.U32 R19, R19, 0x1000, RZ ;  /* 0x0000100013137824 */ /* 0x000fe200078e00ff */
[----:B------:R-:W-:Y:S02]  /*8450*/  SHF.R.U64 R5, R4, 0x1f, R5 ;  /* 0x0000001f04057819 */ /* 0x000fe40000001205 */
[----:B------:R-:W-:Y:S02]  /*8460*/  VIMNMX.RELU R4, PT, PT, R6, 0xf, PT ;  /* 0x0000000f06047848 */ /* 0x000fe40003fe1100 */
[----:B------:R-:W-:Y:S02]  /*8470*/  SHF.R.U64 R16, R16, 0x1f, R59 ;  /* 0x0000001f10107819 */ /* 0x000fe4000000123b */
[----:B------:R-:W-:-:S02]  /*8480*/  LOP3.LUT R18, R19, R7, R18, 0xfe, !PT ;  /* 0x0000000713127212 */ /* 0x000fc400078efe12 */
[----:B-1----:R-:W-:Y:S02]  /*8490*/  VIADDMNMX R19, R73, R12, RZ, !PT ;  /* 0x0000000c49137246 */ /* 0x002fe400078001ff */
[----:B------:R-:W-:Y:S02]  /*84a0*/  VIMNMX.RELU R5, PT, PT, R5, 0xf, PT ;  /* 0x0000000f05057848 */ /* 0x000fe40003fe1100 */
[----:B------:R-:W-:Y:S02]  /*84b0*/  VIADDMNMX R59, R72, R13, RZ, !PT ;  /* 0x0000000d483b7246 */ /* 0x000fe400078001ff */
        /* <DEDUP_REMOVED lines=11> */
[----:B------:R-:W-:Y:S02]  /*8570*/  LOP3.LUT R61, R14, R17, RZ, 0xfc, !PT ;  /* 0x000000110e3d7212 */ /* 0x000fe400078efcff */
[----:B------:R-:W-:Y:S02]  /*8580*/  SHF.R.U64 R4, R4, 0x1f, R19 ;  /* 0x0000001f04047819 */ /* 0x000fe40000001213 */
[----:B------:R-:W-:Y:S01]  /*8590*/  SHF.R.U64 R13, R6, 0x1f, R59 ;  /* 0x0000001f060d7819 */ /* 0x000fe2000000123b */
[----:B------:R-:W0:Y:S01]  /*85a0*/  LDS.128 R16, [R0+0x380] ;  /* 0x0003800000107984 */ /* 0x000e220000000c00 */
[----:B------:R-:W-:-:S02]  /*85b0*/  SHF.R.U64 R6, R12, 0x1f, R5 ;  /* 0x0000001f0c067819 */ /* 0x000fc40000001205 */
[----:B------:R-:W-:Y:S02]  /*85c0*/  LOP3.LUT R63, R76, R63, RZ, 0xfc, !PT ;  /* 0x0000003f4c3f7212 */ /* 0x000fe400078efcff */
[----:B------:R-:W-:Y:S02]  /*85d0*/  VIMNMX.RELU R4, PT, PT, R4, 0xf, PT ;  /* 0x0000000f04047848 */ /* 0x000fe40003fe1100 */
[----:B------:R-:W-:Y:S02]  /*85e0*/  VIMNMX.RELU R5, PT, PT, R13, 0xf, PT ;  /* 0x0000000f0d057848 */ /* 0x000fe40003fe1100 */
[----:B------:R-:W-:Y:S02]  /*85f0*/  VIADDMNMX R7, R70, R15, RZ, !PT ;  /* 0x0000000f46077246 */ /* 0x000fe400078001ff */
[----:B------:R-:W-:Y:S01]  /*8600*/  VIMNMX.RELU R6, PT, PT, R6, 0xf, PT ;  /* 0x0000000f06067848 */ /* 0x000fe20003fe1100 */
[----:B------:R1:W-:Y:S01]  /*8610*/  STG.E desc[UR14][R160.64+-0xfc], R63 ;  /* 0xffff043fa0007986 */ /* 0x0003e2000c10190e */
[----:B--2---:R-:W-:Y:S01]  /*8620*/  VIADDMNMX R65, R54, R9, RZ, !PT ;  /* 0x0000000936417246 */ /* 0x004fe200078001ff */
[----:B------:R-:W-:Y:S01]  /*8630*/  IMAD.SHL.U32 R4, R4, 0x10000000, RZ ;  /* 0x1000000004047824 */ /* 0x000fe200078e00ff */
[----:B------:R-:W-:Y:S01]  /*8640*/  SHF.L.U32 R6, R6, 0x14, RZ ;  /* 0x0000001406067819 */ /* 0x000fe200000006ff */
[----:B------:R-:W-:Y:S01]  /*8650*/  IMAD.SHL.U32 R5, R5, 0x1000000, RZ ;  /* 0x0100000005057824 */ /* 0x000fe200078e00ff */
[----:B------:R-:W-:-:S02]  /*8660*/  VIADDMNMX R67, R55, R10, RZ, !PT ;  /* 0x0000000a37437246 */ /* 0x000fc400078001ff */
[----:B-1----:R-:W-:Y:S01]  /*8670*/  VIADDMNMX R63, R53, R8, RZ, !PT ;  /* 0x00000008353f7246 */ /* 0x002fe200078001ff */
[----:B------:R-:W-:Y:S01]  /*8680*/  IMAD.WIDE.U32 R8, R7, -0x60000000, R2 ;  /* 0xa000000007087825 */ /* 0x000fe200078e0002 */
[----:B------:R-:W-:-:S03]  /*8690*/  LOP3.LUT R10, R6, R5, R4, 0xfe, !PT ;  /* 0x00000005060a7212 */ /* 0x000fc600078efe04 */
[----:B------:R-:W-:-:S04]  /*86a0*/  IMAD.WIDE.U32 R12, R63, -0x60000000, R2 ;  /* 0xa00000003f0c7825 */ /* 0x000fc800078e0002 */
[----:B------:R-:W-:Y:S02]  /*86b0*/  IMAD.U32 R69, R7, 0x4, R9 ;  /* 0x0000000407457824 */ /* 0x000fe400078e0009 */
[----:B------:R-:W1:Y:S01]  /*86c0*/  LDS.128 R4, [R0+0x390] ;  /* 0x0003900000047984 */ /* 0x000e620000000c00 */
[----:B------:R-:W-:-:S04]  /*86d0*/  IMAD.WIDE.U32 R14, R65, -0x60000000, R2 ;  /* 0xa0000000410e7825 */ /* 0x000fc800078e0002 */
[----:B------:R-:W-:Y:S02]  /*86e0*/  IMAD.U32 R9, R63, 0x4, R13 ;  /* 0x000000043f097824 */ /* 0x000fe400078e000d */
[----:B------:R-:W-:Y:S01]  /*86f0*/  IMAD.WIDE.U32 R58, R67, -0x60000000, R2 ;  /* 0xa0000000433a7825 */ /* 0x000fe200078e0002 */
[----:B------:R-:W-:Y:S02]  /*8700*/  SHF.R.U64 R8, R8, 0x1f, R69 ;  /* 0x0000001f08087819 */ /* 0x000fe40000001245 */
[----:B------:R-:W-:Y:S01]  /*8710*/  LEA R13, R65, R15, 0x2 ;  /* 0x0000000f410d7211 */ /* 0x000fe200078e10ff */
[----:B------:R-:W-:Y:S01]  /*8720*/  IMAD.U32 R67, R67, 0x4, R59 ;  /* 0x0000000443437824 */ /* 0x000fe200078e003b */
[----:B------:R-:W-:Y:S02]  /*8730*/  SHF.R.U64 R9, R12, 0x1f, R9 ;  /* 0x0000001f0c097819 */ /* 0x000fe40000001209 */
[----:B------:R-:W-:Y:S02]  /*8740*/  VIMNMX.RELU R8, PT, PT, R8, 0xf, PT ;  /* 0x0000000f08087848 */ /* 0x000fe40003fe1100 */
[----:B------:R-:W-:-:S02]  /*8750*/  SHF.R.U64 R13, R14, 0x1f, R13 ;  /* 0x0000001f0e0d7819 */ /* 0x000fc4000000120d */
[----:B------:R-:W-:Y:S02]  /*8760*/  VIMNMX.RELU R9, PT, PT, R9, 0xf, PT ;  /* 0x0000000f09097848 */ /* 0x000fe40003fe1100 */
[----:B------:R-:W-:Y:S02]  /*8770*/  VIADDMNMX R15, R52, R11, RZ, !PT ;  /* 0x0000000b340f7246 */ /* 0x000fe400078001ff */
[----:B------:R-:W-:Y:S01]  /*8780*/  SHF.R.U64 R14, R58, 0x1f, R67 ;  /* 0x0000001f3a0e7819 */ /* 0x000fe20000001243 */
[----:B------:R-:W-:Y:S01]  /*8790*/  IMAD.U32 R11, R8, 0x10000, RZ ;  /* 0x00010000080b7824 */ /* 0x000fe200078e00ff */
[----:B------:R-:W-:Y:S01]  /*87a0*/  SHF.L.U32 R12, R9, 0xc, RZ ;  /* 0x0000000c090c7819 */ /* 0x000fe200000006ff */
[----:B------:R-:W-:Y:S01]  /*87b0*/  IMAD.WIDE.U32 R8, R15, -0x60000000, R2 ;  /* 0xa00000000f087825 */ /* 0x000fe200078e0002 */
[----:B------:R-:W-:Y:S02]  /*87c0*/  VIMNMX.RELU R13, PT, PT, R13, 0xf, PT ;  /* 0x0000000f0d0d7848 */ /* 0x000fe40003fe1100 */
[----:B------:R-:W-:-:S02]  /*87d0*/  VIMNMX.RELU R14, PT, PT, R14, 0xf, PT ;  /* 0x0000000f0e0e7848 */ /* 0x000fc40003fe1100 */
[----:B------:R-:W-:Y:S01]  /*87e0*/  LEA R15, R15, R9, 0x2 ;  /* 0x000000090f0f7211 */ /* 0x000fe200078e10ff */
[----:B------:R-:W-:Y:S01]  /*87f0*/  IMAD.SHL.U32 R13, R13, 0x100, RZ ;  /* 0x000001000d0d7824 */ /* 0x000fe200078e00ff */
[----:B------:R-:W-:Y:S01]  /*8800*/  LOP3.LUT R10, R12, R11, R10, 0xfe, !PT ;  /* 0x0000000b0c0a7212 */ /* 0x000fe200078efe0a */
[----:B------:R-:W-:Y:S01]  /*8810*/  IMAD.SHL.U32 R14, R14, 0x10, RZ ;  /* 0x000000100e0e7824 */ /* 0x000fe200078e00ff */
[----:B0-----:R-:W-:Y:S02]  /*8820*/  VIADDMNMX R73, R73, R16, RZ, !PT ;  /* 0x0000001049497246 */ /* 0x001fe400078001ff */
[----:B------:R-:W-:Y:S02]  /*8830*/  SHF.R.U64 R16, R8, 0x1f, R15 ;  /* 0x0000001f08107819 */ /* 0x000fe4000000120f */
[----:B------:R-:W-:Y:S02]  /*8840*/  LOP3.LUT R58, R14, R13, R10, 0xfe, !PT ;  /* 0x0000000d0e3a7212 */ /* 0x000fe400078efe0a */
[----:B------:R-:W-:Y:S01]  /*8850*/  VIADDMNMX R59, R72, R17, RZ, !PT ;  /* 0x00000011483b7246 */ /* 0x000fe200078001ff */
[----:B------:R-:W0:Y:S01]  /*8860*/  LDS.128 R12, [R0+0x400] ;  /* 0x00040000000c7984 */ /* 0x000e220000000c00 */
[----:B------:R-:W-:-:S02]  /*8870*/  VIADDMNMX R75, R75, R18, RZ, !PT ;  /* 0x000000124b4b7246 */ /* 0x000fc400078001ff */
[----:B------:R-:W-:Y:S01]  /*8880*/  VIADDMNMX R63, R70, R19, RZ, !PT ;  /* 0x00000013463f7246 */ /* 0x000fe200078001ff */
[--C-:B------:R-:W-:Y:S01]  /*8890*/  IMAD.WIDE.U32 R8, R73, -0x60000000, R2.reuse ;  /* 0xa000000049087825 */ /* 0x100fe200078e0002 */
[----:B------:R2:W-:Y:S03]  /*88a0*/  STG.E desc[UR14][R160.64+-0xf8], R57 ;  /* 0xffff0839a0007986 */ /* 0x0005e6000c10190e */
[----:B------:R-:W-:-:S04]  /*88b0*/  IMAD.WIDE.U32 R10, R59, -0x60000000, R2 ;  /* 0xa00000003b0a7825 */ /* 0x000fc800078e0002 */
[----:B------:R-:W-:-:S04]  /*88c0*/  IMAD.WIDE.U32 R18, R75, -0x60000000, R2 ;  /* 0xa00000004b127825 */ /* 0x000fc800078e0002 */
[----:B--2---:R-:W-:Y:S01]  /*88d0*/  IMAD.WIDE.U32 R56, R63, -0x60000000, R2 ;  /* 0xa00000003f387825 */ /* 0x004fe200078e0002 */
[----:B------:R-:W-:-:S03]  /*88e0*/  LEA R75, R75, R19, 0x2 ;  /* 0x000000134b4b7211 */ /* 0x000fc600078e10ff */
[----:B------:R-:W-:Y:S02]  /*88f0*/  IMAD.U32 R73, R73, 0x4, R9 ;  /* 0x0000000449497824 */ /* 0x000fe400078e0009 */
[----:B------:R-:W-:Y:S02]  /*8900*/  IMAD.U32 R59, R59, 0x4, R11 ;  /* 0x000000043b3b7824 */ /* 0x000fe400078e000b */
[----:B------:R-:W-:Y:S01]  /*8910*/  IMAD.U32 R63, R63, 0x4, R57 ;  /* 0x000000043f3f7824 */ /* 0x000fe200078e0039 */
[----:B-1----:R-:W-:Y:S02]  /*8920*/  VIADDMNMX R57, R53, R4, RZ, !PT ;  /* 0x0000000435397246 */ /* 0x002fe400078001ff */
[----:B------:R-:W-:Y:S02]  /*8930*/  SHF.R.U64 R8, R8, 0x1f, R73 ;  /* 0x0000001f08087819 */ /* 0x000fe40000001249 */
[----:B------:R-:W-:Y:S02]  /*8940*/  SHF.R.U64 R10, R10, 0x1f, R59 ;  /* 0x0000001f0a0a7819 */ /* 0x000fe4000000123b */
[----:B------:R-:W-:-:S02]  /*8950*/  SHF.R.U64 R53, R18, 0x1f, R75 ;  /* 0x0000001f12357819 */ /* 0x000fc4000000124b */
[----:B------:R-:W-:Y:S01]  /*8960*/  VIADDMNMX R59, R54, R5, RZ, !PT ;  /* 0x00000005363b7246 */ /* 0x000fe200078001ff */
[----:B------:R-:W-:Y:S01]  /*8970*/  IMAD.WIDE.U32 R4, R57, -0x60000000, R2 ;  /* 0xa000000039047825 */ /* 0x000fe200078e0002 */
[----:B------:R-:W-:Y:S02]  /*8980*/  VIADDMNMX R55, R55, R6, RZ, !PT ;  /* 0x0000000637377246 */ /* 0x000fe400078001ff */
[----:B------:R-:W-:Y:S02]  /*8990*/  VIMNMX.RELU R6, PT, PT, R8, 0xf, PT ;  /* 0x0000000f08067848 */ /* 0x000fe40003fe1100 */
[----:B------:R-:W-:Y:S02]  /*89a0*/  VIMNMX.RELU R18, PT, PT, R10, 0xf, PT ;  /* 0x0000000f0a127848 */ /* 0x000fe40003fe1100 */
[----:B------:R-:W-:Y:S01]  /*89b0*/  VIMNMX.RELU R53, PT, PT, R53, 0xf, PT ;  /* 0x0000000f35357848 */ /* 0x000fe20003fe1100 */
[----:B------:R-:W1:Y:S01]  /*89c0*/  LDS.128 R8, [R0+0x410] ;  /* 0x0004100000087984 */ /* 0x000e620000000c00 */
[----:B------:R-:W-:Y:S01]  /*89d0*/  IMAD.U32 R5, R57, 0x4, R5 ;  /* 0x0000000439057824 */ /* 0x000fe200078e0005 */
[----:B------:R-:W-:Y:S01]  /*89e0*/  VIMNMX.RELU R17, PT, PT, R16, 0xf, PT ;  /* 0x0000000f10117848 */ /* 0x000fe20003fe1100 */
[----:B------:R-:W-:Y:S01]  /*89f0*/  IMAD.SHL.U32 R16, R6, 0x10000000, RZ ;  /* 0x1000000006107824 */ /* 0x000fe200078e00ff */
[----:B------:R-:W-:Y:S01]  /*8a00*/  SHF.L.U32 R19, R18, 0x18, RZ ;  /* 0x0000001812137819 */ /* 0x000fe200000006ff */
[----:B------:R-:W-:Y:S01]  /*8a10*/  IMAD.SHL.U32 R53, R53, 0x100000, RZ ;  /* 0x0010000035357824 */ /* 0x000fe200078e00ff */
[----:B------:R-:W-:Y:S01]  /*8a20*/  VIADDMNMX R57, R52, R7, RZ, !PT ;  /* 0x0000000734397246 */ /* 0x000fe200078001ff */
[----:B------:R-:W-:Y:S01]  /*8a30*/  IMAD.WIDE.U32 R6, R59, -0x60000000, R2 ;  /* 0xa00000003b067825 */ /* 0x000fe200078e0002 */
[----:B------:R-:W-:-:S03]  /*8a40*/  SHF.R.U64 R52, R4, 0x1f, R5 ;  /* 0x0000001f04347819 */ /* 0x000fc60000001205 */
[----:B------:R-:W-:Y:S01]  /*8a50*/  IMAD.WIDE.U32 R4, R55, -0x60000000, R2 ;  /* 0xa000000037047825 */ /* 0x000fe200078e0002 */
[----:B------:R-:W-:Y:S02]  /*8a60*/  LOP3.LUT R16, R53, R19, R16, 0xfe, !PT ;  /* 0x0000001335107212 */ /* 0x000fe400078efe10 */
[----:B------:R-:W-:Y:S01]  /*8a70*/  LEA R59, R59, R7, 0x2 ;  /* 0x000000073b3b7211 */ /* 0x000fe200078e10ff */
[----:B------:R-:W-:Y:S01]  /*8a80*/  IMAD.WIDE.U32 R18, R57, -0x60000000, R2 ;  /* 0xa000000039127825 */ /* 0x000fe200078e0002 */
[----:B------:R-:W-:-:S03]  /*8a90*/  SHF.R.U64 R56, R56, 0x1f, R63 ;  /* 0x0000001f38387819 */ /* 0x000fc6000000123f */
[----:B------:R-:W-:Y:S01]  /*8aa0*/  IMAD.U32 R5, R55, 0x4, R5 ;  /* 0x0000000437057824 */ /* 0x000fe200078e0005 */
[----:B------:R-:W-:Y:S01]  /*8ab0*/  VIMNMX.RELU R52, PT, PT, R52, 0xf, PT ;  /* 0x0000000f34347848 */ /* 0x000fe20003fe1100 */
[----:B------:R-:W-:Y:S01]  /*8ac0*/  IMAD.U32 R57, R57, 0x4, R19 ;  /* 0x0000000439397824 */ /* 0x000fe200078e0013 */
[----:B------:R-:W-:Y:S02]  /*8ad0*/  SHF.R.U64 R6, R6, 0x1f, R59 ;  /* 0x0000001f06067819 */ /* 0x000fe4000000123b */
[----:B------:R-:W-:Y:S02]  /*8ae0*/  SHF.R.U64 R5, R4, 0x1f, R5 ;  /* 0x0000001f04057819 */ /* 0x000fe40000001205 */
[----:B------:R-:W-:Y:S01]  /*8af0*/  VIMNMX.RELU R7, PT, PT, R56, 0xf, PT ;  /* 0x0000000f38077848 */ /* 0x000fe20003fe1100 */
[----:B------:R-:W-:Y:S01]  /*8b00*/  IMAD.SHL.U32 R52, R52, 0x1000, RZ ;  /* 0x0000100034347824 */ /* 0x000fe200078e00ff */
[----:B------:R-:W-:Y:S02]  /*8b10*/  SHF.R.U64 R18, R18, 0x1f, R57 ;  /* 0x0000001f12127819 */ /* 0x000fe40000001239 */
[----:B------:R-:W-:-:S02]  /*8b20*/  VIMNMX.RELU R4, PT, PT, R6, 0xf, PT ;  /* 0x0000000f06047848 */ /* 0x000fc40003fe1100 */
[----:B0-----:R-:W-:Y:S02]  /*8b30*/  VIADDMNMX R53, R49, R12, RZ, !PT ;  /* 0x0000000c31357246 */ /* 0x001fe400078001ff */
[----:B------:R-:W-:Y:S02]  /*8b40*/  VIMNMX.RELU R5, PT, PT, R5, 0xf, PT ;  /* 0x0000000f05057848 */ /* 0x000fe40003fe1100 */
[----:B------:R-:W-:Y:S02]  /*8b50*/  VIADDMNMX R57, R51, R14, RZ, !PT ;  /* 0x0000000e33397246 */ /* 0x000fe400078001ff */
[----:B------:R-:W-:Y:S02]  /*8b60*/  SHF.L.U32 R7, R7, 0x10, RZ ;  /* 0x0000001007077819 */ /* 0x000fe400000006ff */
[----:B------:R-:W-:Y:S01]  /*8b70*/  VIADDMNMX R55, R50, R13, RZ, !PT ;  /* 0x0000000d32377246 */ /* 0x000fe200078001ff */
[----:B------:R-:W-:Y:S01]  /*8b80*/  IMAD.SHL.U32 R19, R4, 0x100, RZ ;  /* 0x0000010004137824 */ /* 0x000fe200078e00ff */
[----:B------:R-:W-:Y:S01]  /*8b90*/  SHF.L.U32 R14, R5, 0x4, RZ ;  /* 0x00000004050e7819 */ /* 0x000fe200000006ff */
[----:B------:R-:W-:Y:S01]  /*8ba0*/  IMAD.WIDE.U32 R4, R53, -0x60000000, R2 ;  /* 0xa000000035047825 */ /* 0x000fe200078e0002 */
[----:B------:R-:W-:-:S03]  /*8bb0*/  LOP3.LUT R16, R52, R7, R16, 0xfe, !PT ;  /* 0x0000000734107212 */ /* 0x000fc600078efe10 */
[----:B------:R-:W-:Y:S01]  /*8bc0*/  IMAD.WIDE.U32 R12, R57, -0x60000000, R2 ;  /* 0xa0000000390c7825 */ /* 0x000fe200078e0002 */
[----:B------:R-:W-:-:S03]  /*8bd0*/  LOP3.LUT R14, R14, R19, R16, 0xfe, !PT ;  /* 0x000000130e0e7212 */ /* 0x000fc600078efe10 */
[----:B------:R-:W-:Y:S01]  /*8be0*/  IMAD.WIDE.U32 R6, R55, -0x60000000, R2 ;  /* 0xa000000037067825 */ /* 0x000fe200078e0002 */
[----:B------:R-:W-:-:S03]  /*8bf0*/  VIMNMX.RELU R19, PT, PT, R18, 0xf, PT ;  /* 0x0000000f12137848 */ /* 0x000fc60003fe1100 */
[----:B------:R-:W-:Y:S01]  /*8c00*/  IMAD.U32 R53, R53, 0x4, R5 ;  /* 0x0000000435357824 */ /* 0x000fe200078e0005 */
[----:B------:R-:W-:Y:S01]  /*8c10*/  LEA R5, R57, R13, 0x2 ;  /* 0x0000000d39057211 */ /* 0x000fe200078e10ff */
[----:B------:R-:W-:Y:S01]  /*8c20*/  IMAD.U32 R55, R55, 0x4, R7 ;  /* 0x0000000437377824 */ /* 0x000fe200078e0007 */
[----:B------:R-:W-:Y:S02]  /*8c30*/  LOP3.LUT R57, R14, R19, RZ, 0xfc, !PT ;  /* 0x000000130e397212 */ /* 0x000fe400078efcff */
[----:B------:R-:W-:Y:S02]  /*8c40*/  SHF.R.U64 R16, R4, 0x1f, R53 ;  /* 0x0000001f04107819 */ /* 0x000fe40000001235 */
[----:B------:R-:W-:Y:S02]  /*8c50*/  SHF.R.U64 R13, R6, 0x1f, R55 ;  /* 0x0000001f060d7819 */ /* 0x000fe40000001237 */
[----:B------:R-:W-:Y:S02]  /*8c60*/  SHF.R.U64 R14, R12, 0x1f, R5 ;  /* 0x0000001f0c0e7819 */ /* 0x000fe40000001205 */
[----:B------:R-:W0:Y:S01]  /*8c70*/  LDS.128 R4, [R0+0x480] ;  /* 0x0004800000047984 */ /* 0x000e220000000c00 */
[----:B-1----:R-:W-:-:S02]  /*8c80*/  VIADDMNMX R59, R47, R8, RZ, !PT ;  /* 0x000000082f3b7246 */ /* 0x002fc400078001ff */
[----:B------:R-:W-:Y:S02]  /*8c90*/  VIMNMX.RELU R8, PT, PT, R16, 0xf, PT ;  /* 0x0000000f10087848 */ /* 0x000fe40003fe1100 */
[----:B------:R-:W-:Y:S02]  /*8ca0*/  VIMNMX.RELU R13, PT, PT, R13, 0xf, PT ;  /* 0x0000000f0d0d7848 */ /* 0x000fe40003fe1100 */
[----:B------:R-:W-:Y:S02]  /*8cb0*/  VIADDMNMX R15, R48, R15, RZ, !PT ;  /* 0x0000000f300f7246 */ /* 0x000fe400078001ff */
[----:B------:R-:W-:Y:S01]  /*8cc0*/  VIMNMX.RELU R14, PT, PT, R14, 0xf, PT ;  /* 0x0000000f0e0e7848 */ /* 0x000fe20003fe1100 */
[----:B------:R1:W-:Y:S01]  /*8cd0*/  STG.E desc[UR14][R160.64+0x8], R61 ;  /* 0x0000083da0007986 */ /* 0x0003e2000c10190e */
[----:B------:R-:W-:Y:S02]  /*8ce0*/  IMAD.SHL.U32 R12, R8, 0x10000000, RZ ;  /* 0x10000000080c7824 */ /* 0x000fe400078e00ff */
[----:B------:R-:W-:Y:S01]  /*8cf0*/  IMAD.SHL.U32 R13, R13, 0x1000000, RZ ;  /* 0x010000000d0d7824 */ /* 0x000fe200078e00ff */
[----:B------:R-:W-:Y:S01]  /*8d00*/  SHF.L.U32 R14, R14, 0x14, RZ ;  /* 0x000000140e0e7819 */ /* 0x000fe200000006ff */
[----:B------:R-:W-:Y:S01]  /*8d10*/  IMAD.WIDE.U32 R18, R59, -0x60000000, R2 ;  /* 0xa00000003b127825 */ /* 0x000fe200078e0002 */
[----:B------:R-:W-:-:S02]  /*8d20*/  VIADDMNMX R63, R45, R10, RZ, !PT ;  /* 0x0000000a2d3f7246 */ /* 0x000fc400078001ff */
[----:B-1----:R-:W-:Y:S01]  /*8d30*/  VIADDMNMX R61, R46, R9, RZ, !PT ;  /* 0x000000092e3d7246 */ /* 0x002fe200078001ff */
[----:B------:R-:W-:Y:S01]  /*8d40*/  IMAD.WIDE.U32 R8, R15, -0x60000000, R2 ;  /* 0xa00000000f087825 */ /* 0x000fe200078e0002 */
[----:B------:R-:W-:-:S03]  /*8d50*/  LOP3.LUT R10, R14, R13, R12, 0xfe, !PT ;  /* 0x0000000d0e0a7212 */ /* 0x000fc600078efe0c */
[----:B------:R-:W-:Y:S02]  /*8d60*/  IMAD.U32 R65, R15, 0x4, R9 ;  /* 0x000000040f417824 */ /* 0x000fe400078e0009 */
[----:B------:R-:W-:Y:S01]  /*8d70*/  IMAD.U32 R9, R59, 0x4, R19 ;  /* 0x000000043b097824 */ /* 0x000fe200078e0013 */
[----:B------:R-:W1:Y:S01]  /*8d80*/  LDS.128 R12, [R0+0x490] ;  /* 0x00049000000c7984 */ /* 0x000e620000000c00 */
[C---:B------:R-:W-:Y:S01]  /*8d90*/  IMAD.WIDE.U32 R52, R61.reuse, -0x60000000, R2 ;  /* 0xa00000003d347825 */ /* 0x040fe200078e0002 */
[----:B------:R-:W-:Y:S02]  /*8da0*/  SHF.R.U64 R8, R8, 0x1f, R65 ;  /* 0x0000001f08087819 */ /* 0x000fe40000001241 */
[----:B------:R-:W-:Y:S02]  /*8db0*/  SHF.R.U64 R9, R18, 0x1f, R9 ;  /* 0x0000001f12097819 */ /* 0x000fe40000001209 */
[----:B------:R-:W-:Y:S02]  /*8dc0*/  LEA R61, R61, R53, 0x2 ;  /* 0x000000353d3d7211 */ /* 0x000fe400078e10ff */
[----:B------:R-:W-:Y:S01]  /*8dd0*/  VIMNMX.RELU R8, PT, PT, R8, 0xf, PT ;  /* 0x0000000f08087848 */ /* 0x000fe20003fe1100 */
[----:B------:R-:W-:Y:S01]  /*8de0*/  IMAD.WIDE.U32 R54, R63, -0x60000000, R2 ;  /* 0xa00000003f367825 */ /* 0x000fe200078e0002 */
[----:B------:R-:W-:-:S02]  /*8df0*/  VIMNMX.RELU R9, PT, PT, R9, 0xf, PT ;  /* 0x0000000f09097848 */ /* 0x000fc40003fe1100 */
[----:B------:R-:W-:Y:S01]  /*8e00*/  VIADDMNMX R53, R44, R11, RZ, !PT ;  /* 0x0000000b2c357246 */ /* 0x000fe200078001ff */
[----:B------:R-:W-:Y:S01]  /*8e10*/  IMAD.U32 R11, R8, 0x10000, RZ ;  /* 0x00010000080b7824 */ /* 0x000fe200078e00ff */
[----:B------:R-:W-:Y:S01]  /*8e20*/  SHF.R.U64 R18, R52, 0x1f, R61 ;  /* 0x0000001f34127819 */ /* 0x000fe2000000123d */
[----:B------:R-:W-:Y:S01]  /*8e30*/  IMAD.U32 R19, R63, 0x4, R55 ;  /* 0x000000043f137824 */ /* 0x000fe200078e0037 */
[----:B------:R-:W-:Y:S01]  /*8e40*/  SHF.L.U32 R16, R9, 0xc, RZ ;  /* 0x0000000c09107819 */ /* 0x000fe200000006ff */
[C---:B------:R-:W-:Y:S01]  /*8e50*/  IMAD.WIDE.U32 R8, R53.reuse, -0x60000000, R2 ;  /* 0xa000000035087825 */ /* 0x040fe200078e0002 */
[----:B------:R-:W-:Y:S02]  /*8e60*/  VIMNMX.RELU R18, PT, PT, R18, 0xf, PT ;  /* 0x0000000f12127848 */ /* 0x000fe40003fe1100 */
[----:B------:R-:W-:Y:S02]  /*8e70*/  SHF.R.U64 R19, R54, 0x1f, R19 ;  /* 0x0000001f36137819 */ /* 0x000fe40000001213 */
[----:B------:R-:W-:-:S02]  /*8e80*/  LEA R53, R53, R9, 0x2 ;  /* 0x0000000935357211 */ /* 0x000fc400078e10ff */
[----:B------:R-:W-:Y:S01]  /*8e90*/  LOP3.LUT R10, R16, R11, R10, 0xfe, !PT ;  /* 0x0000000b100a7212 */ /* 0x000fe200078efe0a */
[----:B------:R-:W-:Y:S01]  /*8ea0*/  IMAD.SHL.U32 R11, R18, 0x100, RZ ;  /* 0x00000100120b7824 */ /* 0x000fe200078e00ff */
[----:B------:R-:W-:Y:S02]  /*8eb0*/  VIMNMX.RELU R19, PT, PT, R19, 0xf, PT ;  /* 0x0000000f13137848 */ /* 0x000fe40003fe1100 */
[----:B------:R-:W-:Y:S02]  /*8ec0*/  SHF.R.U64 R18, R8, 0x1f, R53 ;  /* 0x0000001f08127819 */ /* 0x000fe40000001235 */
[----:B0-----:R-:W-:Y:S02]  /*8ed0*/  VIADDMNMX R49, R49, R4, RZ, !PT ;  /* 0x0000000431317246 */ /* 0x001fe400078001ff */
[----:B------:R-:W-:Y:S02]  /*8ee0*/  VIADDMNMX R53, R50, R5, RZ, !PT ;  /* 0x0000000532357246 */ /* 0x000fe400078001ff */
[----:B------:R-:W-:-:S02]  /*8ef0*/  VIADDMNMX R51, R51, R6, RZ, !PT ;  /* 0x0000000633337246 */ /* 0x000fc400078001ff */
[----:B------:R-:W-:Y:S02]  /*8f00*/  VIADDMNMX R55, R48, R7, RZ, !PT ;  /* 0x0000000730377246 */ /* 0x000fe400078001ff */
[----:B------:R-:W0:Y:S01]  /*8f10*/  LDS.128 R4, [R0+0x500] ;  /* 0x0005000000047984 */ /* 0x000e220000000c00 */
[----:B------:R-:W-:Y:S01]  /*8f20*/  LOP3.LUT R17, R58, R17, RZ, 0xfc, !PT ;  /* 0x000000113a117212 */ /* 0x000fe200078efcff */
[----:B------:R-:W-:Y:S02]  /*8f30*/  IMAD.SHL.U32 R19, R19, 0x10, RZ ;  /* 0x0000001013137824 */ /* 0x000fe400078e00ff */
[----:B------:R-:W-:Y:S02]  /*8f40*/  IMAD.WIDE.U32 R8, R49, -0x60000000, R2 ;  /* 0xa000000031087825 */ /* 0x000fe400078e0002 */
[----:B------:R2:W-:Y:S01]  /*8f50*/  STG.E desc[UR14][R160.64+-0xf4], R17 ;  /* 0xffff0c11a0007986 */ /* 0x0005e2000c10190e */
[----:B------:R-:W-:Y:S01]  /*8f60*/  LOP3.LUT R16, R19, R11, R10, 0xfe, !PT ;  /* 0x0000000b13107212 */ /* 0x000fe200078efe0a */
[----:B------:R-:W-:-:S04]  /*8f70*/  IMAD.WIDE.U32 R10, R53, -0x60000000, R2 ;  /* 0xa0000000350a7825 */ /* 0x000fc800078e0002 */
[----:B------:R-:W-:Y:S02]  /*8f80*/  IMAD.U32 R9, R49, 0x4, R9 ;  /* 0x0000000431097824 */ /* 0x000fe400078e0009 */
[----:B------:R-:W-:Y:S01]  /*8f90*/  IMAD.WIDE.U32 R48, R55, -0x60000000, R2 ;  /* 0xa000000037307825 */ /* 0x000fe200078e0002 */
[----:B--2---:R-:W-:-:S03]  /*8fa0*/  VIMNMX.RELU R17, PT, PT, R18, 0xf, PT ;  /* 0x0000000f12117848 */ /* 0x004fc60003fe1100 */
[----:B------:R-:W-:-:S04]  /*8fb0*/  IMAD.WIDE.U32 R18, R51, -0x60000000, R2 ;  /* 0xa000000033127825 */ /* 0x000fc800078e0002 */
[----:B------:R-:W-:Y:S01]  /*8fc0*/  IMAD.U32 R53, R53, 0x4, R11 ;  /* 0x0000000435357824 */ /* 0x000fe200078e000b */
[----:B------:R-:W-:Y:S01]  /*8fd0*/  LEA R51, R51, R19, 0x2 ;  /* 0x0000001333337211 */ /* 0x000fe200078e10ff */
[----:B------:R-:W-:Y:S01]  /*8fe0*/  IMAD.U32 R55, R55, 0x4, R49 ;  /* 0x0000000437377824 */ /* 0x000fe200078e0031 */
[----:B-1----:R-:W-:Y:S02]  /*8ff0*/  VIADDMNMX R49, R47, R12, RZ, !PT ;  /* 0x0000000c2f317246 */ /* 0x002fe400078001ff */
[----:B------:R-:W-:Y:S02]  /*9000*/  LOP3.LUT R17, R16, R17, RZ, 0xfc, !PT ;  /* 0x0000001110117212 */ /* 0x000fe400078efcff */
[----:B------:R-:W-:Y:S02]  /*9010*/  SHF.R.U64 R16, R8, 0x1f, R9 ;  /* 0x0000001f08107819 */ /* 0x000fe40000001209 */
[----:B------:R-:W-:Y:S02]  /*9020*/  SHF.R.U64 R19, R10, 0x1f, R53 ;  /* 0x0000001f0a137819 */ /* 0x000fe40000001235 */
[----:B------:R-:W-:Y:S01]  /*9030*/  SHF.R.U64 R18, R18, 0x1f, R51 ;  /* 0x0000001f12127819 */ /* 0x000fe20000001233 */
[----:B------:R-:W1:Y:S01]  /*9040*/  LDS.128 R8, [R0+0x510] ;  /* 0x0005100000087984 */ /* 0x000e620000000c00 */
[----:B------:R-:W-:Y:S01]  /*9050*/  VIADDMNMX R51, R46, R13, RZ, !PT ;  /* 0x0000000d2e337246 */ /* 0x000fe200078001ff */
[----:B------:R-:W-:Y:S01]  /*9060*/  IMAD.WIDE.U32 R12, R49, -0x60000000, R2 ;  /* 0xa0000000310c7825 */ /* 0x000fe200078e0002 */
[----:B------:R-:W-:-:S02]  /*9070*/  SHF.R.U64 R50, R48, 0x1f, R55 ;  /* 0x0000001f30327819 */ /* 0x000fc40000001237 */
[----:B------:R-:W-:Y:S01]  /*9080*/  VIMNMX.RELU R46, PT, PT, R19, 0xf, PT ;  /* 0x0000000f132e7848 */ /* 0x000fe20003fe1100 */
[----:B------:R-:W-:Y:S01]  /*9090*/  IMAD.U32 R13, R49, 0x4, R13 ;  /* 0x00000004310d7824 */ /* 0x000fe200078e000d */
[----:B------:R-:W-:Y:S01]  /*90a0*/  VIMNMX.RELU R48, PT, PT, R18, 0xf, PT ;  /* 0x0000000f12307848 */ /* 0x000fe20003fe1100 */
[--C-:B------:R-:W-:Y:S01]  /*90b0*/  IMAD.WIDE.U32 R18, R51, -0x60000000, R2.reuse ;  /* 0xa000000033127825 */ /* 0x100fe200078e0002 */
[----:B------:R-:W-:Y:S02]  /*90c0*/  VIADDMNMX R49, R44, R15, RZ, !PT ;  /* 0x0000000f2c317246 */ /* 0x000fe400078001ff */
[----:B------:R-:W-:Y:S02]  /*90d0*/  VIADDMNMX R45, R45, R14, RZ, !PT ;  /* 0x0000000e2d2d7246 */ /* 0x000fe400078001ff */
[----:B------:R-:W-:Y:S01]  /*90e0*/  VIMNMX.RELU R16, PT, PT, R16, 0xf, PT ;  /* 0x0000000f10107848 */ /* 0x000fe20003fe1100 */
[----:B------:R-:W-:Y:S01]  /*90f0*/  IMAD.WIDE.U32 R14, R49, -0x60000000, R2 ;  /* 0xa0000000310e7825 */ /* 0x000fe200078e0002 */
[----:B------:R-:W-:-:S02]  /*9100*/  LEA R51, R51, R19, 0x2 ;  /* 0x0000001333337211 */ /* 0x000fc400078e10ff */
[----:B------:R-:W-:Y:S01]  /*9110*/  SHF.R.U64 R19, R12, 0x1f, R13 ;  /* 0x0000001f0c137819 */ /* 0x000fe2000000120d */
[----:B------:R-:W-:Y:S01]  /*9120*/  IMAD.WIDE.U32 R12, R45, -0x60000000, R2 ;  /* 0xa00000002d0c7825 */ /* 0x000fe200078e0002 */
[----:B------:R-:W-:Y:S02]  /*9130*/  SHF.L.U32 R47, R46, 0x18, RZ ;  /* 0x000000182e2f7819 */ /* 0x000fe400000006ff */
[----:B------:R-:W-:Y:S01]  /*9140*/  VIMNMX.RELU R19, PT, PT, R19, 0xf, PT ;  /* 0x0000000f13137848 */ /* 0x000fe20003fe1100 */
[----:B------:R-:W-:Y:S01]  /*9150*/  IMAD.SHL.U32 R16, R16, 0x10000000, RZ ;  /* 0x1000000010107824 */ /* 0x000fe200078e00ff */
[----:B------:R-:W-:Y:S01]  /*9160*/  SHF.R.U64 R44, R18, 0x1f, R51 ;  /* 0x0000001f122c7819 */ /* 0x000fe20000001233 */
[----:B------:R-:W-:Y:S02]  /*9170*/  IMAD.SHL.U32 R48, R48, 0x100000, RZ ;  /* 0x0010000030307824 */ /* 0x000fe400078e00ff */
[----:B------:R-:W-:Y:S01]  /*9180*/  IMAD.U32 R49, R49, 0x4, R15 ;  /* 0x0000000431317824 */ /* 0x000fe200078e000f */
[----:B------:R-:W-:Y:S01]  /*9190*/  VIMNMX.RELU R18, PT, PT, R50, 0xf, PT ;  /* 0x0000000f32127848 */ /* 0x000fe20003fe1100 */
[----:B------:R-:W-:Y:S01]  /*91a0*/  IMAD.U32 R45, R45, 0x4, R13 ;  /* 0x000000042d2d7824 */ /* 0x000fe200078e000d */
[----:B------:R-:W-:Y:S01]  /*91b0*/  LOP3.LUT R16, R48, R47, R16, 0xfe, !PT ;  /* 0x0000002f30107212 */ /* 0x000fe200078efe10 */
[----:B------:R-:W-:Y:S01]  /*91c0*/  IMAD.SHL.U32 R19, R19, 0x1000, RZ ;  /* 0x0000100013137824 */ /* 0x000fe200078e00ff */
[----:B------:R-:W-:-:S02]  /*91d0*/  SHF.R.U64 R50, R14, 0x1f, R49 ;  /* 0x0000001f0e327819 */ /* 0x000fc40000001231 */
[----:B------:R-:W-:Y:S02]  /*91e0*/  SHF.L.U32 R13, R18, 0x10, RZ ;  /* 0x00000010120d7819 */ /* 0x000fe400000006ff */
[----:B0-----:R-:W-:Y:S02]  /*91f0*/  VIADDMNMX R47, R20, R5, RZ, !PT ;  /* 0x00000005142f7246 */ /* 0x001fe400078001ff */
[----:B----4-:R-:W-:Y:S02]  /*9200*/  VIADDMNMX R49, R21, R6, RZ, !PT ;  /* 0x0000000615317246 */ /* 0x010fe400078001ff */
[----:B------:R-:W-:Y:S02]  /*9210*/  SHF.R.U64 R18, R12, 0x1f, R45 ;  /* 0x0000001f0c127819 */ /* 0x000fe4000000122d */
[----:B------:R-:W-:Y:S01]  /*9220*/  VIMNMX.RELU R6, PT, PT, R44, 0xf, PT ;  /* 0x0000000f2c067848 */ /* 0x000fe20003fe1100 */
[----:B------:R-:W-:Y:S01]  /*9230*/  IMAD.WIDE.U32 R14, R49, -0x60000000, R2 ;  /* 0xa0000000310e7825 */ /* 0x000fe200078e0002 */
[----:B------:R-:W-:-:S02]  /*9240*/  VIADDMNMX R45, R43, R4, RZ, !PT ;  /* 0x000000042b2d7246 */ /* 0x000fc400078001ff */
[----:B------:R-:W-:Y:S01]  /*9250*/  LOP3.LUT R16, R19, R13, R16, 0xfe, !PT ;  /* 0x0000000d13107212 */ /* 0x000fe200078efe10 */
[----:B------:R-:W-:Y:S01]  /*9260*/  IMAD.WIDE.U32 R12, R47, -0x60000000, R2 ;  /* 0xa00000002f0c7825 */ /* 0x000fe200078e0002 */
[----:B------:R-:W-:-:S03]  /*9270*/  VIMNMX.RELU R18, PT, PT, R18, 0xf, PT ;  /* 0x0000000f12127848 */ /* 0x000fc60003fe1100 */
[----:B------:R-:W-:Y:S01]  /*9280*/  IMAD.SHL.U32 R19, R6, 0x100, RZ ;  /* 0x0000010006137824 */ /* 0x000fe200078e00ff */
[----:B------:R-:W-:Y:S01]  /*9290*/  SHF.L.U32 R18, R18, 0x4, RZ ;  /* 0x0000000412127819 */ /* 0x000fe200000006ff */
[----:B------:R-:W-:Y:S01]  /*92a0*/  IMAD.WIDE.U32 R4, R45, -0x60000000, R2 ;  /* 0xa00000002d047825 */ /* 0x000fe200078e0002 */
[----:B------:R-:W-:-:S03]  /*92b0*/  LEA R49, R49, R15, 0x2 ;  /* 0x0000000f31317211 */ /* 0x000fc600078e10ff */
[----:B------:R-:W-:Y:S01]  /*92c0*/  IMAD.U32 R47, R47, 0x4, R13 ;  /* 0x000000042f2f7824 */ /* 0x000fe200078e000d */
[----:B------:R-:W-:Y:S01]  /*92d0*/  LOP3.LUT R16, R18, R19, R16, 0xfe, !PT ;  /* 0x0000001312107212 */ /* 0x000fe200078efe10 */
[----:B------:R-:W-:Y:S01]  /*92e0*/  IMAD.U32 R45, R45, 0x4, R5 ;  /* 0x000000042d2d7824 */ /* 0x000fe200078e0005 */
[----:B------:R-:W-:Y:S02]  /*92f0*/  SHF.R.U64 R19, R14, 0x1f, R49 ;  /* 0x0000001f0e137819 */ /* 0x000fe40000001231 */
[----:B------:R-:W-:Y:S02]  /*9300*/  SHF.R.U64 R18, R12, 0x1f, R47 ;  /* 0x0000001f0c127819 */ /* 0x000fe4000000122f */
[----:B------:R-:W0:Y:S01]  /*9310*/  LDS.128 R12, [R0+0x580] ;  /* 0x00058000000c7984 */ /* 0x000e220000000c00 */
[----:B------:R-:W-:Y:S02]  /*9320*/  VIADDMNMX R47, R22, R7, RZ, !PT ;  /* 0x00000007162f7246 */ /* 0x000fe400078001ff */
[----:B------:R-:W-:-:S02]  /*9330*/  SHF.R.U64 R44, R4, 0x1f, R45 ;  /* 0x0000001f042c7819 */ /* 0x000fc4000000122d */
[----:B-1----:R-:W-:Y:S02]  /*9340*/  VIADDMNMX R49, R39, R8, RZ, !PT ;  /* 0x0000000827317246 */ /* 0x002fe400078001ff */
[----:B------:R-:W-:Y:S02]  /*9350*/  VIMNMX.RELU R18, PT, PT, R18, 0xf, PT ;  /* 0x0000000f12127848 */ /* 0x000fe40003fe1100 */
[----:B------:R-:W-:Y:S02]  /*9360*/  VIADDMNMX R53, R37, R10, RZ, !PT ;  /* 0x0000000a25357246 */ /* 0x000fe400078001ff */
[----:B------:R-:W-:Y:S01]  /*9370*/  VIMNMX.RELU R19, PT, PT, R19, 0xf, PT ;  /* 0x0000000f13137848 */ /* 0x000fe20003fe1100 */
[--C-:B------:R-:W-:Y:S01]  /*9380*/  IMAD.WIDE.U32 R4, R47, -0x60000000, R2.reuse ;  /* 0xa00000002f047825 */ /* 0x100fe200078e0002 */
[----:B------:R-:W-:Y:S02]  /*9390*/  VIADDMNMX R51, R42, R9, RZ, !PT ;  /* 0x000000092a337246 */ /* 0x000fe400078001ff */
[----:B------:R-:W-:Y:S01]  /*93a0*/  VIMNMX.RELU R10, PT, PT, R44, 0xf, PT ;  /* 0x0000000f2c0a7848 */ /* 0x000fe20003fe1100 */
[----:B------:R-:W-:Y:S01]  /*93b0*/  IMAD.WIDE.U32 R6, R49, -0x60000000, R2 ;  /* 0xa000000031067825 */ /* 0x000fe200078e0002 */
[----:B------:R-:W-:-:S03]  /*93c0*/  SHF.L.U32 R44, R19, 0x14, RZ ;  /* 0x00000014132c7819 */ /* 0x000fc600000006ff */
[----:B------:R-:W-:Y:S02]  /*93d0*/  IMAD.SHL.U32 R45, R18, 0x1000000, RZ ;  /* 0x01000000122d7824 */ /* 0x000fe400078e00ff */
[----:B------:R-:W-:-:S04]  /*93e0*/  IMAD.WIDE.U32 R18, R53, -0x60000000, R2 ;  /* 0xa000000035127825 */ /* 0x000fc800078e0002 */
[----:B------:R-:W-:Y:S02]  /*93f0*/  IMAD.U32 R47, R47, 0x4, R5 ;  /* 0x000000042f2f7824 */ /* 0x000fe400078e0005 */
[----:B------:R-:W-:-:S04]  /*9400*/  IMAD.WIDE.U32 R8, R51, -0x60000000, R2 ;  /* 0xa000000033087825 */ /* 0x000fc800078e0002 */
[----:B------:R-:W-:Y:S02]  /*9410*/  IMAD.SHL.U32 R10, R10, 0x10000000, RZ ;  /* 0x100000000a0a7824 */ /* 0x000fe400078e00ff */
[----:B------:R-:W-:Y:S02]  /*9420*/  IMAD.U32 R49, R49, 0x4, R7 ;  /* 0x0000000431317824 */ /* 0x000fe400078e0007 */
[----:B------:R-:W-:Y:S01]  /*9430*/  IMAD.U32 R53, R53, 0x4, R19 ;  /* 0x0000000435357824 */ /* 0x000fe200078e0013 */
[----:B------:R-:W-:Y:S02]  /*9440*/  SHF.R.U64 R48, R4, 0x1f, R47 ;  /* 0x0000001f04307819 */ /* 0x000fe4000000122f */
[----:B------:R-:W-:Y:S02]  /*9450*/  LOP3.LUT R10, R44, R45, R10, 0xfe, !PT ;  /* 0x0000002d2c0a7212 */ /* 0x000fe400078efe0a */
[----:B------:R-:W-:Y:S02]  /*9460*/  LEA R51, R51, R9, 0x2 ;  /* 0x0000000933337211 */ /* 0x000fe400078e10ff */
[----:B------:R-:W-:-:S02]  /*9470*/  SHF.R.U64 R45, R6, 0x1f, R49 ;  /* 0x0000001f062d7819 */ /* 0x000fc40000001231 */
[----:B------:R-:W-:Y:S01]  /*9480*/  SHF.R.U64 R46, R18, 0x1f, R53 ;  /* 0x0000001f122e7819 */ /* 0x000fe20000001235 */
[----:B------:R-:W1:Y:S01]  /*9490*/  LDS.128 R4, [R0+0x590] ;  /* 0x0005900000047984 */ /* 0x000e620000000c00 */
[----:B------:R-:W-:Y:S02]  /*94a0*/  VIMNMX.RELU R18, PT, PT, R48, 0xf, PT ;  /* 0x0000000f30127848 */ /* 0x000fe40003fe1100 */
[----:B------:R-:W-:Y:S02]  /*94b0*/  VIADDMNMX R47, R34, R11, RZ, !PT ;  /* 0x0000000b222f7246 */ /* 0x000fe400078001ff */
[----:B------:R-:W-:Y:S02]  /*94c0*/  SHF.R.U64 R44, R8, 0x1f, R51 ;  /* 0x0000001f082c7819 */ /* 0x000fe40000001233 */
[----:B------:R-:W-:Y:S01]  /*94d0*/  VIMNMX.RELU R19, PT, PT, R45, 0xf, PT ;  /* 0x0000000f2d137848 */ /* 0x000fe20003fe1100 */
[----:B------:R-:W-:Y:S01]  /*94e0*/  IMAD.U32 R45, R18, 0x10000, RZ ;  /* 0x00010000122d7824 */ /* 0x000fe200078e00ff */
[----:B------:R-:W-:Y:S01]  /*94f0*/  VIMNMX.RELU R11, PT, PT, R50, 0xf, PT ;  /* 0x0000000f320b7848 */ /* 0x000fe20003fe1100 */
[----:B------:R-:W-:Y:S01]  /*9500*/  IMAD.WIDE.U32 R8, R47, -0x60000000, R2 ;  /* 0xa00000002f087825 */ /* 0x000fe200078e0002 */
[----:B------:R-:W-:-:S02]  /*9510*/  VIMNMX.RELU R44, PT, PT, R44, 0xf, PT ;  /* 0x0000000f2c2c7848 */ /* 0x000fc40003fe1100 */
[----:B------:R-:W-:Y:S02]  /*9520*/  VIMNMX.RELU R46, PT, PT, R46, 0xf, PT ;  /* 0x0000000f2e2e7848 */ /* 0x000fe40003fe1100 */
[----:B------:R-:W-:Y:S02]  /*9530*/  SHF.L.U32 R18, R19, 0xc, RZ ;  /* 0x0000000c13127819 */ /* 0x000fe400000006ff */
[----:B------:R-:W-:Y:S01]  /*9540*/  LOP3.LUT R19, R16, R11, RZ, 0xfc, !PT ;  /* 0x0000000b10137212 */ /* 0x000fe200078efcff */
[----:B------:R-:W-:Y:S01]  /*9550*/  IMAD.SHL.U32 R11, R44, 0x100, RZ ;  /* 0x000001002c0b7824 */ /* 0x000fe200078e00ff */
[----:B------:R-:W-:Y:S01]  /*9560*/  LOP3.LUT R10, R18, R45, R10, 0xfe, !PT ;  /* 0x0000002d120a7212 */ /* 0x000fe200078efe0a */
[----:B------:R-:W-:Y:S01]  /*9570*/  IMAD.SHL.U32 R46, R46, 0x10, RZ ;  /* 0x000000102e2e7824 */ /* 0x000fe200078e00ff */
[----:B------:R-:W-:-:S04]  /*9580*/  LEA R47, R47, R9, 0x2 ;  /* 0x000000092f2f7211 */ /* 0x000fc800078e10ff */
[----:B------:R-:W-:Y:S02]  /*9590*/  LOP3.LUT R46, R46, R11, R10, 0xfe, !PT ;  /* 0x0000000b2e2e7212 */ /* 0x000fe400078efe0a */
[----:B------:R-:W-:Y:S02]  /*95a0*/  SHF.R.U64 R16, R8, 0x1f, R47 ;  /* 0x0000001f08107819 */ /* 0x000fe4000000122f */
[----:B------:R-:W2:Y:S01]  /*95b0*/  LDS.128 R8, [R0+0x600] ;  /* 0x0006000000087984 */ /* 0x000ea20000000c00 */
[----:B0-----:R-:W-:Y:S02]  /*95c0*/  VIADDMNMX R43, R43, R12, RZ, !PT ;  /* 0x0000000c2b2b7246 */ /* 0x001fe400078001ff */
[----:B------:R-:W-:Y:S02]  /*95d0*/  VIADDMNMX R45, R20, R13, RZ, !PT ;  /* 0x0000000d142d7246 */ /* 0x000fe400078001ff */
[----:B------:R-:W-:Y:S01]  /*95e0*/  VIADDMNMX R47, R21, R14, RZ, !PT ;  /* 0x0000000e152f7246 */ /* 0x000fe200078001ff */
[--C-:B------:R-:W-:Y:S01]  /*95f0*/  IMAD.WIDE.U32 R12, R43, -0x60000000, R2.reuse ;  /* 0xa00000002b0c7825 */ /* 0x100fe200078e0002 */
[----:B------:R-:W-:Y:S01]  /*9600*/  VIADDMNMX R49, R22, R15, RZ, !PT ;  /* 0x0000000f16317246 */ /* 0x000fe200078001ff */
[----:B------:R0:W-:Y:S02]  /*9610*/  STG.E desc[UR14][R160.64+-0xf0], R17 ;  /* 0xffff1011a0007986 */ /* 0x0001e4000c10190e */
[----:B------:R-:W-:Y:S01]  /*9620*/  IMAD.WIDE.U32 R14, R45, -0x60000000, R2 ;  /* 0xa00000002d0e7825 */ /* 0x000fe200078e0002 */
[----:B------:R-:W-:-:S03]  /*9630*/  VIMNMX.RELU R21, PT, PT, R16, 0xf, PT ;  /* 0x0000000f10157848 */ /* 0x000fc60003fe1100 */
[----:B------:R-:W-:Y:S02]  /*9640*/  IMAD.U32 R43, R43, 0x4, R13 ;  /* 0x000000042b2b7824 */ /* 0x000fe400078e000d */
[----:B------:R-:W-:Y:S02]  /*9650*/  IMAD.U32 R45, R45, 0x4, R15 ;  /* 0x000000042d2d7824 */ /* 0x000fe400078e000f */
[----:B0-----:R-:W-:Y:S01]  /*9660*/  IMAD.WIDE.U32 R16, R47, -0x60000000, R2 ;  /* 0xa00000002f107825 */ /* 0x001fe200078e0002 */
[----:B------:R0:W-:Y:S01]  /*9670*/  STG.E desc[UR14][R160.64+0x10], R19 ;  /* 0x00001013a0007986 */ /* 0x0001e2000c10190e */
[----:B------:R-:W-:-:S03]  /*9680*/  SHF.R.U64 R20, R12, 0x1f, R43 ;  /* 0x0000001f0c147819 */ /* 0x000fc6000000122b */
[----:B------:R-:W-:Y:S02]  /*9690*/  LEA R47, R47, R17, 0x2 ;  /* 0x000000112f2f7211 */ /* 0x000fe400078e10ff */
[----:B------:R-:W-:Y:S02]  /*96a0*/  SHF.R.U64 R17, R14, 0x1f, R45 ;  /* 0x0000001f0e117819 */ /* 0x000fe4000000122d */
[----:B------:R-:W3:Y:S01]  /*96b0*/  LDS.128 R12, [R0+0x610] ;  /* 0x00061000000c7984 */ /* 0x000ee20000000c00 */
[----:B0-----:R-:W-:-:S04]  /*96c0*/  IMAD.WIDE.U32 R18, R49, -0x60000000, R2 ;  /* 0xa000000031127825 */ /* 0x001fc800078e0002 */
[----:B------:R-:W-:Y:S01]  /*96d0*/  IMAD.U32 R49, R49, 0x4, R19 ;  /* 0x0000000431317824 */ /* 0x000fe200078e0013 */
[----:B------:R-:W-:Y:S02]  /*96e0*/  SHF.R.U64 R19, R16, 0x1f, R47 ;  /* 0x0000001f10137819 */ /* 0x000fe4000000122f */
[----:B------:R-:W-:Y:S02]  /*96f0*/  LOP3.LUT R21, R46, R21, RZ, 0xfc, !PT ;  /* 0x000000152e157212 */ /* 0x000fe400078efcff */
[----:B-1----:R-:W-:Y:S02]  /*9700*/  VIADDMNMX R39, R39, R4, RZ, !PT ;  /* 0x0000000427277246 */ /* 0x002fe400078001ff */
[----:B------:R-:W-:Y:S02]  /*9710*/  SHF.R.U64 R46, R18, 0x1f, R49 ;  /* 0x0000001f122e7819 */ /* 0x000fe40000001231 */
[----:B------:R-:W-:Y:S02]  /*9720*/  VIMNMX.RELU R16, PT, PT, R20, 0xf, PT ;  /* 0x0000000f14107848 */ /* 0x000fe40003fe1100 */
[----:B------:R-:W-:-:S02]  /*9730*/  VIMNMX.RELU R18, PT, PT, R19, 0xf, PT ;  /* 0x0000000f13127848 */ /* 0x000fc40003fe1100 */
[----:B------:R-:W-:Y:S02]  /*9740*/  VIADDMNMX R43, R42, R5, RZ, !PT ;  /* 0x000000052a2b7246 */ /* 0x000fe400078001ff */
[----:B------:R-:W-:Y:S02]  /*9750*/  VIADDMNMX R45, R37, R6, RZ, !PT ;  /* 0x00000006252d7246 */ /* 0x000fe400078001ff */
[----:B------:R-:W-:Y:S02]  /*9760*/  VIADDMNMX R47, R34, R7, RZ, !PT ;  /* 0x00000007222f7246 */ /* 0x000fe400078001ff */
[----:B------:R-:W-:Y:S01]  /*9770*/  VIMNMX.RELU R17, PT, PT, R17, 0xf, PT ;  /* 0x0000000f11117848 */ /* 0x000fe20003fe1100 */
[----:B------:R-:W-:-:S03]  /*9780*/  IMAD.WIDE.U32 R4, R39, -0x60000000, R2 ;  /* 0xa000000027047825 */ /* 0x000fc600078e0002 */
[----:B------:R-:W-:Y:S01]  /*9790*/  SHF.L.U32 R37, R17, 0x18, RZ ;  /* 0x0000001811257819 */ /* 0x000fe200000006ff */
[----:B------:R-:W-:Y:S02]  /*97a0*/  IMAD.SHL.U32 R20, R16, 0x10000000, RZ ;  /* 0x1000000010147824 */ /* 0x000fe400078e00ff */
[----:B------:R-:W-:Y:S02]  /*97b0*/  IMAD.SHL.U32 R22, R18, 0x100000, RZ ;  /* 0x0010000012167824 */ /* 0x000fe400078e00ff */
[----:B------:R-:W-:-:S04]  /*97c0*/  IMAD.WIDE.U32 R6, R43, -0x60000000, R2 ;  /* 0xa00000002b067825 */ /* 0x000fc800078e0002 */
[----:B------:R-:W-:-:S04]  /*97d0*/  IMAD.WIDE.U32 R16, R45, -0x60000000, R2 ;  /* 0xa00000002d107825 */ /* 0x000fc800078e0002 */
[----:B------:R-:W-:-:S04]  /*97e0*/  IMAD.WIDE.U32 R18, R47, -0x60000000, R2 ;  /* 0xa00000002f127825 */ /* 0x000fc800078e0002 */
[----:B------:R-:W-:Y:S01]  /*97f0*/  IMAD.U32 R39, R39, 0x4, R5 ;  /* 0x0000000427277824 */ /* 0x000fe200078e0005 */
[----:B------:R-:W-:Y:S01]  /*9800*/  LOP3.LUT R20, R22, R37, R20, 0xfe, !PT ;  /* 0x0000002516147212 */ /* 0x000fe200078efe14 */
[----:B------:R-:W-:Y:S01]  /*9810*/  IMAD.U32 R45, R45, 0x4, R17 ;  /* 0x000000042d2d7824 */ /* 0x000fe200078e0011 */
[----:B------:R-:W-:Y:S01]  /*9820*/  LEA R43, R43, R7, 0x2 ;  /* 0x000000072b2b7211 */ /* 0x000fe200078e10ff */
[----:B------:R-:W-:Y:S01]  /*9830*/  IMAD.U32 R47, R47, 0x4, R19 ;  /* 0x000000042f2f7824 */ /* 0x000fe200078e0013 */
[----:B--2---:R-:W-:Y:S02]  /*9840*/  VIADDMNMX R19, R35, R8, RZ, !PT ;  /* 0x0000000823137246 */ /* 0x004fe400078001ff */
[----:B------:R-:W-:Y:S02]  /*9850*/  SHF.R.U64 R7, R4, 0x1f, R39 ;  /* 0x0000001f04077819 */ /* 0x000fe40000001227 */
[----:B------:R-:W-:Y:S01]  /*9860*/  VIADDMNMX R37, R40, R9, RZ, !PT ;  /* 0x0000000928257246 */ /* 0x000fe200078001ff */
[----:B------:R-:W-:Y:S01]  /*9870*/  IMAD.WIDE.U32 R4, R19, -0x60000000, R2 ;  /* 0xa000000013047825 */ /* 0x000fe200078e0002 */
[----:B------:R-:W-:-:S02]  /*9880*/  SHF.R.U64 R42, R16, 0x1f, R45 ;  /* 0x0000001f102a7819 */ /* 0x000fc4000000122d */
[----:B------:R-:W-:Y:S02]  /*9890*/  VIADDMNMX R39, R33, R10, RZ, !PT ;  /* 0x0000000a21277246 */ /* 0x000fe400078001ff */
[----:B------:R-:W-:Y:S02]  /*98a0*/  SHF.R.U64 R44, R6, 0x1f, R43 ;  /* 0x0000001f062c7819 */ /* 0x000fe4000000122b */
[----:B------:R-:W-:Y:S01]  /*98b0*/  VIMNMX.RELU R16, PT, PT, R7, 0xf, PT ;  /* 0x0000000f07107848 */ /* 0x000fe20003fe1100 */
[----:B------:R-:W-:-:S04]  /*98c0*/  IMAD.WIDE.U32 R6, R37, -0x60000000, R2 ;  /* 0xa000000025067825 */ /* 0x000fc800078e0002 */
[----:B------:R-:W-:Y:S01]  /*98d0*/  IMAD.WIDE.U32 R8, R39, -0x60000000, R2 ;  /* 0xa000000027087825 */ /* 0x000fe200078e0002 */
[----:B------:R-:W-:-:S03]  /*98e0*/  LEA R7, R37, R7, 0x2 ;  /* 0x0000000725077211 */ /* 0x000fc600078e10ff */
[----:B------:R-:W-:Y:S01]  /*98f0*/  IMAD.U32 R5, R19, 0x4, R5 ;  /* 0x0000000413057824 */ /* 0x000fe200078e0005 */
[----:B------:R-:W-:Y:S01]  /*9900*/  VIMNMX.RELU R10, PT, PT, R46, 0xf, PT ;  /* 0x0000000f2e0a7848 */ /* 0x000fe20003fe1100 */
[----:B------:R-:W-:Y:S01]  /*9910*/  IMAD.U32 R39, R39, 0x4, R9 ;  /* 0x0000000427277824 */ /* 0x000fe200078e0009 */
[----:B------:R-:W-:Y:S02]  /*9920*/  SHF.R.U64 R7, R6, 0x1f, R7 ;  /* 0x0000001f06077819 */ /* 0x000fe40000001207 */
[----:B------:R-:W-:Y:S01]  /*9930*/  SHF.R.U64 R5, R4, 0x1f, R5 ;  /* 0x0000001f04057819 */ /* 0x000fe20000001205 */
[----:B------:R-:W-:Y:S01]  /*9940*/  IMAD.SHL.U32 R16, R16, 0x1000, RZ ;  /* 0x0000100010107824 */ /* 0x000fe200078e00ff */
[----:B------:R-:W-:Y:S02]  /*9950*/  SHF.L.U32 R17, R10, 0x10, RZ ;  /* 0x000000100a117819 */ /* 0x000fe400000006ff */
[----:B------:R-:W-:Y:S02]  /*9960*/  SHF.R.U64 R4, R8, 0x1f, R39 ;  /* 0x0000001f08047819 */ /* 0x000fe40000001227 */
[----:B------:R-:W-:-:S02]  /*9970*/  VIADDMNMX R19, R24, R11, RZ, !PT ;  /* 0x0000000b18137246 */ /* 0x000fc400078001ff */
[----:B------:R-:W-:Y:S01]  /*9980*/  VIMNMX.RELU R6, PT, PT, R5, 0xf, PT ;  /* 0x0000000f05067848 */ /* 0x000fe20003fe1100 */
[----:B------:R-:W0:Y:S01]  /*9990*/  LDS.128 R8, [R0+0x680] ;  /* 0x0006800000087984 */ /* 0x000e220000000c00 */
[----:B---3--:R-:W-:Y:S02]  /*99a0*/  VIADDMNMX R37, R23, R12, RZ, !PT ;  /* 0x0000000c17257246 */ /* 0x008fe400078001ff */
[----:B------:R-:W-:Y:S02]  /*99b0*/  VIMNMX.RELU R7, PT, PT, R7, 0xf, PT ;  /* 0x0000000f07077848 */ /* 0x000fe40003fe1100 */
[----:B------:R-:W-:Y:S01]  /*99c0*/  LOP3.LUT R20, R16, R17, R20, 0xfe, !PT ;  /* 0x0000001110147212 */ /* 0x000fe200078efe14 */
[----:B------:R-:W-:Y:S01]  /*99d0*/  IMAD.SHL.U32 R16, R6, 0x10000000, RZ ;  /* 0x1000000006107824 */ /* 0x000fe200078e00ff */
[----:B------:R-:W-:Y:S01]  /*99e0*/  VIMNMX.RELU R12, PT, PT, R4, 0xf, PT ;  /* 0x0000000f040c7848 */ /* 0x000fe20003fe1100 */
[----:B------:R-:W-:Y:S01]  /*99f0*/  IMAD.WIDE.U32 R4, R19, -0x60000000, R2 ;  /* 0xa000000013047825 */ /* 0x000fe200078e0002 */
[----:B------:R-:W-:-:S02]  /*9a00*/  VIADDMNMX R39, R26, R13, RZ, !PT ;  /* 0x0000000d1a277246 */ /* 0x000fc400078001ff */
[----:B------:R-:W-:Y:S01]  /*9a10*/  SHF.L.U32 R17, R7, 0x18, RZ ;  /* 0x0000001807117819 */ /* 0x000fe200000006ff */
[----:B------:R-:W-:Y:S01]  /*9a20*/  IMAD.WIDE.U32 R6, R37, -0x60000000, R2 ;  /* 0xa000000025067825 */ /* 0x000fe200078e0002 */
[----:B------:R-:W-:-:S03]  /*9a30*/  SHF.R.U64 R34, R18, 0x1f, R47 ;  /* 0x0000001f12227819 */ /* 0x000fc6000000122f */
[----:B------:R-:W-:Y:S02]  /*9a40*/  IMAD.SHL.U32 R18, R12, 0x100000, RZ ;  /* 0x001000000c127824 */ /* 0x000fe400078e00ff */
[----:B------:R-:W-:-:S04]  /*9a50*/  IMAD.WIDE.U32 R12, R39, -0x60000000, R2 ;  /* 0xa0000000270c7825 */ /* 0x000fc800078e0002 */
[----:B------:R-:W-:Y:S01]  /*9a60*/  IMAD.U32 R5, R19, 0x4, R5 ;  /* 0x0000000413057824 */ /* 0x000fe200078e0005 */
[----:B------:R-:W-:Y:S01]  /*9a70*/  LEA R19, R37, R7, 0x2 ;  /* 0x0000000725137211 */ /* 0x000fe200078e10ff */
[----:B------:R-:W-:-:S03]  /*9a80*/  IMAD.U32 R39, R39, 0x4, R13 ;  /* 0x0000000427277824 */ /* 0x000fc600078e000d */
[----:B------:R-:W-:Y:S02]  /*9a90*/  SHF.R.U64 R13, R4, 0x1f, R5 ;  /* 0x0000001f040d7819 */ /* 0x000fe40000001205 */
[----:B------:R-:W-:Y:S02]  /*9aa0*/  SHF.R.U64 R19, R6, 0x1f, R19 ;  /* 0x0000001f06137819 */ /* 0x000fe40000001213 */
[----:B------:R-:W1:Y:S01]  /*9ab0*/  LDS.128 R4, [R0+0x690] ;  /* 0x0006900000047984 */ /* 0x000e620000000c00 */
[----:B------:R-:W-:Y:S02]  /*9ac0*/  VIADDMNMX R43, R27, R14, RZ, !PT ;  /* 0x0000000e1b2b7246 */ /* 0x000fe400078001ff */
[----:B------:R-:W-:-:S03]  /*9ad0*/  LOP3.LUT R18, R18, R17, R16, 0xfe, !PT ;  /* 0x0000001112127212 */ /* 0x000fc600078efe10 */
[C---:B------:R-:W-:Y:S01]  /*9ae0*/  IMAD.WIDE.U32 R16, R43.reuse, -0x60000000, R2 ;  /* 0xa00000002b107825 */ /* 0x040fe200078e0002 */
[----:B------:R-:W-:Y:S02]  /*9af0*/  VIMNMX.RELU R14, PT, PT, R42, 0xf, PT ;  /* 0x0000000f2a0e7848 */ /* 0x000fe40003fe1100 */
[----:B------:R-:W-:Y:S01]  /*9b00*/  SHF.R.U64 R22, R12, 0x1f, R39 ;  /* 0x0000001f0c167819 */ /* 0x000fe20000001227 */
[----:B------:R-:W-:Y:S01]  /*9b10*/  IMAD.U32 R43, R43, 0x4, R17 ;  /* 0x000000042b2b7824 */ /* 0x000fe200078e0011 */
[----:B------:R-:W-:Y:S01]  /*9b20*/  VIMNMX.RELU R12, PT, PT, R44, 0xf, PT ;  /* 0x0000000f2c0c7848 */ /* 0x000fe20003fe1100 */
[----:B------:R-:W-:Y:S01]  /*9b30*/  IMAD.SHL.U32 R14, R14, 0x10, RZ ;  /* 0x000000100e0e7824 */ /* 0x000fe200078e00ff */
[----:B------:R-:W-:Y:S02]  /*9b40*/  VIMNMX.RELU R17, PT, PT, R13, 0xf, PT ;  /* 0x0000000f0d117848 */ /* 0x000fe40003fe1100 */
[----:B------:R-:W-:Y:S02]  /*9b50*/  SHF.L.U32 R13, R12, 0x8, RZ ;  /* 0x000000080c0d7819 */ /* 0x000fe400000006ff */
[----:B------:R-:W-:-:S02]  /*9b60*/  VIMNMX.RELU R19, PT, PT, R19, 0xf, PT ;  /* 0x0000000f13137848 */ /* 0x000fc40003fe1100 */
[----:B------:R-:W-:Y:S01]  /*9b70*/  SHF.R.U64 R16, R16, 0x1f, R43 ;  /* 0x0000001f10107819 */ /* 0x000fe2000000122b */
[----:B------:R-:W-:Y:S01]  /*9b80*/  IMAD.U32 R17, R17, 0x10000, RZ ;  /* 0x0001000011117824 */ /* 0x000fe200078e00ff */
[----:B------:R-:W-:Y:S02]  /*9b90*/  LOP3.LUT R13, R14, R13, R20, 0xfe, !PT ;  /* 0x0000000d0e0d7212 */ /* 0x000fe400078efe14 */
[----:B------:R-:W-:Y:S02]  /*9ba0*/  SHF.L.U32 R19, R19, 0xc, RZ ;  /* 0x0000000c13137819 */ /* 0x000fe400000006ff */
[----:B------:R-:W-:Y:S02]  /*9bb0*/  VIMNMX.RELU R14, PT, PT, R22, 0xf, PT ;  /* 0x0000000f160e7848 */ /* 0x000fe40003fe1100 */
[----:B------:R-:W-:Y:S02]  /*9bc0*/  VIMNMX.RELU R20, PT, PT, R16, 0xf, PT ;  /* 0x0000000f10147848 */ /* 0x000fe40003fe1100 */
[----:B------:R-:W-:Y:S01]  /*9bd0*/  LOP3.LUT R16, R19, R17, R18, 0xfe, !PT ;  /* 0x0000001113107212 */ /* 0x000fe200078efe12 */
[----:B------:R-:W-:Y:S01]  /*9be0*/  IMAD.SHL.U32 R19, R14, 0x100, RZ ;  /* 0x000001000e137824 */ /* 0x000fe200078e00ff */
[----:B0-----:R-:W-:Y:S01]  /*9bf0*/  VIADDMNMX R35, R35, R8, RZ, !PT ;  /* 0x0000000823237246 */ /* 0x001fe200078001ff */
[----:B------:R-:W-:Y:S01]  /*9c00*/  IMAD.SHL.U32 R20, R20, 0x10, RZ ;  /* 0x0000001014147824 */ /* 0x000fe200078e00ff */
[----:B------:R-:W-:-:S02]  /*9c10*/  VIADDMNMX R39, R40, R9, RZ, !PT ;  /* 0x0000000928277246 */ /* 0x000fc400078001ff */
[----:B------:R-:W-:Y:S02]  /*9c20*/  VIADDMNMX R33, R33, R10, RZ, !PT ;  /* 0x0000000a21217246 */ /* 0x000fe400078001ff */
[----:B------:R-:W-:Y:S02]  /*9c30*/  VIADDMNMX R43, R24, R11, RZ, !PT ;  /* 0x0000000b182b7246 */ /* 0x000fe400078001ff */
[----:B------:R-:W-:Y:S01]  /*9c40*/  VIADDMNMX R37, R28, R15, RZ, !PT ;  /* 0x0000000f1c257246 */ /* 0x000fe200078001ff */
[----:B------:R-:W0:Y:S01]  /*9c50*/  LDS.128 R8, [R0+0x700] ;  /* 0x0007000000087984 */ /* 0x000e220000000c00 */
[----:B------:R-:W-:Y:S02]  /*9c60*/  VIMNMX.RELU R12, PT, PT, R34, 0xf, PT ;  /* 0x0000000f220c7848 */ /* 0x000fe40003fe1100 */
[----:B------:R-:W-:Y:S01]  /*9c70*/  LOP3.LUT R16, R20, R19, R16, 0xfe, !PT ;  /* 0x0000001314107212 */ /* 0x000fe200078efe10 */
[--C-:B------:R-:W-:Y:S01]  /*9c80*/  IMAD.WIDE.U32 R18, R37, -0x60000000, R2.reuse ;  /* 0xa000000025127825 */ /* 0x100fe200078e0002 */
[----:B------:R-:W-:Y:S01]  /*9c90*/  LOP3.LUT R17, R13, R12, RZ, 0xfc, !PT ;  /* 0x0000000c0d117212 */ /* 0x000fe200078efcff */
[----:B------:R2:W-:Y:S02]  /*9ca0*/  STG.E desc[UR14][R160.64+-0xec], R21 ;  /* 0xffff1415a0007986 */ /* 0x0005e4000c10190e */
[----:B------:R-:W-:Y:S01]  /*9cb0*/  IMAD.WIDE.U32 R12, R35, -0x60000000, R2 ;  /* 0xa0000000230c7825 */ /* 0x000fe200078e0002 */
[----:B------:R-:W-:-:S03]  /*9cc0*/  LEA R37, R37, R19, 0x2 ;  /* 0x0000001325257211 */ /* 0x000fc600078e10ff */
[----:B------:R-:W-:-:S04]  /*9cd0*/  IMAD.WIDE.U32 R14, R39, -0x60000000, R2 ;  /* 0xa0000000270e7825 */ /* 0x000fc800078e0002 */
[----:B--2---:R-:W-:-:S04]  /*9ce0*/  IMAD.WIDE.U32 R20, R33, -0x60000000, R2 ;  /* 0xa000000021147825 */ /* 0x004fc800078e0002 */
[----:B------:R-:W-:Y:S01]  /*9cf0*/  IMAD.U32 R19, R35, 0x4, R13 ;  /* 0x0000000423137824 */ /* 0x000fe200078e000d */
[----:B------:R-:W-:Y:S01]  /*9d00*/  LEA R13, R33, R21, 0x2 ;  /* 0x00000015210d7211 */ /* 0x000fe200078e10ff */
[----:B------:R-:W-:Y:S01]  /*9d10*/  IMAD.WIDE.U32 R34, R43, -0x60000000, R2 ;  /* 0xa00000002b227825 */ /* 0x000fe200078e0002 */
[----:B-1----:R-:W-:-:S03]  /*9d20*/  VIADDMNMX R33, R23, R4, RZ, !PT ;  /* 0x0000000417217246 */ /* 0x002fc600078001ff */
[----:B------:R-:W-:Y:S02]  /*9d30*/  IMAD.U32 R39, R39, 0x4, R15 ;  /* 0x0000000427277824 */ /* 0x000fe400078e000f */
[----:B------:R-:W-:Y:S01]  /*9d40*/  IMAD.U32 R43, R43, 0x4, R35 ;  /* 0x000000042b2b7824 */ /* 0x000fe200078e0023 */
[----:B------:R-:W-:Y:S01]  /*9d50*/  VIADDMNMX R35, R26, R5, RZ, !PT ;  /* 0x000000051a237246 */ /* 0x000fe200078001ff */
[----:B------:R-:W-:Y:S01]  /*9d60*/  IMAD.WIDE.U32 R4, R33, -0x60000000, R2 ;  /* 0xa000000021047825 */ /* 0x000fe200078e0002 */
[----:B------:R-:W-:Y:S02]  /*9d70*/  SHF.R.U64 R19, R12, 0x1f, R19 ;  /* 0x0000001f0c137819 */ /* 0x000fe40000001213 */
[----:B------:R-:W-:Y:S02]  /*9d80*/  SHF.R.U64 R22, R14, 0x1f, R39 ;  /* 0x0000001f0e167819 */ /* 0x000fe40000001227 */
[----:B------:R-:W-:Y:S02]  /*9d90*/  SHF.R.U64 R23, R20, 0x1f, R13 ;  /* 0x0000001f14177819 */ /* 0x000fe4000000120d */
[----:B------:R-:W5:Y:S01]  /*9da0*/  LDS.128 R12, [R0+0x710] ;  /* 0x00071000000c7984 */ /* 0x000f620000000c00 */
[----:B------:R-:W-:Y:S01]  /*9db0*/  IMAD.WIDE.U32 R20, R35, -0x60000000, R2 ;  /* 0xa000000023147825 */ /* 0x000fe200078e0002 */
[----:B------:R-:W-:-:S03]  /*9dc0*/  VIADDMNMX R27, R27, R6, RZ, !PT ;  /* 0x000000061b1b7246 */ /* 0x000fc600078001ff */
[----:B------:R-:W-:Y:S01]  /*9dd0*/  IMAD.U32 R5, R33, 0x4, R5 ;  /* 0x0000000421057824 */ /* 0x000fe200078e0005 */
[----:B------:R-:W-:Y:S02]  /*9de0*/  VIADDMNMX R33, R28, R7, RZ, !PT ;  /* 0x000000071c217246 */ /* 0x000fe400078001ff */
[----:B------:R-:W-:Y:S02]  /*9df0*/  LEA R35, R35, R21, 0x2 ;  /* 0x0000001523237211 */ /* 0x000fe400078e10ff */
[----:B------:R-:W-:Y:S01]  /*9e00*/  VIMNMX.RELU R19, PT, PT, R19, 0xf, PT ;  /* 0x0000000f13137848 */ /* 0x000fe20003fe1100 */
[----:B------:R-:W-:Y:S01]  /*9e10*/  IMAD.WIDE.U32 R6, R33, -0x60000000, R2 ;  /* 0xa000000021067825 */ /* 0x000fe200078e0002 */
[----:B------:R-:W-:Y:S02]  /*9e20*/  VIMNMX.RELU R23, PT, PT, R23, 0xf, PT ;  /* 0x0000000f17177848 */ /* 0x000fe40003fe1100 */
[----:B------:R-:W-:Y:S01]  /*9e30*/  SHF.R.U64 R21, R4, 0x1f, R5 ;  /* 0x0000001f04157819 */ /* 0x000fe20000001205 */
[----:B------:R-:W-:Y:S01]  /*9e40*/  IMAD.WIDE.U32 R4, R27, -0x60000000, R2 ;  /* 0xa00000001b047825 */ /* 0x000fe200078e0002 */
[----:B------:R-:W-:-:S03]  /*9e50*/  VIMNMX.RELU R22, PT, PT, R22, 0xf, PT ;  /* 0x0000000f16167848 */ /* 0x000fc60003fe1100 */
[----:B------:R-:W-:Y:S01]  /*9e60*/  IMAD.SHL.U32 R19, R19, 0x10000000, RZ ;  /* 0x1000000013137824 */ /* 0x000fe200078e00ff */
[----:B------:R-:W-:Y:S01]  /*9e70*/  SHF.L.U32 R22, R22, 0x18, RZ ;  /* 0x0000001816167819 */ /* 0x000fe200000006ff */
[----:B------:R-:W-:Y:S02]  /*9e80*/  IMAD.SHL.U32 R23, R23, 0x100000, RZ ;  /* 0x0010000017177824 */ /* 0x000fe400078e00ff */
[----:B------:R-:W-:Y:S02]  /*9e90*/  IMAD.U32 R27, R27, 0x4, R5 ;  /* 0x000000041b1b7824 */ /* 0x000fe400078e0005 */
[----:B------:R-:W-:Y:S01]  /*9ea0*/  IMAD.U32 R33, R33, 0x4, R7 ;  /* 0x0000000421217824 */ /* 0x000fe200078e0007 */
[----:B------:R-:W-:Y:S02]  /*9eb0*/  SHF.R.U64 R34, R34, 0x1f, R43 ;  /* 0x0000001f22227819 */ /* 0x000fe4000000122b */
[----:B------:R-:W-:Y:S02]  /*9ec0*/  LOP3.LUT R19, R23, R22, R19, 0xfe, !PT ;  /* 0x0000001617137212 */ /* 0x000fe400078efe13 */
[----:B------:R-:W-:-:S02]  /*9ed0*/  VIMNMX.RELU R21, PT, PT, R21, 0xf, PT ;  /* 0x0000000f15157848 */ /* 0x000fc40003fe1100 */
[----:B------:R-:W-:Y:S02]  /*9ee0*/  SHF.R.U64 R24, R4, 0x1f, R27 ;  /* 0x0000001f04187819 */ /* 0x000fe4000000121b */
[----:B------:R-:W-:Y:S02]  /*9ef0*/  SHF.R.U64 R28, R6, 0x1f, R33 ;  /* 0x0000001f061c7819 */ /* 0x000fe40000001221 */
[----:B------:R-:W-:Y:S01]  /*9f00*/  SHF.R.U64 R22, R20, 0x1f, R35 ;  /* 0x0000001f14167819 */ /* 0x000fe20000001223 */
[----:B------:R-:W1:Y:S01]  /*9f10*/  LDS.128 R4, [R0+0x780] ;  /* 0x0007800000047984 */ /* 0x000e620000000c00 */
[----:B------:R-:W-:Y:S02]  /*9f20*/  VIMNMX.RELU R20, PT, PT, R34, 0xf, PT ;  /* 0x0000000f22147848 */ /* 0x000fe40003fe1100 */
[----:B0-----:R-:W-:Y:S01]  /*9f30*/  VIADDMNMX R27, R25, R8, RZ, !PT ;  /* 0x00000008191b7246 */ /* 0x001fe200078001ff */
[----:B------:R-:W-:Y:S01]  /*9f40*/  IMAD.SHL.U32 R21, R21, 0x1000, RZ ;  /* 0x0000100015157824 */ /* 0x000fe200078e00ff */
[----:B------:R-:W-:-:S02]  /*9f50*/  SHF.L.U32 R20, R20, 0x10, RZ ;  /* 0x0000001014147819 */ /* 0x000fc400000006ff */
[----:B------:R-:W-:Y:S01]  /*9f60*/  VIADDMNMX R33, R30, R9, RZ, !PT ;  /* 0x000000091e217246 */ /* 0x000fe200078001ff */
[----:B------:R-:W-:Y:S01]  /*9f70*/  IMAD.WIDE.U32 R8, R27, -0x60000000, R2 ;  /* 0xa00000001b087825 */ /* 0x000fe200078e0002 */
[----:B------:R-:W-:Y:S02]  /*9f80*/  VIADDMNMX R35, R31, R10, RZ, !PT ;  /* 0x0000000a1f237246 */ /* 0x000fe400078001ff */
[----:B------:R-:W-:Y:S02]  /*9f90*/  VIMNMX.RELU R10, PT, PT, R22, 0xf, PT ;  /* 0x0000000f160a7848 */ /* 0x000fe40003fe1100 */
[----:B------:R-:W-:Y:S01]  /*9fa0*/  VIMNMX.RELU R24, PT, PT, R24, 0xf, PT ;  /* 0x0000000f18187848 */ /* 0x000fe20003fe1100 */
[----:B------:R-:W-:Y:S01]  /*9fb0*/  IMAD.U32 R27, R27, 0x4, R9 ;  /* 0x000000041b1b7824 */ /* 0x000fe200078e0009 */
[----:B------:R-:W-:Y:S01]  /*9fc0*/  LOP3.LUT R19, R21, R20, R19, 0xfe, !PT ;  /* 0x0000001415137212 */ /* 0x000fe200078efe13 */
[----:B------:R-:W-:Y:S01]  /*9fd0*/  IMAD.WIDE.U32 R20, R33, -0x60000000, R2 ;  /* 0xa000000021147825 */ /* 0x000fe200078e0002 */
[----:B------:R-:W-:-:S03]  /*9fe0*/  SHF.L.U32 R24, R24, 0x4, RZ ;  /* 0x0000000418187819 */ /* 0x000fc600000006ff */
[----:B------:R-:W-:Y:S02]  /*9ff0*/  IMAD.SHL.U32 R10, R10, 0x100, RZ ;  /* 0x000001000a0a7824 */ /* 0x000fe400078e00ff */
[----:B------:R-:W-:-:S04]  /*a000*/  IMAD.WIDE.U32 R22, R35, -0x60000000, R2 ;  /* 0xa000000023167825 */ /* 0x000fc800078e0002 */
[----:B------:R-:W-:Y:S01]  /*a010*/  IMAD.U32 R33, R33, 0x4, R21 ;  /* 0x0000000421217824 */ /* 0x000fe200078e0015 */
[----:B------:R-:W-:Y:S02]  /*a020*/  SHF.R.U64 R21, R8, 0x1f, R27 ;  /* 0x0000001f08157819 */ /* 0x000fe4000000121b */
[----:B------:R-:W-:Y:S02]  /*a030*/  LOP3.LUT R19, R24, R10, R19, 0xfe, !PT ;  /* 0x0000000a18137212 */ /* 0x000fe400078efe13 */
[----:B------:R-:W-:Y:S02]  /*a040*/  VIADDMNMX R27, R38, R11, RZ, !PT ;  /* 0x0000000b261b7246 */ /* 0x000fe400078001ff */
[----:B------:R0:W2:Y:S01]  /*a050*/  LDS.128 R8, [R0+0x790] ;  /* 0x0007900000087984 */ /* 0x0000a20000000c00 */
[----:B------:R-:W-:Y:S02]  /*a060*/  SHF.R.U64 R18, R18, 0x1f, R37 ;  /* 0x0000001f12127819 */ /* 0x000fe40000001225 */
[----:B------:R-:W-:-:S02]  /*a070*/  LEA R23, R35, R23, 0x2 ;  /* 0x0000001723177211 */ /* 0x000fc400078e10ff */
[----:B-----5:R-:W-:Y:S02]  /*a080*/  VIADDMNMX R35, R41, R12, RZ, !PT ;  /* 0x0000000c29237246 */ /* 0x020fe400078001ff */
[----:B------:R-:W-:Y:S01]  /*a090*/  VIADDMNMX R37, R36, R13, RZ, !PT ;  /* 0x0000000d24257246 */ /* 0x000fe200078001ff */
[C---:B------:R-:W-:Y:S01]  /*a0a0*/  IMAD.WIDE.U32 R12, R27.reuse, -0x60000000, R2 ;  /* 0xa00000001b0c7825 */ /* 0x040fe200078e0002 */
[----:B------:R-:W-:Y:S02]  /*a0b0*/  SHF.R.U64 R20, R20, 0x1f, R33 ;  /* 0x0000001f14147819 */ /* 0x000fe40000001221 */
[----:B------:R-:W-:Y:S01]  /*a0c0*/  SHF.R.U64 R23, R22, 0x1f, R23 ;  /* 0x0000001f16177819 */ /* 0x000fe20000001217 */
[----:B------:R-:W-:Y:S01]  /*a0d0*/  IMAD.U32 R13, R27, 0x4, R13 ;  /* 0x000000041b0d7824 */ /* 0x000fe200078e000d */
[----:B------:R-:W-:Y:S02]  /*a0e0*/  VIADDMNMX R39, R29, R14, RZ, !PT ;  /* 0x0000000e1d277246 */ /* 0x000fe400078001ff */
[----:B------:R-:W-:-:S02]  /*a0f0*/  VIMNMX.RELU R14, PT, PT, R21, 0xf, PT ;  /* 0x0000000f150e7848 */ /* 0x000fc40003fe1100 */
[----:B------:R-:W-:Y:S01]  /*a100*/  VIMNMX.RELU R22, PT, PT, R20, 0xf, PT ;  /* 0x0000000f14167848 */ /* 0x000fe20003fe1100 */
[----:B------:R-:W-:Y:S01]  /*a110*/  IMAD.WIDE.U32 R20, R35, -0x60000000, R2 ;  /* 0xa000000023147825 */ /* 0x000fe200078e0002 */
[----:B------:R-:W-:-:S03]  /*a120*/  SHF.R.U64 R12, R12, 0x1f, R13 ;  /* 0x0000001f0c0c7819 */ /* 0x000fc6000000120d */
[----:B------:R-:W-:Y:S01]  /*a130*/  IMAD.U32 R13, R35, 0x4, R21 ;  /* 0x00000004230d7824 */ /* 0x000fe200078e0015 */
[----:B------:R-:W-:Y:S01]  /*a140*/  VIMNMX.RELU R23, PT, PT, R23, 0xf, PT ;  /* 0x0000000f17177848 */ /* 0x000fe20003fe1100 */
[----:B------:R-:W-:-:S03]  /*a150*/  IMAD.WIDE.U32 R26, R39, -0x60000000, R2 ;  /* 0xa0000000271a7825 */ /* 0x000fc600078e0002 */
[----:B------:R-:W-:Y:S01]  /*a160*/  SHF.R.U64 R13, R20, 0x1f, R13 ;  /* 0x0000001f140d7819 */ /* 0x000fe2000000120d */
[----:B------:R-:W-:Y:S01]  /*a170*/  IMAD.SHL.U32 R14, R14, 0x10000000, RZ ;  /* 0x100000000e0e7824 */ /* 0x000fe200078e00ff */
[----:B------:R-:W-:Y:S01]  /*a180*/  VIMNMX.RELU R12, PT, PT, R12, 0xf, PT ;  /* 0x0000000f0c0c7848 */ /* 0x000fe20003fe1100 */
[----:B------:R-:W-:Y:S01]  /*a190*/  IMAD.SHL.U32 R33, R22, 0x1000000, RZ ;  /* 0x0100000016217824 */ /* 0x000fe200078e00ff */
[----:B-1----:R-:W-:Y:S01]  /*a1a0*/  VIADDMNMX R25, R25, R4, RZ, !PT ;  /* 0x0000000419197246 */ /* 0x002fe200078001ff */
[----:B------:R-:W-:Y:S01]  /*a1b0*/  IMAD.U32 R39, R39, 0x4, R27 ;  /* 0x0000000427277824 */ /* 0x000fe200078e001b */
[----:B------:R-:W-:Y:S02]  /*a1c0*/  VIADDMNMX R31, R31, R6, RZ, !PT ;  /* 0x000000061f1f7246 */ /* 0x000fe400078001ff */
[----:B------:R-:W-:Y:S02]  /*a1d0*/  VIMNMX.RELU R13, PT, PT, R13, 0xf, PT ;  /* 0x0000000f0d0d7848 */ /* 0x000fe40003fe1100 */
[----:B0-----:R-:W-:-:S02]  /*a1e0*/  SHF.L.U32 R0, R23, 0x14, RZ ;  /* 0x0000001417007819 */ /* 0x001fc400000006ff */
[----:B------:R-:W-:Y:S01]  /*a1f0*/  VIADDMNMX R27, R30, R5, RZ, !PT ;  /* 0x000000051e1b7246 */ /* 0x000fe200078001ff */
[----:B------:R-:W-:Y:S01]  /*a200*/  IMAD.U32 R21, R12, 0x10000, RZ ;  /* 0x000100000c157824 */ /* 0x000fe200078e00ff */
[----:B------:R-:W-:Y:S01]  /*a210*/  SHF.L.U32 R20, R13, 0xc, RZ ;  /* 0x0000000c0d147819 */ /* 0x000fe200000006ff */
[----:B------:R-:W-:Y:S01]  /*a220*/  IMAD.WIDE.U32 R4, R25, -0x60000000, R2 ;  /* 0xa000000019047825 */ /* 0x000fe200078e0002 */
[----:B------:R-:W-:Y:S02]  /*a230*/  LOP3.LUT R0, R0, R33, R14, 0xfe, !PT ;  /* 0x0000002100007212 */ /* 0x000fe400078efe0e */
[----:B------:R-:W-:Y:S01]  /*a240*/  VIADDMNMX R33, R38, R7, RZ, !PT ;  /* 0x0000000726217246 */ /* 0x000fe200078001ff */
[----:B------:R-:W-:-:S04]  /*a250*/  IMAD.WIDE.U32 R12, R31, -0x60000000, R2 ;  /* 0xa00000001f0c7825 */ /* 0x000fc800078e0002 */
[----:B------:R-:W-:Y:S01]  /*a260*/  IMAD.WIDE.U32 R6, R27, -0x60000000, R2 ;  /* 0xa00000001b067825 */ /* 0x000fe200078e0002 */
[----:B------:R-:W-:-:S03]  /*a270*/  LEA R31, R31, R13, 0x2 ;  /* 0x0000000d1f1f7211 */ /* 0x000fc600078e10ff */
[----:B------:R-:W-:Y:S02]  /*a280*/  IMAD.U32 R25, R25, 0x4, R5 ;  /* 0x0000000419197824 */ /* 0x000fe400078e0005 */
[----:B------:R-:W-:Y:S01]  /*a290*/  IMAD.U32 R7, R27, 0x4, R7 ;  /* 0x000000041b077824 */ /* 0x000fe200078e0007 */
[----:B------:R-:W-:Y:S02]  /*a2a0*/  SHF.R.U64 R12, R12, 0x1f, R31 ;  /* 0x0000001f0c0c7819 */ /* 0x000fe4000000121f */
[----:B------:R-:W-:Y:S02]  /*a2b0*/  SHF.R.U64 R4, R4, 0x1f, R25 ;  /* 0x0000001f04047819 */ /* 0x000fe40000001219 */
[----:B------:R-:W-:Y:S02]  /*a2c0*/  SHF.R.U64 R7, R6, 0x1f, R7 ;  /* 0x0000001f06077819 */ /* 0x000fe40000001207 */
[----:B--2---:R-:W-:Y:S01]  /*a2d0*/  VIADDMNMX R41, R41, R8, RZ, !PT ;  /* 0x0000000829297246 */ /* 0x004fe200078001ff */
[----:B------:R-:W-:Y:S01]  /*a2e0*/  IMAD.WIDE.U32 R22, R37, -0x60000000, R2 ;  /* 0xa000000025167825 */ /* 0x000fe200078e0002 */
[----:B------:R-:W-:-:S02]  /*a2f0*/  VIMNMX.RELU R6, PT, PT, R4, 0xf, PT ;  /* 0x0000000f04067848 */ /* 0x000fc40003fe1100 */
[----:B------:R-:W-:Y:S02]  /*a300*/  VIMNMX.RELU R8, PT, PT, R12, 0xf, PT ;  /* 0x0000000f0c087848 */ /* 0x000fe40003fe1100 */
[----:B------:R-:W-:Y:S01]  /*a310*/  VIMNMX.RELU R7, PT, PT, R7, 0xf, PT ;  /* 0x0000000f07077848 */ /* 0x000fe20003fe1100 */
[----:B------:R-:W-:Y:S01]  /*a320*/  IMAD.SHL.U32 R6, R6, 0x10000000, RZ ;  /* 0x1000000006067824 */ /* 0x000fe200078e00ff */
[----:B------:R-:W-:Y:S01]  /*a330*/  LEA R37, R37, R23, 0x2 ;  /* 0x0000001725257211 */ /* 0x000fe200078e10ff */
[----:B------:R-:W-:Y:S01]  /*a340*/  IMAD.SHL.U32 R8, R8, 0x100000, RZ ;  /* 0x0010000008087824 */ /* 0x000fe200078e00ff */
[----:B------:R-:W-:Y:S02]  /*a350*/  SHF.L.U32 R7, R7, 0x18, RZ ;  /* 0x0000001807077819 */ /* 0x000fe400000006ff */
[----:B------:R-:W-:Y:S02]  /*a360*/  VIADDMNMX R13, R36, R9, RZ, !PT ;  /* 0x00000009240d7246 */ /* 0x000fe400078001ff */
[----:B------:R-:W-:Y:S01]  /*a370*/  VIADDMNMX R23, R32, R15, RZ, !PT ;  /* 0x0000000f20177246 */ /* 0x000fe200078001ff */
[----:B------:R-:W-:Y:S01]  /*a380*/  IMAD.WIDE.U32 R14, R33, -0x60000000, R2 ;  /* 0xa0000000210e7825 */ /* 0x000fe200078e0002 */
[----:B------:R-:W-:-:S02]  /*a390*/  VIADDMNMX R29, R29, R10, RZ, !PT ;  /* 0x0000000a1d1d7246 */ /* 0x000fc400078001ff */
[----:B------:R-:W-:Y:S01]  /*a3a0*/  LOP3.LUT R10, R8, R7, R6, 0xfe, !PT ;  /* 0x00000007080a7212 */ /* 0x000fe200078efe06 */
[----:B------:R-:W-:-:S04]  /*a3b0*/  IMAD.WIDE.U32 R4, R41, -0x60000000, R2 ;  /* 0xa000000029047825 */ /* 0x000fc800078e0002 */
[----:B------:R-:W-:-:S04]  /*a3c0*/  IMAD.WIDE.U32 R6, R13, -0x60000000, R2 ;  /* 0xa00000000d067825 */ /* 0x000fc800078e0002 */
[----:B------:R-:W-:Y:S02]  /*a3d0*/  IMAD.U32 R33, R33, 0x4, R15 ;  /* 0x0000000421217824 */ /* 0x000fe400078e000f */
[----:B------:R-:W-:Y:S02]  /*a3e0*/  IMAD.U32 R41, R41, 0x4, R5 ;  /* 0x0000000429297824 */ /* 0x000fe400078e0005 */
[----:B------:R-:W-:Y:S01]  /*a3f0*/  IMAD.WIDE.U32 R8, R29, -0x60000000, R2 ;  /* 0xa00000001d087825 */ /* 0x000fe200078e0002 */
[----:B------:R-:W-:Y:S02]  /*a400*/  VIADDMNMX R15, R32, R11, RZ, !PT ;  /* 0x0000000b200f7246 */ /* 0x000fe400078001ff */
[----:B------:R-:W-:Y:S01]  /*a410*/  LEA R13, R13, R7, 0x2 ;  /* 0x000000070d0d7211 */ /* 0x000fe200078e10ff */
[----:B------:R-:W-:Y:S01]  /*a420*/  IMAD.U32 R29, R29, 0x4, R9 ;  /* 0x000000041d1d7824 */ /* 0x000fe200078e0009 */
[----:B------:R-:W-:Y:S02]  /*a430*/  SHF.R.U64 R14, R14, 0x1f, R33 ;  /* 0x0000001f0e0e7819 */ /* 0x000fe40000001221 */
[----:B------:R-:W-:Y:S01]  /*a440*/  SHF.R.U64 R12, R4, 0x1f, R41 ;  /* 0x0000001f040c7819 */ /* 0x000fe20000001229 */
[----:B------:R-:W-:Y:S01]  /*a450*/  IMAD.WIDE.U32 R4, R23, -0x60000000, R2 ;  /* 0xa000000017047825 */ /* 0x000fe200078e0002 */
[----:B------:R-:W-:-:S02]  /*a460*/  SHF.R.U64 R26, R26, 0x1f, R39 ;  /* 0x0000001f1a1a7819 */ /* 0x000fc40000001227 */
[----:B------:R-:W-:Y:S01]  /*a470*/  SHF.R.U64 R6, R6, 0x1f, R13 ;  /* 0x0000001f06067819 */ /* 0x000fe2000000120d */
[----:B------:R-:W-:Y:S01]  /*a480*/  IMAD.WIDE.U32 R2, R15, -0x60000000, R2 ;  /* 0xa00000000f027825 */ /* 0x000fe200078e0002 */
[----:B------:R-:W-:Y:S02]  /*a490*/  VIMNMX.RELU R11, PT, PT, R14, 0xf, PT ;  /* 0x0000000f0e0b7848 */ /* 0x000fe40003fe1100 */
[----:B------:R-:W-:Y:S01]  /*a4a0*/  SHF.R.U64 R22, R22, 0x1f, R37 ;  /* 0x0000001f16167819 */ /* 0x000fe20000001225 */
[----:B------:R-:W-:Y:S01]  /*a4b0*/  IMAD.U32 R23, R23, 0x4, R5 ;  /* 0x0000000417177824 */ /* 0x000fe200078e0005 */
[----:B------:R-:W-:Y:S02]  /*a4c0*/  VIMNMX.RELU R12, PT, PT, R12, 0xf, PT ;  /* 0x0000000f0c0c7848 */ /* 0x000fe40003fe1100 */
[----:B------:R-:W-:Y:S01]  /*a4d0*/  SHF.R.U64 R8, R8, 0x1f, R29 ;  /* 0x0000001f08087819 */ /* 0x000fe2000000121d */
[----:B------:R-:W-:Y:S01]  /*a4e0*/  IMAD.U32 R15, R15, 0x4, R3 ;  /* 0x000000040f0f7824 */ /* 0x000fe200078e0003 */
[----:B------:R-:W-:-:S02]  /*a4f0*/  VIMNMX.RELU R5, PT, PT, R26, 0xf, PT ;  /* 0x0000000f1a057848 */ /* 0x000fc40003fe1100 */
[----:B------:R-:W-:Y:S01]  /*a500*/  VIMNMX.RELU R6, PT, PT, R6, 0xf, PT ;  /* 0x0000000f06067848 */ /* 0x000fe20003fe1100 */
[----:B------:R-:W-:Y:S01]  /*a510*/  IMAD.U32 R11, R11, 0x10000, RZ ;  /* 0x000100000b0b7824 */ /* 0x000fe200078e00ff */
[----:B------:R-:W-:Y:S02]  /*a520*/  VIMNMX.RELU R3, PT, PT, R22, 0xf, PT ;  /* 0x0000000f16037848 */ /* 0x000fe40003fe1100 */
[----:B------:R-:W-:Y:S02]  /*a530*/  SHF.L.U32 R12, R12, 0xc, RZ ;  /* 0x0000000c0c0c7819 */ /* 0x000fe400000006ff */
[----:B------:R-:W-:Y:S01]  /*a540*/  VIMNMX.RELU R8, PT, PT, R8, 0xf, PT ;  /* 0x0000000f08087848 */ /* 0x000fe20003fe1100 */
[----:B------:R-:W-:Y:S01]  /*a550*/  IMAD.SHL.U32 R5, R5, 0x10, RZ ;  /* 0x0000001005057824 */ /* 0x000fe200078e00ff */
[----:B------:R-:W-:Y:S01]  /*a560*/  LOP3.LUT R0, R20, R21, R0, 0xfe, !PT ;  /* 0x0000001514007212 */ /* 0x000fe200078efe00 */
[----:B------:R-:W-:Y:S01]  /*a570*/  IMAD.SHL.U32 R7, R6, 0x100, RZ ;  /* 0x0000010006077824 */ /* 0x000fe200078e00ff */
[----:B------:R-:W-:-:S02]  /*a580*/  SHF.L.U32 R3, R3, 0x8, RZ ;  /* 0x0000000803037819 */ /* 0x000fc400000006ff */
[----:B------:R-:W-:Y:S02]  /*a590*/  SHF.R.U64 R6, R4, 0x1f, R23 ;  /* 0x0000001f04067819 */ /* 0x000fe40000001217 */
[----:B------:R-:W-:Y:S02]  /*a5a0*/  LOP3.LUT R10, R12, R11, R10, 0xfe, !PT ;  /* 0x0000000b0c0a7212 */ /* 0x000fe400078efe0a */
[----:B------:R-:W-:Y:S02]  /*a5b0*/  SHF.L.U32 R8, R8, 0x4, RZ ;  /* 0x0000000408087819 */ /* 0x000fe400000006ff */
[----:B------:R-:W-:Y:S02]  /*a5c0*/  SHF.R.U64 R4, R2, 0x1f, R15 ;  /* 0x0000001f02047819 */ /* 0x000fe4000000120f */
[----:B------:R-:W-:Y:S02]  /*a5d0*/  LOP3.LUT R5, R5, R3, R0, 0xfe, !PT ;  /* 0x0000000305057212 */ /* 0x000fe400078efe00 */
[----:B------:R-:W-:-:S02]  /*a5e0*/  LOP3.LUT R7, R8, R7, R10, 0xfe, !PT ;  /* 0x0000000708077212 */ /* 0x000fc400078efe0a */
[----:B------:R-:W-:Y:S02]  /*a5f0*/  VIMNMX.RELU R3, PT, PT, R18, 0xf, PT ;  /* 0x0000000f12037848 */ /* 0x000fe40003fe1100 */
[----:B------:R-:W-:Y:S02]  /*a600*/  VIMNMX.RELU R0, PT, PT, R28, 0xf, PT ;  /* 0x0000000f1c007848 */ /* 0x000fe40003fe1100 */
[----:B------:R-:W-:Y:S02]  /*a610*/  VIMNMX.RELU R2, PT, PT, R6, 0xf, PT ;  /* 0x0000000f06027848 */ /* 0x000fe40003fe1100 */
[----:B------:R-:W-:Y:S02]  /*a620*/  VIMNMX.RELU R4, PT, PT, R4, 0xf, PT ;  /* 0x0000000f04047848 */ /* 0x000fe40003fe1100 */
        /* <DEDUP_REMOVED lines=18> */
        .weak           $__internal_17_$__cuda_sm_9x_mma_sub_byte_internal_m8n8k32_u4_s4
        .type           $__internal_17_$__cuda_sm_9x_mma_sub_byte_internal_m8n8k32_u4_s4,@function
        .size           $__internal_17_$__cuda_sm_9x_mma_sub_byte_internal_m8n8k32_u4_s4,(.L_x_409 - $__internal_17_$__cuda_sm_9x_mma_sub_byte_internal_m8n8k32_u4_s4)
$__internal_17_$__cuda_sm_9x_mma_sub_byte_internal_m8n8k32_u4_s4:
        /* <DEDUP_REMOVED lines=14> */
[----:B------:R-:W-:Y:S01]  /*a830*/  LOP3.LUT R40, R44, 0xf0, RZ, 0xc0, !PT ;  /* 0x000000f02c287812 */ /* 0x000fe200078ec0ff */
[----:B------:R-:W-:Y:S01]  /*a840*/  IMAD.SHL.U32 R42, R42, 0x10, RZ ;  /* 0x000000102a2a7824 */ /* 0x000fe200078e00ff */
[----:B------:R-:W-:-:S02]  /*a850*/  LOP3.LUT R45, R44, 0xf00000, RZ, 0xc0, !PT ;  /* 0x00f000002c2d7812 */ /* 0x000fc400078ec0ff */
[----:B------:R-:W-:Y:S02]  /*a860*/  SHF.L.U32 R40, R40, 0x18, RZ ;  /* 0x0000001828287819 */ /* 0x000fe400000006ff */
[----:B------:R-:W-:Y:S02]  /*a870*/  SHF.R.S32.HI R43, RZ, 0x14, R43 ;  /* 0x00000014ff2b7819 */ /* 0x000fe4000001142b */
[----:B------:R-:W-:Y:S02]  /*a880*/  SHF.R.S32.HI R40, RZ, 0x1c, R40 ;  /* 0x0000001cff287819 */ /* 0x000fe40000011428 */
[----:B------:R-:W-:Y:S02]  /*a890*/  SHF.R.S32.HI R42, RZ, 0x4, R42 ;  /* 0x00000004ff2a7819 */ /* 0x000fe4000001142a */
[----:B------:R-:W-:Y:S02]  /*a8a0*/  LOP3.LUT R40, R40, 0xff, RZ, 0xc0, !PT ;  /* 0x000000ff28287812 */ /* 0x000fe400078ec0ff */
[----:B------:R-:W-:-:S02]  /*a8b0*/  SHF.L.U32 R45, R45, 0x8, RZ ;  /* 0x000000082d2d7819 */ /* 0x000fc400000006ff */
[----:B------:R-:W-:Y:S02]  /*a8c0*/  LOP3.LUT R43, R40, 0xff00, R43, 0xf8, !PT ;  /* 0x0000ff00282b7812 */ /* 0x000fe400078ef82b */
[----:B------:R-:W-:Y:S01]  /*a8d0*/  LOP3.LUT R42, R41, 0xff000000, R42, 0xf8, !PT ;  /* 0xff000000292a7812 */ /* 0x000fe200078ef82a */
[----:B------:R-:W-:Y:S01]  /*a8e0*/  IMAD.MOV.U32 R41, RZ, RZ, RZ ;  /* 0x000000ffff297224 */ /* 0x000fe200078e00ff */
[----:B------:R-:W-:Y:S02]  /*a8f0*/  LOP3.LUT R40, R46, 0xf0f0f0f, RZ, 0xc0, !PT ;  /* 0x0f0f0f0f2e287812 */ /* 0x000fe400078ec0ff */
[----:B------:R-:W-:-:S04]  /*a900*/  SHF.R.S32.HI R45, RZ, 0xc, R45 ;  /* 0x0000000cff2d7819 */ /* 0x000fc8000001142d */
[----:B------:R-:W-:Y:S02]  /*a910*/  LOP3.LUT R45, R43, 0xff0000, R45, 0xf8, !PT ;  /* 0x00ff00002b2d7812 */ /* 0x000fe400078ef82d */
[----:B------:R-:W-:-:S15]  /*a920*/  IMMA.16816.U8.S8 R40, R40.ROW, R42.COL, RZ ;  /* 0x0000002a28287237 */ /* 0x000fde00004044ff */
[----:B------:R-:W-:-:S01]  /*a930*/  NOP ;  /* 0x0000000000007918 */ /* 0x000fc20000000000 */
[----:B------:R-:W-:Y:S01]  /*a940*/  LOP3.LUT R42, R44, 0xf0000000, RZ, 0xc0, !PT ;  /* 0xf00000002c2a7812 */ /* 0x000fe200078ec0ff */
[----:B------:R-:W-:Y:S01]  /*a950*/  IMAD.MOV.U32 R43, RZ, RZ, 0x0 ;  /* 0x00000000ff2b7424 */ /* 0x000fe200078e00ff */
[----:B------:R-:W-:Y:S02]  /*a960*/  LOP3.LUT R44, R46, 0xf0f0f0f0, RZ, 0xc0, !PT ;  /* 0xf0f0f0f02e2c7812 */ /* 0x000fe400078ec0ff */
[----:B------:R-:W-:Y:S02]  /*a970*/  SHF.R.S32.HI R42, RZ, 0x4, R42 ;  /* 0x00000004ff2a7819 */ /* 0x000fe4000001142a */
[----:B------:R-:W-:Y:S02]  /*a980*/  SHF.R.U32.HI R44, RZ, 0x4, R44 ;  /* 0x00000004ff2c7819 */ /* 0x000fe4000001162c */
[----:B------:R-:W-:Y:S01]  /*a990*/  LOP3.LUT R46, R45, 0xff000000, R42, 0xf8, !PT ;  /* 0xff0000002d2e7812 */ /* 0x000fe200078ef82a */
[----:B------:R-:W-:Y:S01]  /*a9a0*/  IMAD.MOV.U32 R45, RZ, RZ, RZ ;  /* 0x000000ffff2d7224 */ /* 0x000fe200078e00ff */
[----:B------:R-:W-:-:S06]  /*a9b0*/  MOV R42, R154 ;  /* 0x0000009a002a7202 */ /* 0x000fcc0000000f00 */
[----:B------:R-:W-:-:S15]  /*a9c0*/  IMMA.16816.U8.S8 R44, R44.ROW, R46.COL, RZ ;  /* 0x0000002e2c2c7237 */ /* 0x000fde00004044ff */
[----:B------:R-:W-:-:S04]  /*a9d0*/  NOP ;  /* 0x0000000000007918 */ /* 0x000fc80000000000 */
[----:B------:R-:W-:Y:S02]  /*a9e0*/  IADD3 R40, PT, PT, R157, R40, R44 ;  /* 0x000000289d287210 */ /* 0x000fe40007ffe02c */
[----:B------:R-:W-:Y:S01]  /*a9f0*/  IADD3 R41, PT, PT, R158, R41, R45 ;  /* 0x000000299e297210 */ /* 0x000fe20007ffe02d */
[----:B------:R-:W-:Y:S06]  /*aa00*/  RET.REL.NODEC R42 `(fused_nn_conv2d_add_nn_relu_cast_cast_left_shift_multiply_add_right_shift_cast_c_3441552496575213188__7_kernel0) ;  /* 0xffffff542a7c7950 */ /* 0x000fec0003c3ffff */
.L_x_319:
        /* <DEDUP_REMOVED lines=15> */
.L_x_409:


//--------------------- .text.fused_nn_max_pool2d_kernel0 --------------------------
	.section	.text.fused_nn_max_pool2d_kernel0,"ax",@progbits
	.align	128
        .global         fused_nn_max_pool2d_kernel0
        .type           fused_nn_max_pool2d_kernel0,@function
        .size           fused_nn_max_pool2d_kernel0,(.L_x_449 - fused_nn_max_pool2d_kernel0)
        .other          fused_nn_max_pool2d_kernel0,@"STO_CUDA_ENTRY STV_DEFAULT"
fused_nn_max_pool2d_kernel0:
.text.fused_nn_max_pool2d_kernel0:
[----:B------:R-:W-:Y:S01]  /*0000*/  LDC R1, c[0x0][0x37c] ;  /* 0x0000df00ff017b82 */ /* 0x000fe20000000800 */
[----:B------:R-:W0:Y:S07]  /*0010*/  S2R R0, SR_TID.X ;  /* 0x0000000000007919 */ /* 0x000e2e0000002100 */
[----:B------:R-:W1:Y:S01]  /*0020*/  S2UR UR4, SR_CTAID.X ;  /* 0x00000000000479c3 */ /* 0x000e620000002500 */
[----:B------:R-:W2:Y:S07]  /*0030*/  LDCU.64 UR6, c[0x0][0x358] ;  /* 0x00006b00ff0677ac */ /* 0x000eae0008000a00 */
[----:B------:R-:W3:Y:S01]  /*0040*/  LDC.64 R8, c[0x0][0x380] ;  /* 0x0000e000ff087b82 */ /* 0x000ee20000000a00 */
[----:B-1----:R-:W-:Y:S01]  /*0050*/  USHF.L.U32 UR5, UR4, 0x4, URZ ;  /* 0x0000000404057899 */ /* 0x002fe200080006ff */
[----:B0-----:R-:W-:-:S02]  /*0060*/  SHF.R.U32.HI R2, RZ, 0x6, R0 ;  /* 0x00000006ff027819 */ /* 0x001fc40000011600 */
[----:B------:R-:W-:-:S03]  /*0070*/  LOP3.LUT R6, R0, 0x3f, RZ, 0xc0, !PT ;  /* 0x0000003f00067812 */ /* 0x000fc600078ec0ff */
[----:B------:R-:W-:-:S05]  /*0080*/  LOP3.LUT R2, R2, UR5, RZ, 0xfc, !PT ;  /* 0x0000000502027c12 */ /* 0x000fca000f8efcff */
[----:B------:R-:W-:-:S04]  /*0090*/  IMAD.HI.U32 R3, R2, -0x6db6db6d, RZ ;  /* 0x9249249302037827 */ /* 0x000fc800078e00ff */
[----:B------:R-:W-:Y:S01]  /*00a0*/  IMAD.HI.U32 R4, R2, 0x5397829d, RZ ;  /* 0x5397829d02047827 */ /* 0x000fe200078e00ff */
[----:B------:R-:W-:-:S04]  /*00b0*/  SHF.R.U32.HI R3, RZ, 0x5, R3 ;  /* 0x00000005ff037819 */ /* 0x000fc80000011603 */
[----:B------:R-:W-:Y:S01]  /*00c0*/  SHF.R.U32.HI R5, RZ, 0xa, R4 ;  /* 0x0000000aff057819 */ /* 0x000fe20000011604 */
[C---:B------:R-:W-:Y:S02]  /*00d0*/  IMAD R4, R3.reuse, -0x38, R2 ;  /* 0xffffffc803047824 */ /* 0x040fe400078e0202 */
[----:B------:R-:W-:Y:S02]  /*00e0*/  IMAD R3, R3, 0x3800, R6 ;  /* 0x0000380003037824 */ /* 0x000fe400078e0206 */
[----:B------:R-:W-:Y:S01]  /*00f0*/  IMAD R5, R5, -0xc40, R2 ;  /* 0xfffff3c005057824 */ /* 0x000fe200078e0202 */
[C---:B------:R-:W-:Y:S01]  /*0100*/  ISETP.NE.AND P1, PT, R4.reuse, RZ, PT ;  /* 0x000000ff0400720c */ /* 0x040fe20003f25270 */
[----:B------:R-:W-:-:S03]  /*0110*/  IMAD R3, R4, 0x80, R3 ;  /* 0x0000008004037824 */ /* 0x000fc600078e0203 */
[----:B------:R-:W-:Y:S01]  /*0120*/  ISETP.LT.U32.OR P0, PT, R5, 0x38, !P1 ;  /* 0x000000380500780c */ /* 0x000fe20004f01470 */
[----:B---3--:R-:W-:Y:S01]  /*0130*/  IMAD.WIDE.U32 R8, R3, 0x4, R8 ;  /* 0x0000000403087825 */ /* 0x008fe200078e0008 */
[----:B------:R-:W-:-:S04]  /*0140*/  ISETP.GE.U32.AND P2, PT, R5, 0x38, PT ;  /* 0x000000380500780c */ /* 0x000fc80003f46070 */
[----:B--2---:R-:W2:Y:S04]  /*0150*/  LDG.E.CONSTANT R14, desc[UR6][R8.64] ;  /* 0x00000006080e7981 */ /* 0x004ea8000c1e9900 */
[----:B------:R-:W3:Y:S04]  /*0160*/  @P1 LDG.E.CONSTANT R19, desc[UR6][R8.64+-0x100] ;  /* 0xffff000608131981 */ /* 0x000ee8000c1e9900 */
[----:B------:R-:W4:Y:S04]  /*0170*/  @!P0 LDG.E.CONSTANT R7, desc[UR6][R8.64+-0x7100] ;  /* 0xff8f000608078981 */ /* 0x000f28000c1e9900 */
[----:B------:R-:W5:Y:S04]  /*0180*/  @P2 LDG.E.CONSTANT R15, desc[UR6][R8.64+-0x7000] ;  /* 0xff900006080f2981 */ /* 0x000f68000c1e9900 */
[----:B------:R-:W2:Y:S04]  /*0190*/  @P2 LDG.E.CONSTANT R17, desc[UR6][R8.64+-0x6f00] ;  /* 0xff91000608112981 */ /* 0x000ea8000c1e9900 */
[----:B------:R-:W3:Y:S04]  /*01a0*/  LDG.E.CONSTANT R5, desc[UR6][R8.64+0x100] ;  /* 0x0001000608057981 */ /* 0x000ee8000c1e9900 */
[----:B------:R-:W3:Y:S04]  /*01b0*/  @P1 LDG.E.CONSTANT R4, desc[UR6][R8.64+0x6f00] ;  /* 0x006f000608041981 */ /* 0x000ee8000c1e9900 */
[----:B------:R-:W3:Y:S04]  /*01c0*/  LDG.E.CONSTANT R3, desc[UR6][R8.64+0x7000] ;  /* 0x0070000608037981 */ /* 0x000ee8000c1e9900 */
[----:B------:R0:W3:Y:S01]  /*01d0*/  LDG.E.CONSTANT R2, desc[UR6][R8.64+0x7100] ;  /* 0x0071000608027981 */ /* 0x0000e2000c1e9900 */
[----:B------:R-:W-:-:S02]  /*01e0*/  IMAD.MOV.U32 R10, RZ, RZ, -0x80000000 ;  /* 0x80000000ff0a7424 */ /* 0x000fc400078e00ff */
[----:B------:R-:W-:Y:S02]  /*01f0*/  IMAD.MOV.U32 R12, RZ, RZ, -0x80000000 ;  /* 0x80000000ff0c7424 */ /* 0x000fe400078e00ff */
[----:B------:R-:W-:Y:S02]  /*0200*/  IMAD.MOV.U32 R11, RZ, RZ, -0x1 ;  /* 0xffffffffff0b7424 */ /* 0x000fe400078e00ff */
[----:B------:R-:W-:Y:S02]  /*0210*/  IMAD.MOV.U32 R13, RZ, RZ, -0x1 ;  /* 0xffffffffff0d7424 */ /* 0x000fe400078e00ff */
[----:B------:R-:W-:Y:S02]  /*0220*/  IMAD.MOV.U32 R6, RZ, RZ, -0x80000000 ;  /* 0x80000000ff067424 */ /* 0x000fe400078e00ff */
[----:B0-----:R-:W-:Y:S02]  /*0230*/  IMAD.MOV.U32 R8, RZ, RZ, -0x80000000 ;  /* 0x80000000ff087424 */ /* 0x001fe400078e00ff */
[----:B------:R-:W-:Y:S01]  /*0240*/  IMAD.MOV.U32 R9, RZ, RZ, -0x1 ;  /* 0xffffffffff097424 */ /* 0x000fe200078e00ff */
[----:B------:R-:W-:Y:S01]  /*0250*/  USHF.L.U32 UR4, UR4, 0xa, URZ ;  /* 0x0000000a04047899 */ /* 0x000fe200080006ff */
[----:B----4-:R-:W-:-:S02]  /*0260*/  @!P0 IMAD.MOV.U32 R10, RZ, RZ, R7 ;  /* 0x000000ffff0a8224 */ /* 0x010fc400078e0007 */
[----:B-----5:R-:W-:Y:S01]  /*0270*/  @P2 IMAD.MOV.U32 R12, RZ, RZ, R15 ;  /* 0x000000ffff0c2224 */ /* 0x020fe200078e000f */
[----:B------:R-:W-:Y:S02]  /*0280*/  @!P0 SHF.R.S32.HI R11, RZ, 0x1f, R7 ;  /* 0x0000001fff0b8819 */ /* 0x000fe40000011407 */
[----:B------:R-:W-:Y:S02]  /*0290*/  @P2 SHF.R.S32.HI R13, RZ, 0x1f, R15 ;  /* 0x0000001fff0d2819 */ /* 0x000fe4000001140f */
[----:B------:R-:W-:Y:S01]  /*02a0*/  ISETP.GT.U32.AND P0, PT, R10, R12, PT ;  /* 0x0000000c0a00720c */ /* 0x000fe20003f04070 */
[----:B--2---:R-:W-:-:S03]  /*02b0*/  @P2 IMAD.MOV.U32 R6, RZ, RZ, R17 ;  /* 0x000000ffff062224 */ /* 0x004fc600078e0011 */
[----:B------:R-:W-:Y:S01]  /*02c0*/  ISETP.GT.AND.EX P0, PT, R11, R13, PT, P0 ;  /* 0x0000000d0b00720c */ /* 0x000fe20003f04300 */
[----:B------:R-:W-:-:S03]  /*02d0*/  IMAD.MOV.U32 R7, RZ, RZ, -0x1 ;  /* 0xffffffffff077424 */ /* 0x000fc600078e00ff */
[----:B------:R-:W-:Y:S02]  /*02e0*/  SEL R15, R10, R12, P0 ;  /* 0x0000000c0a0f7207 */ /* 0x000fe40000000000 */
[----:B------:R-:W-:Y:S02]  /*02f0*/  SEL R11, R11, R13, P0 ;  /* 0x0000000d0b0b7207 */ /* 0x000fe40000000000 */
[----:B------:R-:W-:Y:S02]  /*0300*/  @P2 SHF.R.S32.HI R7, RZ, 0x1f, R17 ;  /* 0x0000001fff072819 */ /* 0x000fe40000011411 */
[----:B------:R-:W-:Y:S01]  /*0310*/  ISETP.GT.U32.AND P0, PT, R15, R6, PT ;  /* 0x000000060f00720c */ /* 0x000fe20003f04070 */
[----:B---3--:R-:W-:-:S03]  /*0320*/  @P1 IMAD.MOV.U32 R8, RZ, RZ, R19 ;  /* 0x000000ffff081224 */ /* 0x008fc600078e0013 */
[----:B------:R-:W-:-:S04]  /*0330*/  ISETP.GT.AND.EX P0, PT, R11, R7, PT, P0 ;  /* 0x000000070b00720c */ /* 0x000fc80003f04300 */
[----:B------:R-:W-:Y:S02]  /*0340*/  SEL R15, R15, R6, P0 ;  /* 0x000000060f0f7207 */ /* 0x000fe40000000000 */
[----:B------:R-:W-:Y:S02]  /*0350*/  SEL R11, R11, R7, P0 ;  /* 0x000000070b0b7207 */ /* 0x000fe40000000000 */
[----:B------:R-:W-:Y:S02]  /*0360*/  @P1 SHF.R.S32.HI R9, RZ, 0x1f, R19 ;  /* 0x0000001fff091819 */ /* 0x000fe40000011413 */
[----:B------:R-:W-:-:S04]  /*0370*/  ISETP.GT.U32.AND P0, PT, R15, R8, PT ;  /* 0x000000080f00720c */ /* 0x000fc80003f04070 */
[----:B------:R-:W-:-:S04]  /*0380*/  ISETP.GT.AND.EX P0, PT, R11, R9, PT, P0 ;  /* 0x000000090b00720c */ /* 0x000fc80003f04300 */
[----:B------:R-:W-:Y:S02]  /*0390*/  SEL R7, R15, R8, P0 ;  /* 0x000000080f077207 */ /* 0x000fe40000000000 */
[----:B------:R-:W-:Y:S02]  /*03a0*/  SEL R9, R11, R9, P0 ;  /* 0x000000090b097207 */ /* 0x000fe40000000000 */
[----:B------:R-:W-:Y:S02]  /*03b0*/  SHF.R.S32.HI R6, RZ, 0x1f, R14 ;  /* 0x0000001fff067819 */ /* 0x000fe4000001140e */
[----:B------:R-:W-:-:S04]  /*03c0*/  ISETP.GT.U32.AND P0, PT, R7, R14, PT ;  /* 0x0000000e0700720c */ /* 0x000fc80003f04070 */
[----:B------:R-:W-:-:S04]  /*03d0*/  ISETP.GT.AND.EX P0, PT, R9, R6, PT, P0 ;  /* 0x000000060900720c */ /* 0x000fc80003f04300 */
[----:B------:R-:W-:Y:S02]  /*03e0*/  SEL R14, R7, R14, P0 ;  /* 0x0000000e070e7207 */ /* 0x000fe40000000000 */
[----:B------:R-:W-:Y:S02]  /*03f0*/  SEL R9, R9, R6, P0 ;  /* 0x0000000609097207 */ /* 0x000fe40000000000 */
[----:B------:R-:W-:Y:S02]  /*0400*/  SHF.R.S32.HI R8, RZ, 0x1f, R5 ;  /* 0x0000001fff087819 */ /* 0x000fe40000011405 */
[----:B------:R-:W-:Y:S01]  /*0410*/  ISETP.GT.U32.AND P0, PT, R14, R5, PT ;  /* 0x000000050e00720c */ /* 0x000fe20003f04070 */
[----:B------:R-:W-:-:S03]  /*0420*/  IMAD.MOV.U32 R6, RZ, RZ, -0x80000000 ;  /* 0x80000000ff067424 */ /* 0x000fc600078e00ff */
[----:B------:R-:W-:Y:S01]  /*0430*/  ISETP.GT.AND.EX P0, PT, R9, R8, PT, P0 ;  /* 0x000000080900720c */ /* 0x000fe20003f04300 */
[----:B------:R-:W-:-:S03]  /*0440*/  @P1 IMAD.MOV.U32 R6, RZ, RZ, R4 ;  /* 0x000000ffff061224 */ /* 0x000fc600078e0004 */
[----:B------:R-:W-:Y:S01]  /*0450*/  SEL R11, R14, R5, P0 ;  /* 0x000000050e0b7207 */ /* 0x000fe20000000000 */
[----:B------:R-:W-:Y:S01]  /*0460*/  IMAD.MOV.U32 R7, RZ, RZ, -0x1 ;  /* 0xffffffffff077424 */ /* 0x000fe200078e00ff */
[----:B------:R-:W-:Y:S02]  /*0470*/  SEL R9, R9, R8, P0 ;  /* 0x0000000809097207 */ /* 0x000fe40000000000 */
[----:B------:R-:W-:Y:S02]  /*0480*/  @P1 SHF.R.S32.HI R7, RZ, 0x1f, R4 ;  /* 0x0000001fff071819 */ /* 0x000fe40000011404 */
[----:B------:R-:W-:Y:S01]  /*0490*/  ISETP.GT.U32.AND P0, PT, R11, R6, PT ;  /* 0x000000060b00720c */ /* 0x000fe20003f04070 */
[----:B------:R-:W0:Y:S03]  /*04a0*/  LDC.64 R4, c[0x0][0x388] ;  /* 0x0000e200ff047b82 */ /* 0x000e260000000a00 */
        /* <DEDUP_REMOVED lines=9> */
[----:B------:R-:W-:Y:S02]  /*0540*/  ISETP.GT.U32.AND P0, PT, R7, R2, PT ;  /* 0x000000020700720c */ /* 0x000fe40003f04070 */
[----:B------:R-:W-:Y:S02]  /*0550*/  LOP3.LUT R3, R0, UR4, RZ, 0xfc, !PT ;  /* 0x0000000400037c12 */ /* 0x000fe4000f8efcff */
[----:B------:R-:W-:-:S03]  /*0560*/  ISETP.GT.AND.EX P0, PT, R9, R6, PT, P0 ;  /* 0x000000060900720c */ /* 0x000fc60003f04300 */
[----:B0-----:R-:W-:Y:S01]  /*0570*/  IMAD.WIDE.U32 R4, R3, 0x4, R4 ;  /* 0x0000000403047825 */ /* 0x001fe200078e0004 */
[----:B------:R-:W-:-:S05]  /*0580*/  SEL R3, R7, R2, P0 ;  /* 0x0000000207037207 */ /* 0x000fca0000000000 */
[----:B------:R-:W-:Y:S01]  /*0590*/  STG.E desc[UR6][R4.64], R3 ;  /* 0x0000000304007986 */ /* 0x000fe2000c101906 */
[----:B------:R-:W-:Y:S05]  /*05a0*/  EXIT ;  /* 0x000000000000794d */ /* 0x000fea0003800000 */
.L_x_320:
        /* <DEDUP_REMOVED lines=13> */
.L_x_449:


//--------------------- .text.fused_nn_conv2d_add_nn_relu_cast_cast_left_shift_multiply_add_right_shift_cast_c_3441552496575213188__10_kernel0 --------------------------
	.section	.text.fused_nn_conv2d_add_nn_relu_cast_cast_left_shift_multiply_add_right_shift_cast_c_3441552496575213188__10_kernel0,"ax",@progbits
	.align	128
        .global         fused_nn_conv2d_add_nn_relu_cast_cast_left_shift_multiply_add_right_shift_cast_c_3441552496575213188__10_kernel0
        .type           fused_nn_conv2d_add_nn_relu_cast_cast_left_shift_multiply_add_right_shift_cast_c_3441552496575213188__10_kernel0,@function
        .size           fused_nn_conv2d_add_nn_relu_cast_cast_left_shift_multiply_add_right_shift_cast_c_3441552496575213188__10_kernel0,(.L_x_410 - fused_nn_conv2d_add_nn_relu_cast_cast_left_shift_multiply_add_right_shift_cast_c_3441552496575213188__10_kernel0)
        .other          fused_nn_conv2d_add_nn_relu_cast_cast_left_shift_multiply_add_right_shift_cast_c_3441552496575213188__10_kernel0,@"STO_CUDA_ENTRY STV_DEFAULT"
fused_nn_conv2d_add_nn_relu_cast_cast_left_shift_multiply_add_right_shift_cast_c_3441552496575213188__10_kernel0:
.text.fused_nn_conv2d_add_nn_relu_cast_cast_left_shift_multiply_add_right_shift_cast_c_3441552496575213188__10_kernel0:
[----:B------:R-:W-:Y:S01]  /*0000*/  LDC R1, c[0x0][0x37c] ;  /* 0x0000df00ff017b82 */ /* 0x000fe20000000800 */
[----:B------:R-:W0:Y:S07]  /*0010*/  S2R R36, SR_TID.X ;  /* 0x0000000000247919 */ /* 0x000e2e0000002100 */
[----:B------:R-:W1:Y:S01]  /*0020*/  LDC.64 R2, c[0x0][0x388] ;  /* 0x0000e200ff027b82 */ /* 0x000e620000000a00 */
[----:B------:R-:W2:Y:S01]  /*0030*/  LDCU.64 UR14, c[0x0][0x358] ;  /* 0x00006b00ff0e77ac */ /* 0x000ea20008000a00 */
[----:B------:R-:W0:Y:S02]  /*0040*/  S2R R72, SR_TID.Z ;  /* 0x0000000000487919 */ /* 0x000e240000002300 */
[----:B0-----:R-:W-:-:S04]  /*0050*/  IMAD R21, R72, 0x80, R36 ;  /* 0x0000008048157824 */ /* 0x001fc800078e0224 */
        /* <DEDUP_REMOVED lines=34> */
[----:B------:R-:W-:Y:S01]  /*0280*/  ISETP.NE.AND P0, PT, R72, RZ, PT ;  /* 0x000000ff4800720c */ /* 0x000fe20003f05270 */
[----:B------:R-:W-:Y:S01]  /*0290*/  UMOV UR4, 0x400 ;  /* 0x0000040000047882 */ /* 0x000fe20000000000 */
[----:B------:R-:W2:Y:S01]  /*02a0*/  S2R R5, SR_CTAID.Z ;  /* 0x0000000000057919 */ /* 0x000ea20000002700 */
[----:B------:R-:W-:Y:S01]  /*02b0*/  LOP3.LUT R0, R36, 0x3, RZ, 0xc0, !PT ;  /* 0x0000000324007812 */ /* 0x000fe200078ec0ff */
[----:B------:R-:W-:Y:S01]  /*02c0*/  BSSY.RECONVERGENT B0, `(.L_x_321) ;  /* 0x000001b000007945 */ /* 0x000fe20003800200 */
[----:B------:R-:W3:Y:S01]  /*02d0*/  S2R R24, SR_LANEID ;  /* 0x0000000000187919 */ /* 0x000ee20000000000 */
[----:B-1----:R-:W-:-:S02]  /*02e0*/  ULEA UR6, UR5, UR4, 0x18 ;  /* 0x0000000405067291 */ /* 0x002fc4000f8ec0ff */
[----:B--2---:R-:W-:-:S05]  /*02f0*/  IMAD R0, R5, 0x200, R0 ;  /* 0x0000020005007824 */ /* 0x004fca00078e0200 */
[----:B0-----:R-:W-:Y:S05]  /*0300*/  @P0 BRA `(.L_x_322) ;  /* 0x0000000000580947 */ /* 0x001fea0003800000 */
[----:B------:R-:W0:Y:S01]  /*0310*/  LDC.64 R2, c[0x0][0x380] ;  /* 0x0000e000ff027b82 */ /* 0x000e220000000a00 */
[----:B------:R-:W-:-:S04]  /*0320*/  LEA R4, R36, 0x7, 0x3 ;  /* 0x0000000724047811 */ /* 0x000fc800078e18ff */
[----:B------:R-:W-:-:S05]  /*0330*/  LOP3.LUT R5, R4, 0x1fe0, RZ, 0xc0, !PT ;  /* 0x00001fe004057812 */ /* 0x000fca00078ec0ff */
[----:B------:R-:W-:-:S04]  /*0340*/  IMAD.IADD R5, R0, 0x1, R5 ;  /* 0x0000000100057824 */ /* 0x000fc800078e0205 */
[----:B0-----:R-:W-:-:S05]  /*0350*/  IMAD.WIDE.U32 R2, R5, 0x4, R2 ;  /* 0x0000000405027825 */ /* 0x001fca00078e0002 */
[----:B------:R-:W2:Y:S04]  /*0360*/  LDG.E.CONSTANT R5, desc[UR14][R2.64] ;  /* 0x0000000e02057981 */ /* 0x000ea8000c1e9900 */
[----:B------:R-:W4:Y:S04]  /*0370*/  LDG.E.CONSTANT R7, desc[UR14][R2.64+0x10] ;  /* 0x0000100e02077981 */ /* 0x000f28000c1e9900 */
[----:B------:R-:W3:Y:S04]  /*0380*/  LDG.E.CONSTANT R9, desc[UR14][R2.64+0x20] ;  /* 0x0000200e02097981 */ /* 0x000ee8000c1e9900 */
[----:B------:R-:W3:Y:S04]  /*0390*/  LDG.E.CONSTANT R11, desc[UR14][R2.64+0x30] ;  /* 0x0000300e020b7981 */ /* 0x000ee8000c1e9900 */
[----:B------:R-:W3:Y:S04]  /*03a0*/  LDG.E.CONSTANT R13, desc[UR14][R2.64+0x40] ;  /* 0x0000400e020d7981 */ /* 0x000ee8000c1e9900 */
[----:B------:R-:W3:Y:S04]  /*03b0*/  LDG.E.CONSTANT R15, desc[UR14][R2.64+0x50] ;  /* 0x0000500e020f7981 */ /* 0x000ee8000c1e9900 */
[----:B------:R-:W3:Y:S04]  /*03c0*/  LDG.E.CONSTANT R17, desc[UR14][R2.64+0x60] ;  /* 0x0000600e02117981 */ /* 0x000ee8000c1e9900 */
[----:B------:R-:W3:Y:S01]  /*03d0*/  LDG.E.CONSTANT R19, desc[UR14][R2.64+0x70] ;  /* 0x0000700e02137981 */ /* 0x000ee2000c1e9900 */
[----:B------:R-:W-:-:S05]  /*03e0*/  LEA R0, R36, UR6, 0x2 ;  /* 0x0000000624007c11 */ /* 0x000fca000f8e10ff */
[----:B--2---:R0:W-:Y:S04]  /*03f0*/  STS [R0], R5 ;  /* 0x0000000500007388 */ /* 0x0041e80000000800 */
[----:B----4-:R0:W-:Y:S04]  /*0400*/  STS [R0+0x80], R7 ;  /* 0x0000800700007388 */ /* 0x0101e80000000800 */
[----:B---3--:R0:W-:Y:S04]  /*0410*/  STS [R0+0x100], R9 ;  /* 0x0001000900007388 */ /* 0x0081e80000000800 */
[----:B------:R0:W-:Y:S04]  /*0420*/  STS [R0+0x180], R11 ;  /* 0x0001800b00007388 */ /* 0x0001e80000000800 */
[----:B------:R0:W-:Y:S04]  /*0430*/  STS [R0+0x200], R13 ;  /* 0x0002000d00007388 */ /* 0x0001e80000000800 */
[----:B------:R0:W-:Y:S04]  /*0440*/  STS [R0+0x280], R15 ;  /* 0x0002800f00007388 */ /* 0x0001e80000000800 */
[----:B------:R0:W-:Y:S04]  /*0450*/  STS [R0+0x300], R17 ;  /* 0x0003001100007388 */ /* 0x0001e80000000800 */
[----:B------:R0:W-:Y:S02]  /*0460*/  STS [R0+0x380], R19 ;  /* 0x0003801300007388 */ /* 0x0001e40000000800 */
.L_x_322:
[----:B------:R-:W-:Y:S05]  /*0470*/  BSYNC.RECONVERGENT B0 ;  /* 0x0000000000007941 */ /* 0x000fea0003800200 */
.L_x_321:
[----:B------:R-:W-:Y:S01]  /*0480*/  BAR.SYNC.DEFER_BLOCKING 0x0 ;  /* 0x0000000000007b1d */ /* 0x000fe20000010000 */
[----:B------:R-:W-:Y:S01]  /*0490*/  UIADD3 UR4, UPT, UPT, UR4, 0x400, URZ ;  /* 0x0000040004047890 */ /* 0x000fe2000fffe0ff */
[----:B---3--:R-:W-:Y:S01]  /*04a0*/  LOP3.LUT R24, R24, 0x7, RZ, 0xc0, !PT ;  /* 0x0000000718187812 */ /* 0x008fe200078ec0ff */
[----:B------:R-:W-:Y:S02]  /*04b0*/  UIADD3 UR7, UPT, UPT, UR6, 0x80, URZ ;  /* 0x0000008006077890 */ /* 0x000fe4000fffe0ff */
[----:B------:R-:W-:Y:S02]  /*04c0*/  UIADD3 UR8, UPT, UPT, UR6, 0x100, URZ ;  /* 0x0000010006087890 */ /* 0x000fe4000fffe0ff */
        /* <DEDUP_REMOVED lines=10> */
[----:B------:R-:W-:Y:S01]  /*0570*/  ULEA UR4, UR5, UR4, 0x18 ;  /* 0x0000000405047291 */ /* 0x000fe2000f8ec0ff */
[----:B------:R-:W-:-:S02]  /*0580*/  LEA R87, R24, UR11, 0x4 ;  /* 0x0000000b18577c11 */ /* 0x000fc4000f8e20ff */
[C---:B------:R-:W-:Y:S02]  /*0590*/  LEA R86, R24.reuse, UR12, 0x4 ;  /* 0x0000000c18567c11 */ /* 0x040fe4000f8e20ff */
[----:B------:R-:W-:Y:S02]  /*05a0*/  LEA R2, R24, UR13, 0x4 ;  /* 0x0000000d18027c11 */ /* 0x000fe4000f8e20ff */
[----:B------:R-:W-:Y:S01]  /*05b0*/  LEA R21, R21, UR4, 0x2 ;  /* 0x0000000415157c11 */ /* 0x000fe2000f8e10ff */
[----:B------:R-:W1:Y:S01]  /*05c0*/  LDSM.16.M88 R6, [R6] ;  /* 0x000000000606783b */ /* 0x000e620000000000 */
[----:B0-----:R-:W-:-:S03]  /*05d0*/  LEA R17, R72, UR4, 0xc ;  /* 0x0000000448117c11 */ /* 0x001fc6000f8e60ff */
[----:B------:R-:W0:Y:S01]  /*05e0*/  LDSM.16.M88 R91, [R91] ;  /* 0x000000005b5b783b */ /* 0x000e220000000000 */
[C---:B------:R-:W-:Y:S01]  /*05f0*/  IADD3 R7, PT, PT, R17.reuse, 0x100, RZ ;  /* 0x0000010011077810 */ /* 0x040fe20007ffe0ff */
[C---:B------:R-:W-:Y:S01]  /*0600*/  VIADD R33, R17.reuse, 0x300 ;  /* 0x0000030011217836 */ /* 0x040fe20000000000 */
[C---:B------:R-:W-:Y:S01]  /*0610*/  IADD3 R77, PT, PT, R17.reuse, 0x380, RZ ;  /* 0x00000380114d7810 */ /* 0x040fe20007ffe0ff */
[----:B------:R-:W2:Y:S01]  /*0620*/  LDSM.16.M88 R90, [R90] ;  /* 0x000000005a5a783b */ /* 0x000ea20000000000 */
[C---:B------:R-:W-:Y:S01]  /*0630*/  VIADD R0, R17.reuse, 0x800 ;  /* 0x0000080011007836 */ /* 0x040fe20000000000 */
[C---:B------:R-:W-:Y:S01]  /*0640*/  IADD3 R73, PT, PT, R17.reuse, 0x600, RZ ;  /* 0x0000060011497810 */ /* 0x040fe20007ffe0ff */
[C---:B------:R-:W-:Y:S01]  /*0650*/  VIADD R85, R17.reuse, 0x80 ;  /* 0x0000008011557836 */ /* 0x040fe20000000000 */
[----:B------:R-:W3:Y:S01]  /*0660*/  LDSM.16.M88 R89, [R89] ;  /* 0x000000005959783b */ /* 0x000ee20000000000 */
[C---:B------:R-:W-:Y:S01]  /*0670*/  VIADD R31, R17.reuse, 0x200 ;  /* 0x00000200111f7836 */ /* 0x040fe20000000000 */
[C---:B------:R-:W-:Y:S01]  /*0680*/  IADD3 R10, PT, PT, R17.reuse, 0x880, RZ ;  /* 0x00000880110a7810 */ /* 0x040fe20007ffe0ff */
[C---:B------:R-:W-:Y:S01]  /*0690*/  VIADD R35, R17.reuse, 0x400 ;  /* 0x0000040011237836 */ /* 0x040fe20000000000 */
[----:B------:R-:W4:Y:S01]  /*06a0*/  LDSM.16.M88 R88, [R88] ;  /* 0x000000005858783b */ /* 0x000f220000000000 */
[C---:B------:R-:W-:Y:S01]  /*06b0*/  VIADD R69, R17.reuse, 0x480 ;  /* 0x0000048011457836 */ /* 0x040fe20000000000 */
[C---:B------:R-:W-:Y:S01]  /*06c0*/  IADD3 R25, PT, PT, R17.reuse, 0xb00, RZ ;  /* 0x00000b0011197810 */ /* 0x040fe20007ffe0ff */
[C---:B------:R-:W-:Y:S01]  /*06d0*/  VIADD R71, R17.reuse, 0x580 ;  /* 0x0000058011477836 */ /* 0x040fe20000000000 */
[----:B------:R-:W0:Y:S01]  /*06e0*/  LDSM.16.M88 R87, [R87] ;  /* 0x000000005757783b */ /* 0x000e220000000000 */
[C---:B------:R-:W-:Y:S01]  /*06f0*/  VIADD R29, R17.reuse, 0xa80 ;  /* 0x00000a80111d7836 */ /* 0x040fe20000000000 */
[C---:B------:R-:W-:Y:S01]  /*0700*/  LEA R78, R24.reuse, R33, 0x4 ;  /* 0x00000021184e7211 */ /* 0x040fe200078e20ff */
        /* <DEDUP_REMOVED lines=9> */
[----:B-----5:R-:W-:Y:S01]  /*07a0*/  STS [R21], R68 ;  /* 0x0000004415007388 */ /* 0x020fe20000000800 */
[C---:B------:R-:W-:Y:S01]  /*07b0*/  VIADD R83, R17.reuse, 0x680 ;  /* 0x0000068011537836 */ /* 0x040fe20000000000 */
[C---:B------:R-:W-:Y:S01]  /*07c0*/  LEA R29, R24.reuse, R29, 0x4 ;  /* 0x0000001d181d7211 */ /* 0x040fe200078e20ff */
[C---:B------:R-:W-:Y:S01]  /*07d0*/  VIADD R93, R17.reuse, 0x700 ;  /* 0x00000700115d7836 */ /* 0x040fe20000000000 */
[----:B------:R-:W-:Y:S01]  /*07e0*/  STS [R21+0x80], R67 ;  /* 0x0000804315007388 */ /* 0x000fe20000000800 */
[C---:B------:R-:W-:Y:S01]  /*07f0*/  VIADD R4, R17.reuse, 0x780 ;  /* 0x0000078011047836 */ /* 0x040fe20000000000 */
[----:B------:R-:W-:Y:S01]  /*0800*/  LEA R18, R24, R23, 0x4 ;  /* 0x0000001718127211 */ /* 0x000fe200078e20ff */
[C---:B------:R-:W-:Y:S01]  /*0810*/  VIADD R32, R17.reuse, 0x900 ;  /* 0x0000090011207836 */ /* 0x040fe20000000000 */
[----:B------:R-:W-:Y:S01]  /*0820*/  STS [R21+0x100], R66 ;  /* 0x0001004215007388 */ /* 0x000fe20000000800 */
[----:B------:R-:W-:-:S02]  /*0830*/  VIADD R12, R17, 0x980 ;  /* 0x00000980110c7836 */ /* 0x000fc40000000000 */
[C---:B------:R-:W-:Y:S01]  /*0840*/  VIADD R27, R17.reuse, 0xa00 ;  /* 0x00000a00111b7836 */ /* 0x040fe20000000000 */
[----:B------:R-:W-:Y:S01]  /*0850*/  STS [R21+0x180], R65 ;  /* 0x0001804115007388 */ /* 0x000fe20000000800 */
[C---:B------:R-:W-:Y:S02]  /*0860*/  VIADD R3, R17.reuse, 0xb80 ;  /* 0x00000b8011037836 */ /* 0x040fe40000000000 */
[C---:B------:R-:W-:Y:S01]  /*0870*/  VIADD R5, R17.reuse, 0xc00 ;  /* 0x00000c0011057836 */ /* 0x040fe20000000000 */
[----:B------:R-:W-:Y:S01]  /*0880*/  STS [R21+0x400], R64 ;  /* 0x0004004015007388 */ /* 0x000fe20000000800 */
[C---:B------:R-:W-:Y:S02]  /*0890*/  VIADD R19, R17.reuse, 0xc80 ;  /* 0x00000c8011137836 */ /* 0x040fe40000000000 */
[C---:B------:R-:W-:Y:S01]  /*08a0*/  VIADD R15, R17.reuse, 0xe00 ;  /* 0x00000e00110f7836 */ /* 0x040fe20000000000 */
[----:B------:R-:W-:Y:S01]  /*08b0*/  STS [R21+0x480], R63 ;  /* 0x0004803f15007388 */ /* 0x000fe20000000800 */
[----:B------:R-:W-:-:S02]  /*08c0*/  VIADD R11, R17, 0xe80 ;  /* 0x00000e80110b7836 */ /* 0x000fc40000000000 */
        /* <DEDUP_REMOVED lines=16> */
[----:B------:R-:W-:Y:S01]  /*09d0*/  IMAD R69, R24, 0x10, R73 ;  /* 0x0000001018457824 */ /* 0x000fe200078e0249 */
[----:B------:R-:W-:Y:S01]  /*09e0*/  LOP3.LUT R73, R36, 0x3f8, RZ, 0xc0, !PT ;  /* 0x000003f824497812 */ /* 0x000fe200078ec0ff */
[C---:B------:R-:W-:Y:S01]  /*09f0*/  IMAD R35, R24.reuse, 0x10, R83 ;  /* 0x0000001018237824 */ /* 0x040fe200078e0253 */
[----:B------:R-:W-:Y:S01]  /*0a00*/  STS [R21+0x980], R57 ;  /* 0x0009803915007388 */ /* 0x000fe20000000800 */
[C---:B------:R-:W-:Y:S01]  /*0a10*/  IMAD R34, R24.reuse, 0x10, R93 ;  /* 0x0000001018227824 */ /* 0x040fe200078e025d */
[----:B------:R-:W-:Y:S01]  /*0a20*/  CS2R R82, SRZ ;  /* 0x0000000000527805 */ /* 0x000fe2000001ff00 */
        /* <DEDUP_REMOVED lines=8> */
[C---:B------:R-:W-:Y:S02]  /*0ab0*/  IMAD R28, R24.reuse, 0x10, R25 ;  /* 0x00000010181c7824 */ /* 0x040fe400078e0219 */
        /* <DEDUP_REMOVED lines=8> */
[----:B------:R-:W-:Y:S02]  /*0b40*/  IMAD R13, R24, 0x10, R13 ;  /* 0x00000010180d7824 */ /* 0x000fe400078e020d */
[----:B------:R-:W-:Y:S01]  /*0b50*/  IMAD R70, R72, 0x100, R73 ;  /* 0x0000010048467824 */ /* 0x000fe200078e0249 */
[----:B------:R-:W-:Y:S01]  /*0b60*/  STS [R21+0x1100], R50 ;  /* 0x0011003215007388 */ /* 0x000fe20000000800 */
[----:B-1----:R-:W-:-:S03]  /*0b70*/  IMAD.MOV.U32 R25, RZ, RZ, R6 ;  /* 0x000000ffff197224 */ /* 0x002fc600078e0006 */
[----:B------:R-:W-:Y:S01]  /*0b80*/  STS [R21+0x1180], R49 ;  /* 0x0011803115007388 */ /* 0x000fe20000000800 */
[----:B------:R-:W-:-:S03]  /*0b90*/  LEA R70, R70, UR4, 0x2 ;  /* 0x0000000446467c11 */ /* 0x000fc6000f8e10ff */
        /* <DEDUP_REMOVED lines=13> */
[----:B-1----:R-:W-:-:S05]  /*0c70*/  IADD3 R21, PT, PT, R17, 0xd80, RZ ;  /* 0x00000d8011157810 */ /* 0x002fca0007ffe0ff */
[C---:B------:R-:W-:Y:S02]  /*0c80*/  IMAD R16, R24.reuse, 0x10, R21 ;  /* 0x0000001018107824 */ /* 0x040fe400078e0215 */
[----:B------:R-:W-:Y:S01]  /*0c90*/  IMAD R24, R24, 0x10, R17 ;  /* 0x0000001018187824 */ /* 0x000fe200078e0211 */
        /* <DEDUP_REMOVED lines=33> */
[----:B0-----:R-:W-:Y:S05]  /*0eb0*/  CALL.REL.NOINC `($__internal_18_$__cuda_sm_9x_mma_sub_byte_internal_m8n8k32_u4_s4) ;  /* 0x0000006400807944 */ /* 0x001fea0003c00000 */
[----:B------:R-:W-:Y:S01]  /*0ec0*/  IMAD.MOV.U32 R12, RZ, RZ, R20 ;  /* 0x000000ffff0c7224 */ /* 0x000fe200078e0014 */
[----:B------:R-:W-:Y:S01]  /*0ed0*/  MOV R11, R21 ;  /* 0x00000015000b7202 */ /* 0x000fe20000000f00 */
[----:B------:R-:W-:Y:S01]  /*0ee0*/  IMAD.MOV.U32 R24, RZ, RZ, R8 ;  /* 0x000000ffff187224 */ /* 0x000fe200078e0008 */
[----:B------:R-:W-:Y:S01]  /*0ef0*/  CS2R R82, SRZ ;  /* 0x0000000000527805 */ /* 0x000fe2000001ff00 */
[----:B------:R-:W-:Y:S01]  /*0f00*/  IMAD.MOV.U32 R25, RZ, RZ, R6 ;  /* 0x000000ffff197224 */ /* 0x000fe200078e0006 */
[----:B------:R-:W-:-:S07]  /*0f10*/  MOV R71, 0xf30 ;  /* 0x00000f3000477802 */ /* 0x000fce0000000f00 */
[----:B------:R-:W-:Y:S05]  /*0f20*/  CALL.REL.NOINC `($__internal_18_$__cuda_sm_9x_mma_sub_byte_internal_m8n8k32_u4_s4) ;  /* 0x0000006400647944 */ /* 0x000fea0003c00000 */
        /* <DEDUP_REMOVED lines=16> */
[----:B------:R-:W-:Y:S02]  /*1030*/  IMAD.MOV.U32 R5, RZ, RZ, R21 ;  /* 0x000000ffff057224 */ /* 0x000fe400078e0015 */
[----:B------:R-:W-:Y:S02]  /*1040*/  IMAD.MOV.U32 R24, RZ, RZ, R85 ;  /* 0x000000ffff187224 */ /* 0x000fe400078e0055 */
[----:B------:R-:W-:Y:S02]  /*1050*/  IMAD.MOV.U32 R83, RZ, RZ, R12 ;  /* 0x000000ffff537224 */ /* 0x000fe400078e000c */
        /* <DEDUP_REMOVED lines=27> */
[----:B------:R-:W-:Y:S01]  /*1210*/  MOV R6, R20 ;  /* 0x0000001400067202 */ /* 0x000fe20000000f00 */
[----:B------:R-:W-:Y:S01]  /*1220*/  IMAD.MOV.U32 R5, RZ, RZ, R21 ;  /* 0x000000ffff057224 */ /* 0x000fe200078e0015 */
[----:B------:R-:W-:Y:S01]  /*1230*/  MOV R25, R90 ;  /* 0x0000005a00197202 */ /* 0x000fe20000000f00 */
        /* <DEDUP_REMOVED lines=189> */
[----:B------:R-:W0:Y:S01]  /*1e10*/  LDC.64 R88, c[0x0][0x398] ;  /* 0x0000e600ff587b82 */ /* 0x000e220000000a00 */
[----:B------:R-:W-:-:S04]  /*1e20*/  IMAD.SHL.U32 R3, R72, 0x20, RZ ;  /* 0x0000002048037824 */ /* 0x000fc800078e00ff */
        /* <DEDUP_REMOVED lines=17> */
[----:B------:R-:W-:Y:S01]  /*1f40*/  IMAD R22, R72, -0xc00, R17 ;  /* 0xfffff40048167824 */ /* 0x000fe200078e0211 */
[----:B------:R-:W0:Y:S03]  /*1f50*/  S2R R71, SR_LANEID ;  /* 0x0000000000477919 */ /* 0x000e260000000000 */
[----:B------:R-:W-:-:S02]  /*1f60*/  VIADD R26, R22, 0x200 ;  /* 0x00000200161a7836 */ /* 0x000fc40000000000 */
[----:B------:R-:W-:Y:S01]  /*1f70*/  VIADD R32, R22, 0x300 ;  /* 0x0000030016207836 */ /* 0x000fe20000000000 */
[----:B0-----:R-:W-:Y:S02]  /*1f80*/  SHF.R.U32.HI R17, RZ, 0x2, R71 ;  /* 0x00000002ff117819 */ /* 0x001fe40000011647 */
[----:B------:R-:W-:-:S04]  /*1f90*/  LOP3.LUT R24, R71, 0x3, RZ, 0xc0, !PT ;  /* 0x0000000347187812 */ /* 0x000fc800078ec0ff */
[----:B------:R-:W-:Y:S01]  /*1fa0*/  LEA R23, R17, R24, 0x2 ;  /* 0x0000001811177211 */ /* 0x000fe200078e10ff */
[----:B------:R-:W-:Y:S01]  /*1fb0*/  VIADD R24, R22, 0x100 ;  /* 0x0000010016187836 */ /* 0x000fe20000000000 */
[----:B------:R-:W5:Y:S03]  /*1fc0*/  LDG.E.CONSTANT R17, desc[UR14][R88.64+0x40] ;  /* 0x0000400e58117981 */ /* 0x000f66000c1e9900 */
[C---:B------:R-:W-:Y:S01]  /*1fd0*/  IMAD.U32 R33, R23.reuse, 0x8, R22 ;  /* 0x0000000817217824 */ /* 0x040fe200078e0016 */
[----:B------:R-:W-:Y:S01]  /*1fe0*/  BAR.SYNC.DEFER_BLOCKING 0x0 ;  /* 0x0000000000007b1d */ /* 0x000fe20000010000 */
[C---:B------:R-:W-:Y:S01]  /*1ff0*/  LEA R69, R23.reuse, R24, 0x3 ;  /* 0x0000001817457211 */ /* 0x040fe200078e18ff */
[C---:B------:R-:W-:Y:S02]  /*2000*/  IMAD.U32 R35, R23.reuse, 0x8, R26 ;  /* 0x0000000817237824 */ /* 0x040fe400078e001a */
[----:B------:R-:W-:-:S02]  /*2010*/  IMAD.U32 R34, R23, 0x8, R32 ;  /* 0x0000000817227824 */ /* 0x000fc400078e0020 */
[----:B------:R-:W-:Y:S02]  /*2020*/  IMAD.MOV.U32 R86, RZ, RZ, 0x40000000 ;  /* 0x40000000ff567424 */ /* 0x000fe400078e00ff */
[----:B------:R-:W-:Y:S01]  /*2030*/  IMAD.MOV.U32 R87, RZ, RZ, 0x0 ;  /* 0x00000000ff577424 */ /* 0x000fe200078e00ff */
[----:B------:R-:W5:Y:S04]  /*2040*/  LDG.E.CONSTANT R32, desc[UR14][R88.64+0x4c] ;  /* 0x00004c0e58207981 */ /* 0x000f68000c1e9900 */
[----:B------:R0:W-:Y:S04]  /*2050*/  STS.64 [R33], R18 ;  /* 0x0000001221007388 */ /* 0x0001e80000000a00 */
[----:B------:R-:W-:Y:S04]  /*2060*/  STS.64 [R69], R28 ;  /* 0x0000001c45007388 */ /* 0x000fe80000000a00 */
[----:B------:R-:W-:Y:S04]  /*2070*/  STS.64 [R35], R30 ;  /* 0x0000001e23007388 */ /* 0x000fe80000000a00 */
[----:B------:R-:W-:Y:S01]  /*2080*/  STS.64 [R34], R20 ;  /* 0x0000001422007388 */ /* 0x000fe20000000a00 */
[----:B------:R-:W-:Y:S06]  /*2090*/  BAR.SYNC.DEFER_BLOCKING 0x0 ;  /* 0x0000000000007b1d */ /* 0x000fec0000010000 */
[----:B0-----:R-:W5:Y:S04]  /*20a0*/  LDG.E.CONSTANT R18, desc[UR14][R88.64+0x44] ;  /* 0x0000440e58127981 */ /* 0x001f68000c1e9900 */
[----:B------:R-:W5:Y:S04]  /*20b0*/  LDG.E.CONSTANT R19, desc[UR14][R88.64+0x48] ;  /* 0x0000480e58137981 */ /* 0x000f68000c1e9900 */
[----:B------:R-:W2:Y:S04]  /*20c0*/  LDS.128 R24, [R70] ;  /* 0x0000000046187984 */ /* 0x000ea80000000c00 */
[----:B------:R-:W0:Y:S04]  /*20d0*/  LDS.128 R20, [R70+0x10] ;  /* 0x0000100046147984 */ /* 0x000e280000000c00 */
[----:B------:R-:W1:Y:S01]  /*20e0*/  LDS.128 R28, [R70+0x80] ;  /* 0x00008000461c7984 */ /* 0x000e620000000c00 */
[----:B--2---:R-:W-:-:S02]  /*20f0*/  VIADDMNMX R33, R0, R24, RZ, !PT ;  /* 0x0000001800217246 */ /* 0x004fc400078001ff */
[----:B---3--:R-:W-:-:S03]  /*2100*/  VIADDMNMX R69, R2, R25, RZ, !PT ;  /* 0x0000001902457246 */ /* 0x008fc600078001ff */
[----:B------:R-:W-:Y:S01]  /*2110*/  IMAD.WIDE.U32 R74, R33, -0x60000000, R86 ;  /* 0xa0000000214a7825 */ /* 0x000fe200078e0056 */
[----:B----4-:R-:W-:-:S03]  /*2120*/  VIADDMNMX R77, R3, R26, RZ, !PT ;  /* 0x0000001a034d7246 */ /* 0x010fc600078001ff */
[--C-:B------:R-:W-:Y:S01]  /*2130*/  IMAD.WIDE.U32 R34, R69, -0x60000000, R86.reuse ;  /* 0xa000000045227825 */ /* 0x100fe200078e0056 */
[----:B------:R-:W-:Y:S02]  /*2140*/  LEA R75, R33, R75, 0x2 ;  /* 0x0000004b214b7211 */ /* 0x000fe400078e10ff */
[----:B------:R-:W2:Y:S01]  /*2150*/  LDG.E.CONSTANT R33, desc[UR14][R88.64+0x50] ;  /* 0x0000500e58217981 */ /* 0x000ea2000c1e9900 */
[----:B------:R-:W-:-:S04]  /*2160*/  IMAD.WIDE.U32 R24, R77, -0x60000000, R86 ;  /* 0xa00000004d187825 */ /* 0x000fc800078e0056 */
[----:B------:R-:W-:Y:S02]  /*2170*/  IMAD.U32 R69, R69, 0x4, R35 ;  /* 0x0000000445457824 */ /* 0x000fe400078e0023 */
[----:B------:R-:W-:Y:S01]  /*2180*/  IMAD.U32 R35, R77, 0x4, R25 ;  /* 0x000000044d237824 */ /* 0x000fe200078e0019 */
[----:B------:R-:W-:Y:S02]  /*2190*/  SHF.R.U64 R26, R74, 0x1f, R75 ;  /* 0x0000001f4a1a7819 */ /* 0x000fe4000000124b */
[----:B------:R-:W-:Y:S02]  /*21a0*/  SHF.R.U64 R25, R34, 0x1f, R69 ;  /* 0x0000001f22197819 */ /* 0x000fe40000001245 */
[----:B------:R-:W3:Y:S01]  /*21b0*/  LDG.E.CONSTANT R34, desc[UR14][R88.64+0x54] ;  /* 0x0000540e58227981 */ /* 0x000ee2000c1e9900 */
[----:B-----5:R-:W-:Y:S02]  /*21c0*/  VIADDMNMX R75, R4, R27, RZ, !PT ;  /* 0x0000001b044b7246 */ /* 0x020fe400078001ff */
[----:B------:R-:W-:-:S02]  /*21d0*/  SHF.R.U64 R35, R24, 0x1f, R35 ;  /* 0x0000001f18237819 */ /* 0x000fc40000001223 */
[----:B------:R-:W-:Y:S02]  /*21e0*/  VIMNMX.RELU R26, PT, PT, R26, 0xf, PT ;  /* 0x0000000f1a1a7848 */ /* 0x000fe40003fe1100 */
[----:B------:R-:W-:Y:S01]  /*21f0*/  VIMNMX.RELU R27, PT, PT, R25, 0xf, PT ;  /* 0x0000000f191b7848 */ /* 0x000fe20003fe1100 */
[----:B------:R-:W-:Y:S01]  /*2200*/  IMAD.WIDE.U32 R24, R75, -0x60000000, R86 ;  /* 0xa00000004b187825 */ /* 0x000fe200078e0056 */
[----:B0-----:R-:W-:Y:S02]  /*2210*/  VIADDMNMX R79, R5, R20, RZ, !PT ;  /* 0x00000014054f7246 */ /* 0x001fe400078001ff */
[----:B------:R-:W-:Y:S01]  /*2220*/  VIMNMX.RELU R35, PT, PT, R35, 0xf, PT ;  /* 0x0000000f23237848 */ /* 0x000fe20003fe1100 */
[----:B------:R-:W-:Y:S01]  /*2230*/  IMAD.SHL.U32 R26, R26, 0x10000000, RZ ;  /* 0x100000001a1a7824 */ /* 0x000fe200078e00ff */
[----:B------:R-:W-:Y:S01]  /*2240*/  VIADDMNMX R81, R6, R21, RZ, !PT ;  /* 0x0000001506517246 */ /* 0x000fe200078001ff */
[----:B------:R-:W-:Y:S01]  /*2250*/  IMAD.SHL.U32 R27, R27, 0x1000000, RZ ;  /* 0x010000001b1b7824 */ /* 0x000fe200078e00ff */
[----:B------:R-:W-:Y:S01]  /*2260*/  SHF.L.U32 R35, R35, 0x14, RZ ;  /* 0x0000001423237819 */ /* 0x000fe200000006ff */
[----:B------:R-:W-:Y:S01]  /*2270*/  IMAD.U32 R21, R75, 0x4, R25 ;  /* 0x000000044b157824 */ /* 0x000fe200078e0019 */
[----:B------:R-:W-:Y:S01]  /*2280*/  VIADDMNMX R83, R7, R22, RZ, !PT ;  /* 0x0000001607537246 */ /* 0x000fe200078001ff */
[----:B------:R-:W-:Y:S01]  /*2290*/  IMAD.WIDE.U32 R76, R79, -0x60000000, R86 ;  /* 0xa00000004f4c7825 */ /* 0x000fe200078e0056 */
[----:B------:R-:W-:-:S02]  /*22a0*/  LOP3.LUT R69, R35, R27, R26, 0xfe, !PT ;  /* 0x0000001b23457212 */ /* 0x000fc400078efe1a */
[----:B------:R-:W-:Y:S01]  /*22b0*/  SHF.R.U64 R78, R24, 0x1f, R21 ;  /* 0x0000001f184e7819 */ /* 0x000fe20000001215 */
[----:B------:R-:W-:Y:S01]  /*22c0*/  IMAD.U32 R79, R79, 0x4, R77 ;  /* 0x000000044f4f7824 */ /* 0x000fe200078e004d */
[----:B------:R-:W4:Y:S01]  /*22d0*/  LDG.E.CONSTANT R35, desc[UR14][R88.64+0x58] ;  /* 0x0000580e58237981 */ /* 0x000f22000c1e9900 */
[----:B------:R-:W-:-:S03]  /*22e0*/  IMAD.WIDE.U32 R74, R81, -0x60000000, R86 ;  /* 0xa0000000514a7825 */ /* 0x000fc600078e0056 */
[----:B------:R-:W0:Y:S01]  /*22f0*/  LDS.128 R24, [R70+0x90] ;  /* 0x0000900046187984 */ /* 0x000e220000000c00 */
[----:B------:R-:W-:Y:S01]  /*2300*/  IMAD.WIDE.U32 R20, R83, -0x60000000, R86 ;  /* 0xa000000053147825 */ /* 0x000fe200078e0056 */
[----:B------:R-:W-:-:S03]  /*2310*/  SHF.R.U64 R22, R76, 0x1f, R79 ;  /* 0x0000001f4c167819 */ /* 0x000fc6000000124f */
[----:B------:R-:W-:Y:S02]  /*2320*/  IMAD.U32 R81, R81, 0x4, R75 ;  /* 0x0000000451517824 */ /* 0x000fe400078e004b */
[----:B------:R-:W-:Y:S01]  /*2330*/  IMAD.U32 R83, R83, 0x4, R21 ;  /* 0x0000000453537824 */ /* 0x000fe200078e0015 */
[----:B------:R-:W-:Y:S02]  /*2340*/  VIMNMX.RELU R22, PT, PT, R22, 0xf, PT ;  /* 0x0000000f16167848 */ /* 0x000fe40003fe1100 */
[----:B------:R-:W-:Y:S02]  /*2350*/  SHF.R.U64 R76, R74, 0x1f, R81 ;  /* 0x0000001f4a4c7819 */ /* 0x000fe40000001251 */
[----:B------:R-:W-:Y:S02]  /*2360*/  VIMNMX.RELU R21, PT, PT, R78, 0xf, PT ;  /* 0x0000000f4e157848 */ /* 0x000fe40003fe1100 */
[----:B------:R-:W-:Y:S01]  /*2370*/  SHF.R.U64 R74, R20, 0x1f, R83 ;  /* 0x0000001f144a7819 */ /* 0x000fe20000001253 */
[----:B------:R-:W-:Y:S01]  /*2380*/  IMAD.SHL.U32 R22, R22, 0x1000, RZ ;  /* 0x0000100016167824 */ /* 0x000fe200078e00ff */
[----:B------:R-:W-:-:S02]  /*2390*/  SHF.L.U32 R20, R21, 0x10, RZ ;  /* 0x0000001015147819 */ /* 0x000fc400000006ff */
[----:B------:R-:W-:Y:S02]  /*23a0*/  VIMNMX.RELU R21, PT, PT, R76, 0xf, PT ;  /* 0x0000000f4c157848 */ /* 0x000fe40003fe1100 */
[----:B------:R-:W-:Y:S02]  /*23b0*/  VIMNMX.RELU R74, PT, PT, R74, 0xf, PT ;  /* 0x0000000f4a4a7848 */ /* 0x000fe40003fe1100 */
[----:B------:R-:W-:Y:S01]  /*23c0*/  LOP3.LUT R22, R22, R20, R69, 0xfe, !PT ;  /* 0x0000001416167212 */ /* 0x000fe200078efe45 */
[----:B------:R-:W-:Y:S02]  /*23d0*/  IMAD.SHL.U32 R69, R21, 0x100, RZ ;  /* 0x0000010015457824 */ /* 0x000fe400078e00ff */
[----:B------:R-:W-:-:S05]  /*23e0*/  IMAD.SHL.U32 R74, R74, 0x10, RZ ;  /* 0x000000104a4a7824 */ /* 0x000fca00078e00ff */
[----:B------:R-:W-:Y:S02]  /*23f0*/  LOP3.LUT R82, R74, R69, R22, 0xfe, !PT ;  /* 0x000000454a527212 */ /* 0x000fe400078efe16 */
[----:B------:R-:W5:Y:S01]  /*2400*/  LDG.E.CONSTANT R69, desc[UR14][R88.64+0x5c] ;  /* 0x00005c0e58457981 */ /* 0x000f62000c1e9900 */
[----:B-1----:R-:W-:Y:S02]  /*2410*/  VIADDMNMX R75, R0, R28, RZ, !PT ;  /* 0x0000001c004b7246 */ /* 0x002fe400078001ff */
[----:B------:R-:W-:-:S03]  /*2420*/  VIADDMNMX R77, R2, R29, RZ, !PT ;  /* 0x0000001d024d7246 */ /* 0x000fc600078001ff */
[----:B------:R-:W-:-:S04]  /*2430*/  IMAD.WIDE.U32 R28, R75, -0x60000000, R86 ;  /* 0xa00000004b1c7825 */ /* 0x000fc800078e0056 */
[----:B------:R-:W-:-:S04]  /*2440*/  IMAD.WIDE.U32 R20, R77, -0x60000000, R86 ;  /* 0xa00000004d147825 */ /* 0x000fc800078e0056 */
[----:B------:R-:W-:Y:S01]  /*2450*/  IMAD.U32 R75, R75, 0x4, R29 ;  /* 0x000000044b4b7824 */ /* 0x000fe200078e001d */
[----:B------:R-:W-:Y:S02]  /*2460*/  LEA R21, R77, R21, 0x2 ;  /* 0x000000154d157211 */ /* 0x000fe400078e10ff */
[----:B------:R-:W-:Y:S02]  /*2470*/  VIADDMNMX R77, R3, R30, RZ, !PT ;  /* 0x0000001e034d7246 */ /* 0x000fe400078001ff */
[----:B------:R-:W-:Y:S02]  /*2480*/  VIADDMNMX R79, R4, R31, RZ, !PT ;  /* 0x0000001f044f7246 */ /* 0x000fe400078001ff */
[----:B------:R-:W-:Y:S01]  /*2490*/  SHF.R.U64 R22, R28, 0x1f, R75 ;  /* 0x0000001f1c167819 */ /* 0x000fe2000000124b */
[----:B------:R-:W-:Y:S01]  /*24a0*/  IMAD.WIDE.U32 R74, R77, -0x60000000, R86 ;  /* 0xa00000004d4a7825 */ /* 0x000fe200078e0056 */
[----:B------:R-:W1:Y:S01]  /*24b0*/  LDS.128 R28, [R70+0x100] ;  /* 0x00010000461c7984 */ /* 0x000e620000000c00 */
[----:B------:R-:W-:-:S02]  /*24c0*/  SHF.R.U64 R80, R20, 0x1f, R21 ;  /* 0x0000001f14507819 */ /* 0x000fc40000001215 */
[----:B------:R-:W-:Y:S02]  /*24d0*/  IMAD.U32 R77, R77, 0x4, R75 ;  /* 0x000000044d4d7824 */ /* 0x000fe400078e004b */
[C---:B------:R-:W-:Y:S01]  /*24e0*/  IMAD.WIDE.U32 R20, R79.reuse, -0x60000000, R86 ;  /* 0xa00000004f147825 */ /* 0x040fe200078e0056 */
[----:B0-----:R-:W-:Y:S02]  /*24f0*/  VIADDMNMX R81, R6, R25, RZ, !PT ;  /* 0x0000001906517246 */ /* 0x001fe400078001ff */
[----:B------:R-:W-:Y:S01]  /*2500*/  SHF.R.U64 R78, R74, 0x1f, R77 ;  /* 0x0000001f4a4e7819 */ /* 0x000fe2000000124d */
[----:B------:R-:W-:Y:S01]  /*2510*/  IMAD.U32 R21, R79, 0x4, R21 ;  /* 0x000000044f157824 */ /* 0x000fe200078e0015 */
[----:B------:R-:W-:Y:S02]  /*2520*/  VIADDMNMX R79, R5, R24, RZ, !PT ;  /* 0x00000018054f7246 */ /* 0x000fe400078001ff */
[----:B------:R-:W-:Y:S02]  /*2530*/  VIMNMX.RELU R22, PT, PT, R22, 0xf, PT ;  /* 0x0000000f16167848 */ /* 0x000fe40003fe1100 */
[----:B------:R-:W-:-:S02]  /*2540*/  VIMNMX.RELU R24, PT, PT, R80, 0xf, PT ;  /* 0x0000000f50187848 */ /* 0x000fc40003fe1100 */
[----:B------:R-:W-:Y:S02]  /*2550*/  VIADDMNMX R77, R7, R26, RZ, !PT ;  /* 0x0000001a074d7246 */ /* 0x000fe400078001ff */
[----:B------:R-:W-:Y:S01]  /*2560*/  VIMNMX.RELU R26, PT, PT, R78, 0xf, PT ;  /* 0x0000000f4e1a7848 */ /* 0x000fe20003fe1100 */
[----:B------:R-:W-:Y:S01]  /*2570*/  IMAD.WIDE.U32 R74, R79, -0x60000000, R86 ;  /* 0xa00000004f4a7825 */ /* 0x000fe200078e0056 */
[----:B------:R-:W-:Y:S02]  /*2580*/  SHF.R.U64 R76, R20, 0x1f, R21 ;  /* 0x0000001f144c7819 */ /* 0x000fe40000001215 */
[----:B------:R-:W-:Y:S01]  /*2590*/  SHF.L.U32 R26, R26, 0x14, RZ ;  /* 0x000000141a1a7819 */ /* 0x000fe200000006ff */
[----:B------:R-:W-:-:S04]  /*25a0*/  IMAD.WIDE.U32 R20, R81, -0x60000000, R86 ;  /* 0xa000000051147825 */ /* 0x000fc800078e0056 */
[----:B------:R-:W-:Y:S02]  /*25b0*/  IMAD.SHL.U32 R22, R22, 0x10000000, RZ ;  /* 0x1000000016167824 */ /* 0x000fe400078e00ff */
[----:B------:R-:W-:Y:S02]  /*25c0*/  IMAD.SHL.U32 R25, R24, 0x1000000, RZ ;  /* 0x0100000018197824 */ /* 0x000fe400078e00ff */
[----:B------:R-:W-:Y:S02]  /*25d0*/  IMAD.U32 R75, R79, 0x4, R75 ;  /* 0x000000044f4b7824 */ /* 0x000fe400078e004b */
[----:B------:R-:W-:Y:S01]  /*25e0*/  IMAD.U32 R79, R81, 0x4, R21 ;  /* 0x00000004514f7824 */ /* 0x000fe200078e0015 */
[----:B------:R-:W-:Y:S01]  /*25f0*/  LOP3.LUT R26, R26, R25, R22, 0xfe, !PT ;  /* 0x000000191a1a7212 */ /* 0x000fe200078efe16 */
[C---:B------:R-:W-:Y:S01]  /*2600*/  IMAD.WIDE.U32 R24, R77.reuse, -0x60000000, R86 ;  /* 0xa00000004d187825 */ /* 0x040fe200078e0056 */
[----:B------:R-:W-:Y:S02]  /*2610*/  SHF.R.U64 R74, R74, 0x1f, R75 ;  /* 0x0000001f4a4a7819 */ /* 0x000fe4000000124b */
[----:B------:R-:W-:Y:S01]  /*2620*/  SHF.R.U64 R79, R20, 0x1f, R79 ;  /* 0x0000001f144f7819 */ /* 0x000fe2000000124f */
[----:B------:R-:W-:Y:S01]  /*2630*/  IMAD.U32 R77, R77, 0x4, R25 ;  /* 0x000000044d4d7824 */ /* 0x000fe200078e0019 */
[----:B------:R-:W-:-:S02]  /*2640*/  VIADDMNMX R75, R8, R23, RZ, !PT ;  /* 0x00000017084b7246 */ /* 0x000fc400078001ff */
[----:B------:R-:W0:Y:S01]  /*2650*/  LDS.128 R20, [R70+0x110] ;  /* 0x0001100046147984 */ /* 0x000e220000000c00 */
[----:B------:R-:W-:Y:S02]  /*2660*/  VIMNMX.RELU R76, PT, PT, R76, 0xf, PT ;  /* 0x0000000f4c4c7848 */ /* 0x000fe40003fe1100 */
[----:B------:R-:W-:Y:S02]  /*2670*/  VIMNMX.RELU R25, PT, PT, R74, 0xf, PT ;  /* 0x0000000f4a197848 */ /* 0x000fe40003fe1100 */
[----:B------:R-:W-:Y:S01]  /*2680*/  SHF.R.U64 R78, R24, 0x1f, R77 ;  /* 0x0000001f184e7819 */ /* 0x000fe2000000124d */
[----:B------:R-:W-:Y:S01]  /*2690*/  IMAD.U32 R77, R76, 0x10000, RZ ;  /* 0x000100004c4d7824 */ /* 0x000fe200078e00ff */
[----:B------:R-:W-:Y:S02]  /*26a0*/  SHF.L.U32 R74, R25, 0xc, RZ ;  /* 0x0000000c194a7819 */ /* 0x000fe400000006ff */
[----:B------:R-:W-:Y:S02]  /*26b0*/  VIMNMX.RELU R76, PT, PT, R79, 0xf, PT ;  /* 0x0000000f4f4c7848 */ /* 0x000fe40003fe1100 */
[----:B------:R-:W-:Y:S01]  /*26c0*/  VIMNMX.RELU R78, PT, PT, R78, 0xf, PT ;  /* 0x0000000f4e4e7848 */ /* 0x000fe20003fe1100 */
[----:B------:R-:W-:Y:S01]  /*26d0*/  IMAD.WIDE.U32 R24, R75, -0x60000000, R86 ;  /* 0xa00000004b187825 */ /* 0x000fe200078e0056 */
[----:B------:R-:W-:-:S02]  /*26e0*/  LOP3.LUT R26, R74, R77, R26, 0xfe, !PT ;  /* 0x0000004d4a1a7212 */ /* 0x000fc400078efe1a */
[----:B-1----:R-:W-:Y:S01]  /*26f0*/  VIADDMNMX R79, R9, R28, RZ, !PT ;  /* 0x0000001c094f7246 */ /* 0x002fe200078001ff */
[----:B------:R-:W-:Y:S01]  /*2700*/  IMAD.SHL.U32 R77, R76, 0x100, RZ ;  /* 0x000001004c4d7824 */ /* 0x000fe200078e00ff */
[----:B------:R-:W-:Y:S01]  /*2710*/  VIADDMNMX R29, R10, R29, RZ, !PT ;  /* 0x0000001d0a1d7246 */ /* 0x000fe200078001ff */
[----:B------:R-:W-:Y:S01]  /*2720*/  IMAD.SHL.U32 R28, R78, 0x10, RZ ;  /* 0x000000104e1c7824 */ /* 0x000fe200078e00ff */
[----:B------:R-:W-:Y:S01]  /*2730*/  VIADDMNMX R81, R11, R30, RZ, !PT ;  /* 0x0000001e0b517246 */ /* 0x000fe200078001ff */
[----:B------:R-:W-:Y:S02]  /*2740*/  IMAD.U32 R83, R75, 0x4, R25 ;  /* 0x000000044b537824 */ /* 0x000fe400078e0019 */
[----:B------:R-:W-:Y:S01]  /*2750*/  IMAD.WIDE.U32 R74, R29, -0x60000000, R86 ;  /* 0xa00000001d4a7825 */ /* 0x000fe200078e0056 */
[----:B------:R-:W-:Y:S02]  /*2760*/  LOP3.LUT R28, R28, R77, R26, 0xfe, !PT ;  /* 0x0000004d1c1c7212 */ /* 0x000fe400078efe1a */
[----:B------:R-:W-:Y:S01]  /*2770*/  SHF.R.U64 R83, R24, 0x1f, R83 ;  /* 0x0000001f18537819 */ /* 0x000fe20000001253 */
[----:B------:R-:W-:Y:S01]  /*2780*/  IMAD.WIDE.U32 R76, R79, -0x60000000, R86 ;  /* 0xa00000004f4c7825 */ /* 0x000fe200078e0056 */
[----:B------:R-:W-:-:S03]  /*2790*/  LEA R75, R29, R75, 0x2 ;  /* 0x0000004b1d4b7211 */ /* 0x000fc600078e10ff */
[----:B------:R-:W-:-:S04]  /*27a0*/  IMAD.WIDE.U32 R24, R81, -0x60000000, R86 ;  /* 0xa000000051187825 */ /* 0x000fc800078e0056 */
[----:B------:R-:W-:Y:S02]  /*27b0*/  IMAD.U32 R79, R79, 0x4, R77 ;  /* 0x000000044f4f7824 */ /* 0x000fe400078e004d */
[----:B------:R-:W-:Y:S01]  /*27c0*/  IMAD.U32 R81, R81, 0x4, R25 ;  /* 0x0000000451517824 */ /* 0x000fe200078e0019 */
[----:B------:R-:W-:Y:S02]  /*27d0*/  SHF.R.U64 R75, R74, 0x1f, R75 ;  /* 0x0000001f4a4b7819 */ /* 0x000fe4000000124b */
[----:B------:R-:W-:Y:S02]  /*27e0*/  SHF.R.U64 R78, R76, 0x1f, R79 ;  /* 0x0000001f4c4e7819 */ /* 0x000fe4000000124f */
[----:B------:R-:W-:Y:S02]  /*27f0*/  VIADDMNMX R29, R8, R27, RZ, !PT ;  /* 0x0000001b081d7246 */ /* 0x000fe400078001ff */
[----:B------:R-:W-:Y:S02]  /*2800*/  SHF.R.U64 R76, R24, 0x1f, R81 ;  /* 0x0000001f184c7819 */ /* 0x000fe40000001251 */
[----:B------:R-:W-:Y:S01]  /*2810*/  VIMNMX.RELU R74, PT, PT, R78, 0xf, PT ;  /* 0x0000000f4e4a7848 */ /* 0x000fe20003fe1100 */
[----:B------:R-:W1:Y:S01]  /*2820*/  LDS.128 R24, [R70+0x180] ;  /* 0x0001800046187984 */ /* 0x000e620000000c00 */
[----:B------:R-:W-:-:S02]  /*2830*/  VIMNMX.RELU R75, PT, PT, R75, 0xf, PT ;  /* 0x0000000f4b4b7848 */ /* 0x000fc40003fe1100 */
[----:B------:R-:W-:Y:S01]  /*2840*/  VIADDMNMX R77, R12, R31, RZ, !PT ;  /* 0x0000001f0c4d7246 */ /* 0x000fe200078001ff */
[----:B------:R-:W-:Y:S01]  /*2850*/  IMAD.WIDE.U32 R30, R29, -0x60000000, R86 ;  /* 0xa00000001d1e7825 */ /* 0x000fe200078e0056 */
[----:B------:R-:W-:-:S03]  /*2860*/  VIMNMX.RELU R76, PT, PT, R76, 0xf, PT ;  /* 0x0000000f4c4c7848 */ /* 0x000fc60003fe1100 */
[----:B------:R-:W-:Y:S01]  /*2870*/  IMAD.SHL.U32 R74, R74, 0x10000000, RZ ;  /* 0x100000004a4a7824 */ /* 0x000fe200078e00ff */
[----:B------:R-:W-:Y:S01]  /*2880*/  SHF.L.U32 R76, R76, 0x14, RZ ;  /* 0x000000144c4c7819 */ /* 0x000fe200000006ff */
[----:B------:R-:W-:Y:S01]  /*2890*/  IMAD.SHL.U32 R75, R75, 0x1000000, RZ ;  /* 0x010000004b4b7824 */ /* 0x000fe200078e00ff */
[----:B0-----:R-:W-:Y:S01]  /*28a0*/  VIADDMNMX R81, R13, R20, RZ, !PT ;  /* 0x000000140d517246 */ /* 0x001fe200078001ff */
[----:B------:R-:W-:-:S03]  /*28b0*/  IMAD.U32 R29, R29, 0x4, R31 ;  /* 0x000000041d1d7824 */ /* 0x000fc600078e001f */
[----:B------:R-:W-:Y:S01]  /*28c0*/  LOP3.LUT R76, R76, R75, R74, 0xfe, !PT ;  /* 0x0000004b4c4c7212 */ /* 0x000fe200078efe4a */
[----:B------:R-:W-:Y:S01]  /*28d0*/  IMAD.WIDE.U32 R74, R77, -0x60000000, R86 ;  /* 0xa00000004d4a7825 */ /* 0x000fe200078e0056 */
[----:B------:R-:W-:-:S03]  /*28e0*/  SHF.R.U64 R29, R30, 0x1f, R29 ;  /* 0x0000001f1e1d7819 */ /* 0x000fc6000000121d */
[----:B------:R-:W-:Y:S01]  /*28f0*/  IMAD.WIDE.U32 R30, R81, -0x60000000, R86 ;  /* 0xa0000000511e7825 */ /* 0x000fe200078e0056 */
[----:B------:R-:W-:-:S03]  /*2900*/  VIADDMNMX R79, R14, R21, RZ, !PT ;  /* 0x000000150e4f7246 */ /* 0x000fc600078001ff */
[----:B------:R-:W-:Y:S02]  /*2910*/  IMAD.U32 R21, R77, 0x4, R75 ;  /* 0x000000044d157824 */ /* 0x000fe400078e004b */
[----:B------:R-:W-:Y:S01]  /*2920*/  IMAD.U32 R81, R81, 0x4, R31 ;  /* 0x0000000451517824 */ /* 0x000fe200078e001f */
[----:B------:R-:W-:Y:S02]  /*2930*/  VIADDMNMX R77, R15, R22, RZ, !PT ;  /* 0x000000160f4d7246 */ /* 0x000fe400078001ff */
[----:B------:R-:W-:Y:S02]  /*2940*/  SHF.R.U64 R22, R74, 0x1f, R21 ;  /* 0x0000001f4a167819 */ /* 0x000fe40000001215 */
[----:B------:R-:W-:Y:S01]  /*2950*/  SHF.R.U64 R74, R30, 0x1f, R81 ;  /* 0x0000001f1e4a7819 */ /* 0x000fe20000001251 */
[----:B------:R-:W-:Y:S01]  /*2960*/  IMAD.WIDE.U32 R30, R79, -0x60000000, R86 ;  /* 0xa00000004f1e7825 */ /* 0x000fe200078e0056 */
[----:B------:R-:W-:-:S03]  /*2970*/  VIADDMNMX R75, R16, R23, RZ, !PT ;  /* 0x00000017104b7246 */ /* 0x000fc600078001ff */
[----:B------:R-:W-:Y:S01]  /*2980*/  IMAD.WIDE.U32 R20, R77, -0x60000000, R86 ;  /* 0xa00000004d147825 */ /* 0x000fe200078e0056 */
[----:B------:R-:W-:Y:S02]  /*2990*/  VIMNMX.RELU R23, PT, PT, R74, 0xf, PT ;  /* 0x0000000f4a177848 */ /* 0x000fe40003fe1100 */
[----:B------:R-:W-:Y:S01]  /*29a0*/  VIMNMX.RELU R22, PT, PT, R22, 0xf, PT ;  /* 0x0000000f16167848 */ /* 0x000fe20003fe1100 */
[----:B------:R-:W-:Y:S02]  /*29b0*/  IMAD.U32 R79, R79, 0x4, R31 ;  /* 0x000000044f4f7824 */ /* 0x000fe400078e001f */
[----:B------:R-:W-:Y:S01]  /*29c0*/  IMAD.U32 R77, R77, 0x4, R21 ;  /* 0x000000044d4d7824 */ /* 0x000fe200078e0015 */
[----:B------:R-:W-:Y:S01]  /*29d0*/  SHF.L.U32 R31, R22, 0x10, RZ ;  /* 0x00000010161f7819 */ /* 0x000fe200000006ff */
[----:B------:R-:W-:Y:S01]  /*29e0*/  IMAD.SHL.U32 R74, R23, 0x1000, RZ ;  /* 0x00001000174a7824 */ /* 0x000fe200078e00ff */
[----:B------:R-:W-:Y:S02]  /*29f0*/  SHF.R.U64 R79, R30, 0x1f, R79 ;  /* 0x0000001f1e4f7819 */ /* 0x000fe4000000124f */
[----:B------:R-:W-:-:S02]  /*2a00*/  SHF.R.U64 R78, R20, 0x1f, R77 ;  /* 0x0000001f144e7819 */ /* 0x000fc4000000124d */
[----:B------:R-:W-:Y:S01]  /*2a10*/  LOP3.LUT R74, R74, R31, R76, 0xfe, !PT ;  /* 0x0000001f4a4a7212 */ /* 0x000fe200078efe4c */
[----:B------:R-:W-:Y:S01]  /*2a20*/  IMAD.WIDE.U32 R30, R75, -0x60000000, R86 ;  /* 0xa00000004b1e7825 */ /* 0x000fe200078e0056 */
[----:B------:R-:W-:Y:S01]  /*2a30*/  VIMNMX.RELU R76, PT, PT, R79, 0xf, PT ;  /* 0x0000000f4f4c7848 */ /* 0x000fe20003fe1100 */
[----:B------:R-:W0:Y:S01]  /*2a40*/  LDS.128 R20, [R70+0x190] ;  /* 0x0001900046147984 */ /* 0x000e220000000c00 */
[----:B------:R-:W-:Y:S01]  /*2a50*/  VIMNMX.RELU R78, PT, PT, R78, 0xf, PT ;  /* 0x0000000f4e4e7848 */ /* 0x000fe20003fe1100 */
[----:B------:R-:W-:Y:S01]  /*2a60*/  IMAD.U32 R75, R75, 0x4, R31 ;  /* 0x000000044b4b7824 */ /* 0x000fe200078e001f */
[----:B-1----:R-:W-:Y:S01]  /*2a70*/  VIADDMNMX R77, R9, R24, RZ, !PT ;  /* 0x00000018094d7246 */ /* 0x002fe200078001ff */
[----:B------:R-:W-:Y:S02]  /*2a80*/  IMAD.SHL.U32 R79, R76, 0x100, RZ ;  /* 0x000001004c4f7824 */ /* 0x000fe400078e00ff */
[----:B------:R-:W-:Y:S01]  /*2a90*/  IMAD.SHL.U32 R78, R78, 0x10, RZ ;  /* 0x000000104e4e7824 */ /* 0x000fe200078e00ff */
[----:B------:R-:W-:-:S02]  /*2aa0*/  VIADDMNMX R81, R10, R25, RZ, !PT ;  /* 0x000000190a517246 */ /* 0x000fc400078001ff */
[----:B------:R-:W-:Y:S02]  /*2ab0*/  SHF.R.U64 R30, R30, 0x1f, R75 ;  /* 0x0000001f1e1e7819 */ /* 0x000fe4000000124b */
[----:B------:R-:W-:Y:S01]  /*2ac0*/  LOP3.LUT R31, R78, R79, R74, 0xfe, !PT ;  /* 0x0000004f4e1f7212 */ /* 0x000fe200078efe4a */
[----:B------:R-:W-:-:S04]  /*2ad0*/  IMAD.WIDE.U32 R74, R77, -0x60000000, R86 ;  /* 0xa00000004d4a7825 */ /* 0x000fc800078e0056 */
[----:B------:R-:W-:Y:S01]  /*2ae0*/  IMAD.WIDE.U32 R24, R81, -0x60000000, R86 ;  /* 0xa000000051187825 */ /* 0x000fe200078e0056 */
[----:B------:R-:W-:Y:S02]  /*2af0*/  LEA R85, R77, R75, 0x2 ;  /* 0x0000004b4d557211 */ /* 0x000fe400078e10ff */
[----:B------:R-:W-:Y:S01]  /*2b00*/  VIADDMNMX R79, R11, R26, RZ, !PT ;  /* 0x0000001a0b4f7246 */ /* 0x000fe200078001ff */
[----:B------:R-:W-:Y:S01]  /*2b10*/  IMAD.U32 R77, R81, 0x4, R25 ;  /* 0x00000004514d7824 */ /* 0x000fe200078e0019 */
[----:B------:R-:W-:-:S03]  /*2b20*/  VIADDMNMX R75, R12, R27, RZ, !PT ;  /* 0x0000001b0c4b7246 */ /* 0x000fc600078001ff */
[----:B------:R-:W-:Y:S01]  /*2b30*/  IMAD.WIDE.U32 R26, R79, -0x60000000, R86 ;  /* 0xa00000004f1a7825 */ /* 0x000fe200078e0056 */
[----:B------:R-:W-:-:S03]  /*2b40*/  SHF.R.U64 R77, R24, 0x1f, R77 ;  /* 0x0000001f184d7819 */ /* 0x000fc6000000124d */
[----:B------:R-:W-:-:S04]  /*2b50*/  IMAD.WIDE.U32 R24, R75, -0x60000000, R86 ;  /* 0xa00000004b187825 */ /* 0x000fc800078e0056 */
[----:B------:R-:W-:Y:S02]  /*2b60*/  IMAD.U32 R27, R79, 0x4, R27 ;  /* 0x000000044f1b7824 */ /* 0x000fe400078e001b */
[----:B------:R-:W-:Y:S01]  /*2b70*/  IMAD.U32 R79, R75, 0x4, R25 ;  /* 0x000000044b4f7824 */ /* 0x000fe200078e0019 */
[----:B------:R-:W-:Y:S02]  /*2b80*/  SHF.R.U64 R74, R74, 0x1f, R85 ;  /* 0x0000001f4a4a7819 */ /* 0x000fe40000001255 */
[----:B------:R-:W-:Y:S02]  /*2b90*/  SHF.R.U64 R76, R26, 0x1f, R27 ;  /* 0x0000001f1a4c7819 */ /* 0x000fe4000000121b */
[----:B------:R-:W-:Y:S02]  /*2ba0*/  SHF.R.U64 R79, R24, 0x1f, R79 ;  /* 0x0000001f184f7819 */ /* 0x000fe4000000124f */
[----:B------:R-:W1:Y:S01]  /*2bb0*/  LDS.128 R24, [R70+0x200] ;  /* 0x0002000046187984 */ /* 0x000e620000000c00 */
[----:B------:R-:W-:-:S02]  /*2bc0*/  VIMNMX.RELU R74, PT, PT, R74, 0xf, PT ;  /* 0x0000000f4a4a7848 */ /* 0x000fc40003fe1100 */
[----:B------:R-:W-:Y:S02]  /*2bd0*/  VIMNMX.RELU R76, PT, PT, R76, 0xf, PT ;  /* 0x0000000f4c4c7848 */ /* 0x000fe40003fe1100 */
[----:B------:R-:W-:Y:S01]  /*2be0*/  VIMNMX.RELU R75, PT, PT, R77, 0xf, PT ;  /* 0x0000000f4d4b7848 */ /* 0x000fe20003fe1100 */
[----:B------:R-:W-:Y:S01]  /*2bf0*/  IMAD.SHL.U32 R74, R74, 0x10000000, RZ ;  /* 0x100000004a4a7824 */ /* 0x000fe200078e00ff */
[----:B0-----:R-:W-:Y:S01]  /*2c00*/  VIADDMNMX R77, R13, R20, RZ, !PT ;  /* 0x000000140d4d7246 */ /* 0x001fe200078001ff */
[----:B------:R-:W-:Y:S01]  /*2c10*/  IMAD.SHL.U32 R76, R76, 0x100000, RZ ;  /* 0x001000004c4c7824 */ /* 0x000fe200078e00ff */
[----:B------:R-:W-:Y:S02]  /*2c20*/  SHF.L.U32 R75, R75, 0x18, RZ ;  /* 0x000000184b4b7819 */ /* 0x000fe400000006ff */
[----:B------:R-:W-:Y:S02]  /*2c30*/  VIADDMNMX R81, R14, R21, RZ, !PT ;  /* 0x000000150e517246 */ /* 0x000fe400078001ff */
[----:B------:R-:W-:Y:S01]  /*2c40*/  LOP3.LUT R76, R76, R75, R74, 0xfe, !PT ;  /* 0x0000004b4c4c7212 */ /* 0x000fe200078efe4a */
[----:B------:R-:W-:-:S04]  /*2c50*/  IMAD.WIDE.U32 R74, R77, -0x60000000, R86 ;  /* 0xa00000004d4a7825 */ /* 0x000fc800078e0056 */
[----:B------:R-:W-:Y:S01]  /*2c60*/  IMAD.WIDE.U32 R20, R81, -0x60000000, R86 ;  /* 0xa000000051147825 */ /* 0x000fe200078e0056 */
[----:B------:R-:W-:-:S03]  /*2c70*/  VIADDMNMX R85, R15, R22, RZ, !PT ;  /* 0x000000160f557246 */ /* 0x000fc600078001ff */
[----:B------:R-:W-:Y:S02]  /*2c80*/  IMAD.U32 R75, R77, 0x4, R75 ;  /* 0x000000044d4b7824 */ /* 0x000fe400078e004b */
[----:B------:R-:W-:-:S05]  /*2c90*/  IMAD.U32 R77, R81, 0x4, R21 ;  /* 0x00000004514d7824 */ /* 0x000fca00078e0015 */
[----:B------:R-:W-:Y:S01]  /*2ca0*/  SHF.R.U64 R77, R20, 0x1f, R77 ;  /* 0x0000001f144d7819 */ /* 0x000fe2000000124d */
[----:B------:R-:W-:Y:S01]  /*2cb0*/  IMAD.WIDE.U32 R20, R85, -0x60000000, R86 ;  /* 0xa000000055147825 */ /* 0x000fe200078e0056 */
[----:B------:R-:W-:-:S03]  /*2cc0*/  VIADDMNMX R81, R16, R23, RZ, !PT ;  /* 0x0000001710517246 */ /* 0x000fc600078001ff */
[----:B------:R-:W-:Y:S01]  /*2cd0*/  IMAD.U32 R85, R85, 0x4, R21 ;  /* 0x0000000455557824 */ /* 0x000fe200078e0015 */
[----:B------:R-:W-:Y:S02]  /*2ce0*/  SHF.R.U64 R75, R74, 0x1f, R75 ;  /* 0x0000001f4a4b7819 */ /* 0x000fe4000000124b */
[----:B------:R-:W-:Y:S01]  /*2cf0*/  VIMNMX.RELU R79, PT, PT, R79, 0xf, PT ;  /* 0x0000000f4f4f7848 */ /* 0x000fe20003fe1100 */
[----:B------:R-:W5:Y:S01]  /*2d00*/  LDG.E.CONSTANT R74, desc[UR14][R88.64+0x60] ;  /* 0x0000600e584a7981 */ /* 0x000f62000c1e9900 */
[----:B------:R-:W-:Y:S01]  /*2d10*/  SHF.R.U64 R78, R20, 0x1f, R85 ;  /* 0x0000001f144e7819 */ /* 0x000fe20000001255 */
[----:B------:R-:W-:Y:S01]  /*2d20*/  IMAD.WIDE.U32 R20, R81, -0x60000000, R86 ;  /* 0xa000000051147825 */ /* 0x000fe200078e0056 */
[----:B------:R-:W-:Y:S02]  /*2d30*/  VIMNMX.RELU R75, PT, PT, R75, 0xf, PT ;  /* 0x0000000f4b4b7848 */ /* 0x000fe40003fe1100 */
[----:B-1----:R-:W-:Y:S02]  /*2d40*/  VIADDMNMX R23, R17, R24, RZ, !PT ;  /* 0x0000001811177246 */ /* 0x002fe400078001ff */
[----:B------:R-:W-:Y:S01]  /*2d50*/  LEA R85, R81, R21, 0x2 ;  /* 0x0000001551557211 */ /* 0x000fe200078e10ff */
[----:B------:R-:W-:-:S02]  /*2d60*/  IMAD.U32 R79, R79, 0x10000, RZ ;  /* 0x000100004f4f7824 */ /* 0x000fc400078e00ff */
[----:B------:R-:W-:Y:S01]  /*2d70*/  IMAD.SHL.U32 R75, R75, 0x1000, RZ ;  /* 0x000010004b4b7824 */ /* 0x000fe200078e00ff */
[----:B------:R-:W-:Y:S01]  /*2d80*/  SHF.R.U64 R85, R20, 0x1f, R85 ;  /* 0x0000001f14557819 */ /* 0x000fe20000001255 */
[----:B------:R-:W-:Y:S01]  /*2d90*/  IMAD.WIDE.U32 R20, R23, -0x60000000, R86 ;  /* 0xa000000017147825 */ /* 0x000fe200078e0056 */
[----:B------:R-:W-:Y:S02]  /*2da0*/  VIADDMNMX R25, R18, R25, RZ, !PT ;  /* 0x0000001912197246 */ /* 0x000fe400078001ff */
[----:B------:R-:W-:Y:S01]  /*2db0*/  LOP3.LUT R84, R75, R79, R76, 0xfe, !PT ;  /* 0x0000004f4b547212 */ /* 0x000fe200078efe4c */
[----:B------:R-:W-:Y:S01]  /*2dc0*/  IMAD.U32 R79, R23, 0x4, R21 ;  /* 0x00000004174f7824 */ /* 0x000fe200078e0015 */
[----:B------:R-:W-:Y:S01]  /*2dd0*/  VIADDMNMX R81, R19, R26, RZ, !PT ;  /* 0x0000001a13517246 */ /* 0x000fe200078001ff */
[----:B------:R-:W-:Y:S01]  /*2de0*/  IMAD.WIDE.U32 R22, R25, -0x60000000, R86 ;  /* 0xa000000019167825 */ /* 0x000fe200078e0056 */
[----:B------:R-:W-:Y:S01]  /*2df0*/  VIMNMX.RELU R77, PT, PT, R77, 0xf, PT ;  /* 0x0000000f4d4d7848 */ /* 0x000fe20003fe1100 */
[----:B------:R-:W5:Y:S02]  /*2e00*/  LDG.E.CONSTANT R75, desc[UR14][R88.64+0x64] ;  /* 0x0000640e584b7981 */ /* 0x000f64000c1e9900 */
[----:B------:R-:W-:Y:S01]  /*2e10*/  IMAD.U32 R25, R25, 0x4, R23 ;  /* 0x0000000419197824 */ /* 0x000fe200078e0017 */
[----:B------:R-:W-:Y:S01]  /*2e20*/  SHF.R.U64 R79, R20, 0x1f, R79 ;  /* 0x0000001f144f7819 */ /* 0x000fe2000000124f */
[----:B------:R-:W5:Y:S03]  /*2e30*/  LDG.E.CONSTANT R76, desc[UR14][R88.64+0x68] ;  /* 0x0000680e584c7981 */ /* 0x000f66000c1e9900 */
[----:B------:R-:W-:-:S02]  /*2e40*/  SHF.R.U64 R80, R22, 0x1f, R25 ;  /* 0x0000001f16507819 */ /* 0x000fc40000001219 */
[----:B------:R-:W2:Y:S01]  /*2e50*/  LDS.128 R20, [R70+0x210] ;  /* 0x0002100046147984 */ /* 0x000ea20000000c00 */
[----:B------:R-:W-:Y:S01]  /*2e60*/  IMAD.WIDE.U32 R24, R81, -0x60000000, R86 ;  /* 0xa000000051187825 */ /* 0x000fe200078e0056 */
[----:B------:R-:W-:-:S04]  /*2e70*/  VIMNMX.RELU R78, PT, PT, R78, 0xf, PT ;  /* 0x0000000f4e4e7848 */ /* 0x000fc80003fe1100 */
[----:B------:R-:W-:Y:S01]  /*2e80*/  LEA R81, R81, R25, 0x2 ;  /* 0x0000001951517211 */ /* 0x000fe200078e10ff */
[----:B------:R-:W-:Y:S01]  /*2e90*/  IMAD.SHL.U32 R77, R77, 0x100, RZ ;  /* 0x000001004d4d7824 */ /* 0x000fe200078e00ff */
[----:B------:R-:W-:Y:S01]  /*2ea0*/  VIMNMX.RELU R79, PT, PT, R79, 0xf, PT ;  /* 0x0000000f4f4f7848 */ /* 0x000fe20003fe1100 */
[----:B------:R-:W-:Y:S01]  /*2eb0*/  IMAD.SHL.U32 R78, R78, 0x10, RZ ;  /* 0x000000104e4e7824 */ /* 0x000fe200078e00ff */
[----:B------:R-:W-:Y:S02]  /*2ec0*/  SHF.R.U64 R24, R24, 0x1f, R81 ;  /* 0x0000001f18187819 */ /* 0x000fe40000001251 */
[----:B------:R-:W-:Y:S02]  /*2ed0*/  VIMNMX.RELU R80, PT, PT, R80, 0xf, PT ;  /* 0x0000000f50507848 */ /* 0x000fe40003fe1100 */
[----:B------:R-:W-:Y:S02]  /*2ee0*/  VIMNMX.RELU R24, PT, PT, R24, 0xf, PT ;  /* 0x0000000f18187848 */ /* 0x000fe40003fe1100 */
[----:B------:R-:W-:Y:S01]  /*2ef0*/  LOP3.LUT R84, R78, R77, R84, 0xfe, !PT ;  /* 0x0000004d4e547212 */ /* 0x000fe200078efe54 */
[----:B------:R-:W-:Y:S01]  /*2f00*/  IMAD.SHL.U32 R77, R79, 0x10000000, RZ ;  /* 0x100000004f4d7824 */ /* 0x000fe200078e00ff */
[----:B------:R-:W-:Y:S01]  /*2f10*/  VIADDMNMX R27, R32, R27, RZ, !PT ;  /* 0x0000001b201b7246 */ /* 0x000fe200078001ff */
[----:B------:R-:W-:Y:S01]  /*2f20*/  IMAD.SHL.U32 R80, R80, 0x1000000, RZ ;  /* 0x0100000050507824 */ /* 0x000fe200078e00ff */
[----:B------:R-:W-:-:S04]  /*2f30*/  SHF.L.U32 R24, R24, 0x14, RZ ;  /* 0x0000001418187819 */ /* 0x000fc800000006ff */
[----:B------:R-:W-:Y:S01]  /*2f40*/  LOP3.LUT R77, R24, R80, R77, 0xfe, !PT ;  /* 0x00000050184d7212 */ /* 0x000fe200078efe4d */
[----:B------:R-:W-:-:S04]  /*2f50*/  IMAD.WIDE.U32 R24, R27, -0x60000000, R86 ;  /* 0xa00000001b187825 */ /* 0x000fc800078e0056 */
[----:B------:R-:W-:-:S05]  /*2f60*/  IMAD.U32 R27, R27, 0x4, R25 ;  /* 0x000000041b1b7824 */ /* 0x000fca00078e0019 */
[----:B------:R-:W-:Y:S02]  /*2f70*/  SHF.R.U64 R78, R24, 0x1f, R27 ;  /* 0x0000001f184e7819 */ /* 0x000fe4000000121b */
[----:B--2---:R-:W-:Y:S02]  /*2f80*/  VIADDMNMX R79, R33, R20, RZ, !PT ;  /* 0x00000014214f7246 */ /* 0x004fe400078001ff */
[----:B---3--:R-:W-:-:S03]  /*2f90*/  VIADDMNMX R27, R34, R21, RZ, !PT ;  /* 0x00000015221b7246 */ /* 0x008fc600078001ff */
[----:B------:R-:W-:-:S04]  /*2fa0*/  IMAD.WIDE.U32 R24, R79, -0x60000000, R86 ;  /* 0xa00000004f187825 */ /* 0x000fc800078e0056 */
[----:B------:R-:W-:Y:S02]  /*2fb0*/  IMAD.U32 R79, R79, 0x4, R25 ;  /* 0x000000044f4f7824 */ /* 0x000fe400078e0019 */
[----:B------:R-:W-:-:S03]  /*2fc0*/  IMAD.WIDE.U32 R20, R27, -0x60000000, R86 ;  /* 0xa00000001b147825 */ /* 0x000fc600078e0056 */
[----:B------:R-:W-:Y:S01]  /*2fd0*/  SHF.R.U64 R80, R24, 0x1f, R79 ;  /* 0x0000001f18507819 */ /* 0x000fe2000000124f */
[----:B------:R-:W-:Y:S02]  /*2fe0*/  IMAD.U32 R79, R27, 0x4, R21 ;  /* 0x000000041b4f7824 */ /* 0x000fe400078e0015 */
[----:B------:R-:W0:Y:S01]  /*2ff0*/  LDS.128 R24, [R70+0x280] ;  /* 0x0002800046187984 */ /* 0x000e220000000c00 */
[----:B----4-:R-:W-:Y:S02]  /*3000*/  VIADDMNMX R81, R35, R22, RZ, !PT ;  /* 0x0000001623517246 */ /* 0x010fe400078001ff */
[----:B------:R-:W-:-:S03]  /*3010*/  SHF.R.U64 R79, R20, 0x1f, R79 ;  /* 0x0000001f144f7819 */ /* 0x000fc6000000124f */
[----:B------:R-:W-:-:S04]  /*3020*/  IMAD.WIDE.U32 R20, R81, -0x60000000, R86 ;  /* 0xa000000051147825 */ /* 0x000fc800078e0056 */
[----:B------:R-:W-:Y:S01]  /*3030*/  IMAD.U32 R81, R81, 0x4, R21 ;  /* 0x0000000451517824 */ /* 0x000fe200078e0015 */
[----:B------:R-:W-:Y:S02]  /*3040*/  VIMNMX.RELU R80, PT, PT, R80, 0xf, PT ;  /* 0x0000000f50507848 */ /* 0x000fe40003fe1100 */
[----:B------:R-:W-:Y:S02]  /*3050*/  VIMNMX.RELU R78, PT, PT, R78, 0xf, PT ;  /* 0x0000000f4e4e7848 */ /* 0x000fe40003fe1100 */
[----:B------:R-:W-:Y:S01]  /*3060*/  SHF.R.U64 R20, R20, 0x1f, R81 ;  /* 0x0000001f14147819 */ /* 0x000fe20000001251 */
[----:B------:R-:W-:Y:S01]  /*3070*/  IMAD.SHL.U32 R80, R80, 0x1000, RZ ;  /* 0x0000100050507824 */ /* 0x000fe200078e00ff */
[----:B------:R-:W-:Y:S01]  /*3080*/  VIMNMX.RELU R79, PT, PT, R79, 0xf, PT ;  /* 0x0000000f4f4f7848 */ /* 0x000fe20003fe1100 */
[----:B------:R-:W2:Y:S01]  /*3090*/  LDG.E.CONSTANT R81, desc[UR14][R88.64+0x7c] ;  /* 0x00007c0e58517981 */ /* 0x000ea2000c1e9900 */
[----:B------:R-:W-:Y:S02]  /*30a0*/  VIMNMX.RELU R20, PT, PT, R20, 0xf, PT ;  /* 0x0000000f14147848 */ /* 0x000fe40003fe1100 */
[----:B------:R-:W-:Y:S01]  /*30b0*/  SHF.L.U32 R78, R78, 0x10, RZ ;  /* 0x000000104e4e7819 */ /* 0x000fe200000006ff */
[----:B------:R-:W-:Y:S01]  /*30c0*/  IMAD.SHL.U32 R90, R79, 0x100, RZ ;  /* 0x000001004f5a7824 */ /* 0x000fe200078e00ff */
[----:B-----5:R-:W-:Y:S01]  /*30d0*/  VIADDMNMX R23, R69, R23, RZ, !PT ;  /* 0x0000001745177246 */ /* 0x020fe200078001ff */
[----:B------:R-:W-:Y:S01]  /*30e0*/  IMAD.SHL.U32 R20, R20, 0x10, RZ ;  /* 0x0000001014147824 */ /* 0x000fe200078e00ff */
[----:B------:R-:W-:-:S02]  /*30f0*/  LOP3.LUT R77, R80, R78, R77, 0xfe, !PT ;  /* 0x0000004e504d7212 */ /* 0x000fc400078efe4d */
[----:B------:R-:W3:Y:S02]  /*3100*/  LDG.E.CONSTANT R80, desc[UR14][R88.64+0x78] ;  /* 0x0000780e58507981 */ /* 0x000ee4000c1e9900 */
[----:B------:R-:W-:Y:S01]  /*3110*/  LOP3.LUT R90, R20, R90, R77, 0xfe, !PT ;  /* 0x0000005a145a7212 */ /* 0x000fe200078efe4d */
[----:B------:R-:W-:-:S04]  /*3120*/  IMAD.WIDE.U32 R20, R23, -0x60000000, R86 ;  /* 0xa000000017147825 */ /* 0x000fc800078e0056 */
[----:B------:R-:W-:Y:S01]  /*3130*/  IMAD.U32 R91, R23, 0x4, R21 ;  /* 0x00000004175b7824 */ /* 0x000fe200078e0015 */
[----:B0-----:R-:W-:-:S04]  /*3140*/  VIADDMNMX R77, R17, R24, RZ, !PT ;  /* 0x00000018114d7246 */ /* 0x001fc800078001ff */
        /* <DEDUP_REMOVED lines=8> */
[----:B------:R-:W0:Y:S01]  /*31d0*/  LDS.128 R20, [R70+0x290] ;  /* 0x0002900046147984 */ /* 0x000e220000000c00 */
[----:B------:R-:W-:-:S05]  /*31e0*/  VIADDMNMX R79, R19, R26, RZ, !PT ;  /* 0x0000001a134f7246 */ /* 0x000fca00078001ff */
[----:B------:R-:W-:Y:S01]  /*31f0*/  IMAD.WIDE.U32 R24, R79, -0x60000000, R86 ;  /* 0xa00000004f187825 */ /* 0x000fe200078e0056 */
[----:B------:R-:W-:-:S03]  /*3200*/  VIADDMNMX R27, R32, R27, RZ, !PT ;  /* 0x0000001b201b7246 */ /* 0x000fc600078001ff */
[----:B------:R-:W-:-:S05]  /*3210*/  IMAD.U32 R79, R79, 0x4, R25 ;  /* 0x000000044f4f7824 */ /* 0x000fca00078e0019 */
[----:B------:R-:W-:Y:S01]  /*3220*/  SHF.R.U64 R26, R24, 0x1f, R79 ;  /* 0x0000001f181a7819 */ /* 0x000fe2000000124f */
[----:B------:R-:W-:Y:S01]  /*3230*/  IMAD.WIDE.U32 R24, R27, -0x60000000, R86 ;  /* 0xa00000001b187825 */ /* 0x000fe200078e0056 */
[----:B------:R-:W-:Y:S02]  /*3240*/  VIMNMX.RELU R77, PT, PT, R77, 0xf, PT ;  /* 0x0000000f4d4d7848 */ /* 0x000fe40003fe1100 */
[----:B------:R-:W-:Y:S01]  /*3250*/  VIMNMX.RELU R26, PT, PT, R26, 0xf, PT ;  /* 0x0000000f1a1a7848 */ /* 0x000fe20003fe1100 */
[----:B------:R-:W-:Y:S01]  /*3260*/  IMAD.U32 R25, R27, 0x4, R25 ;  /* 0x000000041b197824 */ /* 0x000fe200078e0019 */
[----:B------:R-:W-:-:S03]  /*3270*/  VIMNMX.RELU R78, PT, PT, R78, 0xf, PT ;  /* 0x0000000f4e4e7848 */ /* 0x000fc60003fe1100 */
[----:B------:R-:W-:Y:S01]  /*3280*/  IMAD.SHL.U32 R26, R26, 0x100000, RZ ;  /* 0x001000001a1a7824 */ /* 0x000fe200078e00ff */
[----:B------:R-:W-:Y:S01]  /*3290*/  SHF.R.U64 R25, R24, 0x1f, R25 ;  /* 0x0000001f18197819 */ /* 0x000fe20000001219 */
[----:B------:R-:W-:Y:S01]  /*32a0*/  IMAD.SHL.U32 R24, R77, 0x10000000, RZ ;  /* 0x100000004d187824 */ /* 0x000fe200078e00ff */
[----:B------:R-:W-:-:S04]  /*32b0*/  SHF.L.U32 R27, R78, 0x18, RZ ;  /* 0x000000184e1b7819 */ /* 0x000fc800000006ff */
[----:B------:R-:W-:Y:S02]  /*32c0*/  LOP3.LUT R24, R26, R27, R24, 0xfe, !PT ;  /* 0x0000001b1a187212 */ /* 0x000fe400078efe18 */
[----:B0-----:R-:W-:-:S05]  /*32d0*/  VIADDMNMX R77, R33, R20, RZ, !PT ;  /* 0x00000014214d7246 */ /* 0x001fca00078001ff */
[----:B------:R-:W-:-:S04]  /*32e0*/  IMAD.WIDE.U32 R26, R77, -0x60000000, R86 ;  /* 0xa00000004d1a7825 */ /* 0x000fc800078e0056 */
[----:B------:R-:W-:-:S05]  /*32f0*/  IMAD.U32 R77, R77, 0x4, R27 ;  /* 0x000000044d4d7824 */ /* 0x000fca00078e001b */
[----:B------:R-:W-:Y:S02]  /*3300*/  SHF.R.U64 R26, R26, 0x1f, R77 ;  /* 0x0000001f1a1a7819 */ /* 0x000fe4000000124d */
[----:B------:R-:W4:Y:S01]  /*3310*/  LDG.E.CONSTANT R77, desc[UR14][R88.64+0x6c] ;  /* 0x00006c0e584d7981 */ /* 0x000f22000c1e9900 */
[----:B------:R-:W-:-:S05]  /*3320*/  VIADDMNMX R27, R34, R21, RZ, !PT ;  /* 0x00000015221b7246 */ /* 0x000fca00078001ff */
[----:B------:R-:W-:Y:S01]  /*3330*/  IMAD.WIDE.U32 R20, R27, -0x60000000, R86 ;  /* 0xa00000001b147825 */ /* 0x000fe200078e0056 */
[----:B------:R-:W-:-:S03]  /*3340*/  VIADDMNMX R79, R35, R22, RZ, !PT ;  /* 0x00000016234f7246 */ /* 0x000fc600078001ff */
[----:B------:R-:W-:-:S05]  /*3350*/  IMAD.U32 R27, R27, 0x4, R21 ;  /* 0x000000041b1b7824 */ /* 0x000fca00078e0015 */
[----:B------:R-:W-:Y:S01]  /*3360*/  SHF.R.U64 R27, R20, 0x1f, R27 ;  /* 0x0000001f141b7819 */ /* 0x000fe2000000121b */
[----:B------:R-:W-:-:S04]  /*3370*/  IMAD.WIDE.U32 R20, R79, -0x60000000, R86 ;  /* 0xa00000004f147825 */ /* 0x000fc800078e0056 */
[----:B------:R-:W-:Y:S01]  /*3380*/  IMAD.U32 R79, R79, 0x4, R21 ;  /* 0x000000044f4f7824 */ /* 0x000fe200078e0015 */
[----:B------:R-:W-:Y:S02]  /*3390*/  VIMNMX.RELU R25, PT, PT, R25, 0xf, PT ;  /* 0x0000000f19197848 */ /* 0x000fe40003fe1100 */
[----:B------:R-:W-:Y:S02]  /*33a0*/  VIMNMX.RELU R26, PT, PT, R26, 0xf, PT ;  /* 0x0000000f1a1a7848 */ /* 0x000fe40003fe1100 */
[----:B------:R-:W-:Y:S02]  /*33b0*/  SHF.R.U64 R78, R20, 0x1f, R79 ;  /* 0x0000001f144e7819 */ /* 0x000fe4000000124f */
[----:B------:R-:W-:Y:S01]  /*33c0*/  VIADDMNMX R23, R69, R23, RZ, !PT ;  /* 0x0000001745177246 */ /* 0x000fe200078001ff */
[----:B------:R-:W-:Y:S01]  /*33d0*/  IMAD.U32 R25, R25, 0x10000, RZ ;  /* 0x0001000019197824 */ /* 0x000fe200078e00ff */
[----:B------:R-:W-:Y:S01]  /*33e0*/  VIMNMX.RELU R27, PT, PT, R27, 0xf, PT ;  /* 0x0000000f1b1b7848 */ /* 0x000fe20003fe1100 */
[----:B------:R-:W-:Y:S01]  /*33f0*/  IMAD.SHL.U32 R26, R26, 0x1000, RZ ;  /* 0x000010001a1a7824 */ /* 0x000fe200078e00ff */
[----:B------:R-:W-:Y:S01]  /*3400*/  VIMNMX.RELU R78, PT, PT, R78, 0xf, PT ;  /* 0x0000000f4e4e7848 */ /* 0x000fe20003fe1100 */
[----:B------:R-:W-:Y:S01]  /*3410*/  IMAD.WIDE.U32 R92, R23, -0x60000000, R86 ;  /* 0xa0000000175c7825 */ /* 0x000fe200078e0056 */
[----:B------:R-:W5:Y:S02]  /*3420*/  LDG.E.CONSTANT R79, desc[UR14][R88.64+0x74] ;  /* 0x0000740e584f7981 */ /* 0x000f64000c1e9900 */
[----:B------:R-:W-:Y:S01]  /*3430*/  LOP3.LUT R24, R26, R25, R24, 0xfe, !PT ;  /* 0x000000191a187212 */ /* 0x000fe200078efe18 */
[----:B------:R-:W-:-:S02]  /*3440*/  IMAD.SHL.U32 R27, R27, 0x100, RZ ;  /* 0x000001001b1b7824 */ /* 0x000fc400078e00ff */
[----:B------:R-:W-:Y:S01]  /*3450*/  IMAD.SHL.U32 R78, R78, 0x10, RZ ;  /* 0x000000104e4e7824 */ /* 0x000fe200078e00ff */
[----:B------:R-:W-:-:S04]  /*3460*/  LEA R23, R23, R93, 0x2 ;  /* 0x0000005d17177211 */ /* 0x000fc800078e10ff */
[----:B------:R-:W-:Y:S02]  /*3470*/  LOP3.LUT R93, R78, R27, R24, 0xfe, !PT ;  /* 0x0000001b4e5d7212 */ /* 0x000fe400078efe18 */
[----:B------:R0:W2:Y:S01]  /*3480*/  LDG.E.CONSTANT R78, desc[UR14][R88.64+0x70] ;  /* 0x0000700e584e7981 */ /* 0x0000a2000c1e9900 */
[----:B------:R-:W-:-:S03]  /*3490*/  SHF.R.U64 R92, R92, 0x1f, R23 ;  /* 0x0000001f5c5c7819 */ /* 0x000fc60000001217 */
[----:B------:R-:W1:Y:S02]  /*34a0*/  LDS.128 R20, [R70+0x300] ;  /* 0x0003000046147984 */ /* 0x000e640000000c00 */
[----:B-1----:R-:W-:-:S05]  /*34b0*/  VIADDMNMX R27, R74, R20, RZ, !PT ;  /* 0x000000144a1b7246 */ /* 0x002fca00078001ff */
[----:B------:R-:W-:-:S05]  /*34c0*/  IMAD.WIDE.U32 R24, R27, -0x60000000, R86 ;  /* 0xa00000001b187825 */ /* 0x000fca00078e0056 */
[----:B------:R-:W-:Y:S02]  /*34d0*/  LEA R27, R27, R25, 0x2 ;  /* 0x000000191b1b7211 */ /* 0x000fe400078e10ff */
[----:B------:R-:W-:-:S05]  /*34e0*/  VIADDMNMX R25, R75, R21, RZ, !PT ;  /* 0x000000154b197246 */ /* 0x000fca00078001ff */
[C---:B------:R-:W-:Y:S01]  /*34f0*/  IMAD.WIDE.U32 R20, R25.reuse, -0x60000000, R86 ;  /* 0xa000000019147825 */ /* 0x040fe200078e0056 */
[----:B------:R-:W-:Y:S02]  /*3500*/  SHF.R.U64 R24, R24, 0x1f, R27 ;  /* 0x0000001f18187819 */ /* 0x000fe4000000121b */
[----:B------:R-:W-:Y:S01]  /*3510*/  VIADDMNMX R27, R76, R22, RZ, !PT ;  /* 0x000000164c1b7246 */ /* 0x000fe200078001ff */
[----:B------:R-:W-:-:S05]  /*3520*/  IMAD.U32 R25, R25, 0x4, R21 ;  /* 0x0000000419197824 */ /* 0x000fca00078e0015 */
[----:B------:R-:W-:Y:S01]  /*3530*/  SHF.R.U64 R25, R20, 0x1f, R25 ;  /* 0x0000001f14197819 */ /* 0x000fe20000001219 */
[----:B------:R-:W-:-:S04]  /*3540*/  IMAD.WIDE.U32 R20, R27, -0x60000000, R86 ;  /* 0xa00000001b147825 */ /* 0x000fc800078e0056 */
[----:B------:R-:W-:Y:S01]  /*3550*/  IMAD.U32 R27, R27, 0x4, R21 ;  /* 0x000000041b1b7824 */ /* 0x000fe200078e0015 */
[----:B------:R-:W-:Y:S02]  /*3560*/  VIMNMX.RELU R24, PT, PT, R24, 0xf, PT ;  /* 0x0000000f18187848 */ /* 0x000fe40003fe1100 */
[----:B------:R-:W-:Y:S02]  /*3570*/  VIMNMX.RELU R25, PT, PT, R25, 0xf, PT ;  /* 0x0000000f19197848 */ /* 0x000fe40003fe1100 */
[----:B------:R-:W-:Y:S01]  /*3580*/  SHF.R.U64 R20, R20, 0x1f, R27 ;  /* 0x0000001f14147819 */ /* 0x000fe2000000121b */
[----:B------:R-:W-:-:S03]  /*3590*/  IMAD.SHL.U32 R24, R24, 0x10000000, RZ ;  /* 0x1000000018187824 */ /* 0x000fc600078e00ff */
[----:B------:R-:W-:Y:S01]  /*35a0*/  VIMNMX.RELU R20, PT, PT, R20, 0xf, PT ;  /* 0x0000000f14147848 */ /* 0x000fe20003fe1100 */
[----:B------:R-:W-:Y:S01]  /*35b0*/  IMAD.SHL.U32 R25, R25, 0x1000000, RZ ;  /* 0x0100000019197824 */ /* 0x000fe200078e00ff */
[----:B0-----:R-:W0:Y:S02]  /*35c0*/  S2R R88, SR_CTAID.Z ;  /* 0x0000000000587919 */ /* 0x001e240000002700 */
[----:B------:R-:W-:-:S04]  /*35d0*/  SHF.L.U32 R20, R20, 0x14, RZ ;  /* 0x0000001414147819 */ /* 0x000fc800000006ff */
[----:B------:R-:W-:Y:S01]  /*35e0*/  LOP3.LUT R24, R20, R25, R24, 0xfe, !PT ;  /* 0x0000001914187212 */ /* 0x000fe200078efe18 */
[----:B0-----:R-:W-:-:S04]  /*35f0*/  IMAD R73, R88, 0x80, R73 ;  /* 0x0000008058497824 */ /* 0x001fc800078e0249 */
[----:B------:R-:W-:Y:S01]  /*3600*/  IMAD R73, R72, 0x4, R73 ;  /* 0x0000000448497824 */ /* 0x000fe200078e0249 */
[----:B------:R-:W-:-:S04]  /*3610*/  VIMNMX.RELU R83, PT, PT, R83, 0xf, PT ;  /* 0x0000000f53537848 */ /* 0x000fc80003fe1100 */
[----:B------:R-:W-:Y:S02]  /*3620*/  LOP3.LUT R89, R82, R83, RZ, 0xfc, !PT ;  /* 0x0000005352597212 */ /* 0x000fe400078efcff */
[----:B------:R-:W-:Y:S02]  /*3630*/  VIMNMX.RELU R29, PT, PT, R29, 0xf, PT ;  /* 0x0000000f1d1d7848 */ /* 0x000fe40003fe1100 */
[----:B----4-:R-:W-:-:S05]  /*3640*/  VIADDMNMX R23, R77, R23, RZ, !PT ;  /* 0x000000174d177246 */ /* 0x010fca00078001ff */
[----:B------:R-:W-:-:S04]  /*3650*/  IMAD.WIDE.U32 R20, R23, -0x60000000, R86 ;  /* 0xa000000017147825 */ /* 0x000fc800078e0056 */
[----:B------:R-:W-:-:S05]  /*3660*/  IMAD.U32 R25, R23, 0x4, R21 ;  /* 0x0000000417197824 */ /* 0x000fca00078e0015 */
[----:B------:R-:W-:Y:S02]  /*3670*/  SHF.R.U64 R25, R20, 0x1f, R25 ;  /* 0x0000001f14197819 */ /* 0x000fe40000001219 */
[----:B------:R-:W0:Y:S02]  /*3680*/  LDC.64 R20, c[0x0][0x390] ;  /* 0x0000e400ff147b82 */ /* 0x000e240000000a00 */
[----:B0-----:R-:W-:Y:S02]  /*3690*/  IMAD.WIDE.U32 R72, R73, 0x4, R20 ;  /* 0x0000000449487825 */ /* 0x001fe400078e0014 */
[----:B------:R-:W2:Y:S01]  /*36a0*/  LDS.128 R20, [R70+0x310] ;  /* 0x0003100046147984 */ /* 0x000ea20000000c00 */
[----:B------:R-:W-:Y:S02]  /*36b0*/  LOP3.LUT R28, R28, R29, RZ, 0xfc, !PT ;  /* 0x0000001d1c1c7212 */ /* 0x000fe400078efcff */
[----:B--2---:R-:W-:-:S05]  /*36c0*/  VIADDMNMX R27, R78, R20, RZ, !PT ;  /* 0x000000144e1b7246 */ /* 0x004fca00078001ff */
[----:B------:R-:W-:Y:S01]  /*36d0*/  IMAD.WIDE.U32 R82, R27, -0x60000000, R86 ;  /* 0xa00000001b527825 */ /* 0x000fe200078e0056 */
[----:B-----5:R-:W-:-:S03]  /*36e0*/  VIADDMNMX R21, R79, R21, RZ, !PT ;  /* 0x000000154f157246 */ /* 0x020fc600078001ff */
[----:B------:R-:W-:-:S05]  /*36f0*/  IMAD.U32 R27, R27, 0x4, R83 ;  /* 0x000000041b1b7824 */ /* 0x000fca00078e0053 */
[----:B------:R-:W-:Y:S01]  /*3700*/  SHF.R.U64 R82, R82, 0x1f, R27 ;  /* 0x0000001f52527819 */ /* 0x000fe2000000121b */
[----:B------:R-:W-:-:S05]  /*3710*/  IMAD.WIDE.U32 R26, R21, -0x60000000, R86 ;  /* 0xa0000000151a7825 */ /* 0x000fca00078e0056 */
[----:B------:R-:W-:Y:S02]  /*3720*/  LEA R21, R21, R27, 0x2 ;  /* 0x0000001b15157211 */ /* 0x000fe400078e10ff */
[----:B---3--:R-:W-:Y:S02]  /*3730*/  VIADDMNMX R27, R80, R22, RZ, !PT ;  /* 0x00000016501b7246 */ /* 0x008fe400078001ff */
[----:B------:R-:W-:-:S03]  /*3740*/  SHF.R.U64 R26, R26, 0x1f, R21 ;  /* 0x0000001f1a1a7819 */ /* 0x000fc60000001215 */
[----:B------:R-:W-:Y:S01]  /*3750*/  IMAD.WIDE.U32 R20, R27, -0x60000000, R86 ;  /* 0xa00000001b147825 */ /* 0x000fe200078e0056 */
[----:B------:R-:W-:-:S03]  /*3760*/  VIADDMNMX R23, R81, R23, RZ, !PT ;  /* 0x0000001751177246 */ /* 0x000fc600078001ff */
[----:B------:R-:W-:-:S05]  /*3770*/  IMAD.U32 R27, R27, 0x4, R21 ;  /* 0x000000041b1b7824 */ /* 0x000fca00078e0015 */
[----:B------:R-:W-:Y:S01]  /*3780*/  SHF.R.U64 R27, R20, 0x1f, R27 ;  /* 0x0000001f141b7819 */ /* 0x000fe2000000121b */
[----:B------:R-:W-:-:S04]  /*3790*/  IMAD.WIDE.U32 R20, R23, -0x60000000, R86 ;  /* 0xa000000017147825 */ /* 0x000fc800078e0056 */
[----:B------:R-:W-:-:S05]  /*37a0*/  IMAD.U32 R29, R23, 0x4, R21 ;  /* 0x00000004171d7824 */ /* 0x000fca00078e0015 */
[----:B------:R-:W-:Y:S02]  /*37b0*/  SHF.R.U64 R29, R20, 0x1f, R29 ;  /* 0x0000001f141d7819 */ /* 0x000fe4000000121d */
[----:B------:R-:W0:Y:S01]  /*37c0*/  LDS.128 R20, [R70+0x380] ;  /* 0x0003800046147984 */ /* 0x000e220000000c00 */
[----:B------:R-:W-:Y:S02]  /*37d0*/  VIMNMX.RELU R25, PT, PT, R25, 0xf, PT ;  /* 0x0000000f19197848 */ /* 0x000fe40003fe1100 */
[----:B------:R-:W-:Y:S02]  /*37e0*/  VIMNMX.RELU R82, PT, PT, R82, 0xf, PT ;  /* 0x0000000f52527848 */ /* 0x000fe40003fe1100 */
[----:B------:R-:W-:Y:S01]  /*37f0*/  VIMNMX.RELU R27, PT, PT, R27, 0xf, PT ;  /* 0x0000000f1b1b7848 */ /* 0x000fe20003fe1100 */
[----:B------:R-:W-:Y:S02]  /*3800*/  IMAD.U32 R25, R25, 0x10000, RZ ;  /* 0x0001000019197824 */ /* 0x000fe400078e00ff */
[----:B------:R-:W-:Y:S01]  /*3810*/  IMAD.SHL.U32 R82, R82, 0x1000, RZ ;  /* 0x0000100052527824 */ /* 0x000fe200078e00ff */
[----:B------:R-:W-:Y:S01]  /*3820*/  VIMNMX.RELU R26, PT, PT, R26, 0xf, PT ;  /* 0x0000000f1a1a7848 */ /* 0x000fe20003fe1100 */
[----:B------:R-:W-:-:S03]  /*3830*/  IMAD.SHL.U32 R27, R27, 0x10, RZ ;  /* 0x000000101b1b7824 */ /* 0x000fc600078e00ff */
[----:B------:R-:W-:Y:S02]  /*3840*/  LOP3.LUT R82, R82, R25, R24, 0xfe, !PT ;  /* 0x0000001952527212 */ /* 0x000fe400078efe18 */
[----:B------:R-:W-:-:S04]  /*3850*/  SHF.L.U32 R25, R26, 0x8, RZ ;  /* 0x000000081a197819 */ /* 0x000fc800000006ff */
[----:B------:R-:W-:Y:S01]  /*3860*/  LOP3.LUT R82, R27, R25, R82, 0xfe, !PT ;  /* 0x000000191b527212 */ /* 0x000fe200078efe52 */
[----:B------:R1:W-:Y:S01]  /*3870*/  STG.E desc[UR14][R72.64], R89 ;  /* 0x0000005948007986 */ /* 0x0003e2000c10190e */
[----:B0-----:R-:W-:-:S05]  /*3880*/  VIADDMNMX R27, R74, R20, RZ, !PT ;  /* 0x000000144a1b7246 */ /* 0x001fca00078001ff */
[----:B------:R-:W-:-:S04]  /*3890*/  IMAD.WIDE.U32 R24, R27, -0x60000000, R86 ;  /* 0xa00000001b187825 */ /* 0x000fc800078e0056 */
[----:B------:R-:W-:Y:S01]  /*38a0*/  IMAD.U32 R83, R27, 0x4, R25 ;  /* 0x000000041b537824 */ /* 0x000fe200078e0019 */
[----:B------:R-:W-:-:S05]  /*38b0*/  VIADDMNMX R25, R75, R21, RZ, !PT ;  /* 0x000000154b197246 */ /* 0x000fca00078001ff */
[----:B------:R-:W-:Y:S01]  /*38c0*/  IMAD.WIDE.U32 R20, R25, -0x60000000, R86 ;  /* 0xa000000019147825 */ /* 0x000fe200078e0056 */
[----:B------:R-:W-:-:S03]  /*38d0*/  SHF.R.U64 R83, R24, 0x1f, R83 ;  /* 0x0000001f18537819 */ /* 0x000fc60000001253 */
[----:B-1----:R-:W-:Y:S02]  /*38e0*/  IMAD.U32 R89, R25, 0x4, R21 ;  /* 0x0000000419597824 */ /* 0x002fe400078e0015 */
[----:B------:R-:W0:Y:S01]  /*38f0*/  LDS.128 R24, [R70+0x390] ;  /* 0x0003900046187984 */ /* 0x000e220000000c00 */
[----:B------:R-:W-:Y:S02]  /*3900*/  VIMNMX.RELU R85, PT, PT, R85, 0xf, PT ;  /* 0x0000000f55557848 */ /* 0x000fe40003fe1100 */
[----:B------:R-:W-:Y:S02]  /*3910*/  VIMNMX.RELU R91, PT, PT, R91, 0xf, PT ;  /* 0x0000000f5b5b7848 */ /* 0x000fe40003fe1100 */
[----:B------:R-:W-:Y:S02]  /*3920*/  VIMNMX.RELU R92, PT, PT, R92, 0xf, PT ;  /* 0x0000000f5c5c7848 */ /* 0x000fe40003fe1100 */
[----:B------:R-:W-:Y:S02]  /*3930*/  LOP3.LUT R85, R84, R85, RZ, 0xfc, !PT ;  /* 0x0000005554557212 */ /* 0x000fe400078efcff */
[----:B------:R-:W-:-:S02]  /*3940*/  LOP3.LUT R91, R90, R91, RZ, 0xfc, !PT ;  /* 0x0000005b5a5b7212 */ /* 0x000fc400078efcff */
[----:B------:R-:W-:Y:S02]  /*3950*/  VIADDMNMX R22, R76, R22, RZ, !PT ;  /* 0x000000164c167246 */ /* 0x000fe400078001ff */
[----:B------:R-:W-:Y:S01]  /*3960*/  LOP3.LUT R93, R93, R92, RZ, 0xfc, !PT ;  /* 0x0000005c5d5d7212 */ /* 0x000fe200078efcff */
[----:B------:R-:W-:Y:S01]  /*3970*/  STG.E desc[UR14][R72.64+0x84], R85 ;  /* 0x0000845548007986 */ /* 0x000fe2000c10190e */
[----:B------:R-:W-:Y:S01]  /*3980*/  SHF.R.U64 R89, R20, 0x1f, R89 ;  /* 0x0000001f14597819 */ /* 0x000fe20000001259 */
[----:B------:R-:W-:Y:S02]  /*3990*/  IMAD.WIDE.U32 R20, R22, -0x60000000, R86 ;  /* 0xa000000016147825 */ /* 0x000fe400078e0056 */
[----:B------:R-:W-:Y:S04]  /*39a0*/  STG.E desc[UR14][R72.64+0x8], R91 ;  /* 0x0000085b48007986 */ /* 0x000fe8000c10190e */
[----:B------:R-:W-:Y:S01]  /*39b0*/  STG.E desc[UR14][R72.64+0x88], R93 ;  /* 0x0000885d48007986 */ /* 0x000fe2000c10190e */
[----:B------:R-:W-:Y:S01]  /*39c0*/  VIMNMX.RELU R30, PT, PT, R30, 0xf, PT ;  /* 0x0000000f1e1e7848 */ /* 0x000fe20003fe1100 */
[----:B------:R-:W-:Y:S01]  /*39d0*/  IMAD.U32 R21, R22, 0x4, R21 ;  /* 0x0000000416157824 */ /* 0x000fe200078e0015 */
[----:B------:R-:W-:-:S02]  /*39e0*/  VIADDMNMX R23, R77, R23, RZ, !PT ;  /* 0x000000174d177246 */ /* 0x000fc400078001ff */
[----:B------:R-:W-:Y:S02]  /*39f0*/  LOP3.LUT R31, R31, R30, RZ, 0xfc, !PT ;  /* 0x0000001e1f1f7212 */ /* 0x000fe400078efcff */
[----:B------:R-:W-:Y:S01]  /*3a00*/  SHF.R.U64 R30, R20, 0x1f, R21 ;  /* 0x0000001f141e7819 */ /* 0x000fe20000001215 */
[----:B------:R-:W-:Y:S01]  /*3a10*/  IMAD.WIDE.U32 R20, R23, -0x60000000, R86 ;  /* 0xa000000017147825 */ /* 0x000fe200078e0056 */
[----:B------:R-:W-:Y:S01]  /*3a20*/  VIMNMX.RELU R29, PT, PT, R29, 0xf, PT ;  /* 0x0000000f1d1d7848 */ /* 0x000fe20003fe1100 */
[----:B------:R1:W-:Y:S01]  /*3a30*/  STG.E desc[UR14][R72.64+0x80], R28 ;  /* 0x0000801c48007986 */ /* 0x0003e2000c10190e */
[----:B------:R-:W-:Y:S02]  /*3a40*/  VIMNMX.RELU R30, PT, PT, R30, 0xf, PT ;  /* 0x0000000f1e1e7848 */ /* 0x000fe40003fe1100 */
[----:B------:R-:W-:Y:S01]  /*3a50*/  LOP3.LUT R82, R82, R29, RZ, 0xfc, !PT ;  /* 0x0000001d52527212 */ /* 0x000fe200078efcff */
[----:B------:R2:W-:Y:S01]  /*3a60*/  STG.E desc[UR14][R72.64+0x4], R31 ;  /* 0x0000041f48007986 */ /* 0x0005e2000c10190e */
[----:B------:R-:W-:Y:S01]  /*3a70*/  LEA R23, R23, R21, 0x2 ;  /* 0x0000001517177211 */ /* 0x000fe200078e10ff */
[----:B------:R-:W-:Y:S01]  /*3a80*/  BSSY.RECONVERGENT B0, `(.L_x_323) ;  /* 0x0000022000007945 */ /* 0x000fe20003800200 */
[----:B0-----:R-:W-:-:S02]  /*3a90*/  VIADDMNMX R29, R78, R24, RZ, !PT ;  /* 0x000000184e1d7246 */ /* 0x001fc400078001ff */
[----:B-1----:R-:W-:Y:S02]  /*3aa0*/  VIMNMX.RELU R28, PT, PT, R83, 0xf, PT ;  /* 0x0000000f531c7848 */ /* 0x002fe40003fe1100 */
[----:B--2---:R-:W-:-:S03]  /*3ab0*/  VIMNMX.RELU R31, PT, PT, R89, 0xf, PT ;  /* 0x0000000f591f7848 */ /* 0x004fc60003fe1100 */
[----:B------:R-:W-:Y:S01]  /*3ac0*/  IMAD.SHL.U32 R28, R28, 0x10000000, RZ ;  /* 0x100000001c1c7824 */ /* 0x000fe200078e00ff */
[----:B------:R-:W-:Y:S01]  /*3ad0*/  SHF.R.U64 R24, R20, 0x1f, R23 ;  /* 0x0000001f14187819 */ /* 0x000fe20000001217 */
[----:B------:R-:W-:-:S04]  /*3ae0*/  IMAD.WIDE.U32 R22, R29, -0x60000000, R86 ;  /* 0xa00000001d167825 */ /* 0x000fc800078e0056 */
[----:B------:R-:W-:Y:S02]  /*3af0*/  IMAD.SHL.U32 R31, R31, 0x1000000, RZ ;  /* 0x010000001f1f7824 */ /* 0x000fe400078e00ff */
[----:B------:R-:W-:Y:S01]  /*3b00*/  IMAD.SHL.U32 R30, R30, 0x100000, RZ ;  /* 0x001000001e1e7824 */ /* 0x000fe200078e00ff */
[----:B------:R-:W-:Y:S06]  /*3b10*/  @P0 BRA `(.L_x_324) ;  /* 0x0000000000600947 */ /* 0x000fec0003800000 */
[----:B------:R-:W0:Y:S01]  /*3b20*/  LDC.64 R20, c[0x0][0x380] ;  /* 0x0000e000ff147b82 */ /* 0x000e220000000a00 */
[C---:B------:R-:W-:Y:S02]  /*3b30*/  LOP3.LUT R83, R36.reuse, 0x3, RZ, 0xc0, !PT ;  /* 0x0000000324537812 */ /* 0x040fe400078ec0ff */
[----:B------:R-:W-:-:S03]  /*3b40*/  SHF.L.U32 R70, R36, 0x3, RZ ;  /* 0x0000000324467819 */ /* 0x000fc600000006ff */
[----:B------:R-:W-:Y:S01]  /*3b50*/  IMAD R83, R88, 0x200, R83 ;  /* 0x0000020058537824 */ /* 0x000fe200078e0253 */
[----:B------:R-:W-:-:S05]  /*3b60*/  LOP3.LUT R70, R70, 0x1fe0, RZ, 0xc0, !PT ;  /* 0x00001fe046467812 */ /* 0x000fca00078ec0ff */
[----:B------:R-:W-:Y:S01]  /*3b70*/  IMAD.IADD R83, R83, 0x1, R70 ;  /* 0x0000000153537824 */ /* 0x000fe200078e0246 */
[----:B------:R-:W-:-:S03]  /*3b80*/  LEA R91, R36, UR6, 0x2 ;  /* 0x00000006245b7c11 */ /* 0x000fc6000f8e10ff */
        /* <DEDUP_REMOVED lines=9> */
[----:B--2---:R0:W-:Y:S04]  /*3c20*/  STS [R91], R70 ;  /* 0x000000465b007388 */ /* 0x0041e80000000800 */
[----:B---3--:R0:W-:Y:S04]  /*3c30*/  STS [R91+0x80], R36 ;  /* 0x000080245b007388 */ /* 0x0081e80000000800 */
[----:B----4-:R0:W-:Y:S04]  /*3c40*/  STS [R91+0x100], R83 ;  /* 0x000100535b007388 */ /* 0x0101e80000000800 */
[----:B-----5:R0:W-:Y:S04]  /*3c50*/  STS [R91+0x180], R84 ;  /* 0x000180545b007388 */ /* 0x0201e80000000800 */
[----:B------:R0:W-:Y:S04]  /*3c60*/  STS [R91+0x200], R85 ;  /* 0x000200555b007388 */ /* 0x0001e80000000800 */
[----:B------:R0:W-:Y:S04]  /*3c70*/  STS [R91+0x280], R88 ;  /* 0x000280585b007388 */ /* 0x0001e80000000800 */
[----:B------:R0:W-:Y:S04]  /*3c80*/  STS [R91+0x300], R89 ;  /* 0x000300595b007388 */ /* 0x0001e80000000800 */
[----:B------:R0:W-:Y:S02]  /*3c90*/  STS [R91+0x380], R90 ;  /* 0x0003805a5b007388 */ /* 0x0001e40000000800 */
.L_x_324:
[----:B------:R-:W-:Y:S05]  /*3ca0*/  BSYNC.RECONVERGENT B0 ;  /* 0x0000000000007941 */ /* 0x000fea0003800200 */
.L_x_323:
[----:B------:R-:W-:Y:S01]  /*3cb0*/  IMAD.U32 R21, R29, 0x4, R23 ;  /* 0x000000041d157824 */ /* 0x000fe200078e0017 */
[----:B------:R-:W-:Y:S01]  /*3cc0*/  LOP3.LUT R28, R30, R31, R28, 0xfe, !PT ;  /* 0x0000001f1e1c7212 */ /* 0x000fe200078efe1c */
[----:B------:R-:W1:Y:S01]  /*3cd0*/  S2UR UR5, SR_CgaCtaId ;  /* 0x00000000000579c3 */ /* 0x000e620000008800 */
[----:B------:R-:W-:Y:S01]  /*3ce0*/  VIADDMNMX R29, R79, R25, RZ, !PT ;  /* 0x000000194f1d7246 */ /* 0x000fe200078001ff */
[----:B0-----:R-:W0:Y:S01]  /*3cf0*/  S2R R70, SR_TID.Z ;  /* 0x0000000000467919 */ /* 0x001e220000002300 */
[----:B------:R-:W-:Y:S01]  /*3d00*/  VIADDMNMX R31, R80, R26, RZ, !PT ;  /* 0x0000001a501f7246 */ /* 0x000fe200078001ff */
[----:B------:R-:W-:Y:S01]  /*3d10*/  UMOV UR4, 0x400 ;  /* 0x0000040000047882 */ /* 0x000fe20000000000 */
[----:B------:R-:W-:Y:S01]  /*3d20*/  SHF.R.U64 R25, R22, 0x1f, R21 ;  /* 0x0000001f16197819 */ /* 0x000fe20000001215 */
[--C-:B------:R-:W-:Y:S01]  /*3d30*/  IMAD.WIDE.U32 R22, R29, -0x60000000, R86.reuse ;  /* 0xa00000001d167825 */ /* 0x100fe200078e0056 */
[----:B------:R-:W-:Y:S01]  /*3d40*/  VIADDMNMX R27, R81, R27, RZ, !PT ;  /* 0x0000001b511b7246 */ /* 0x000fe200078001ff */
[----:B------:R-:W0:Y:S01]  /*3d50*/  S2R R84, SR_TID.X ;  /* 0x0000000000547919 */ /* 0x000e220000002100 */
[----:B------:R-:W-:Y:S01]  /*3d60*/  VIMNMX.RELU R25, PT, PT, R25, 0xf, PT ;  /* 0x0000000f19197848 */ /* 0x000fe20003fe1100 */
[----:B------:R-:W-:Y:S01]  /*3d70*/  IMAD.WIDE.U32 R20, R31, -0x60000000, R86 ;  /* 0xa00000001f147825 */ /* 0x000fe200078e0056 */
[----:B------:R-:W-:Y:S01]  /*3d80*/  VIMNMX.RELU R24, PT, PT, R24, 0xf, PT ;  /* 0x0000000f18187848 */ /* 0x000fe20003fe1100 */
[----:B------:R-:W-:Y:S01]  /*3d90*/  STG.E desc[UR14][R72.64+0xc], R82 ;  /* 0x00000c5248007986 */ /* 0x000fe2000c10190e */
[----:B------:R-:W-:Y:S01]  /*3da0*/  LOP3.LUT R71, R71, 0x7, RZ, 0xc0, !PT ;  /* 0x0000000747477812 */ /* 0x000fe200078ec0ff */
[----:B------:R-:W-:-:S02]  /*3db0*/  IMAD.U32 R23, R29, 0x4, R23 ;  /* 0x000000041d177824 */ /* 0x000fc400078e0017 */
[----:B------:R-:W-:Y:S01]  /*3dc0*/  IMAD.U32 R31, R31, 0x4, R21 ;  /* 0x000000041f1f7824 */ /* 0x000fe200078e0015 */
[----:B------:R-:W-:Y:S01]  /*3dd0*/  SHF.L.U32 R21, R24, 0x10, RZ ;  /* 0x0000001018157819 */ /* 0x000fe200000006ff */
[----:B------:R-:W-:Y:S01]  /*3de0*/  IMAD.WIDE.U32 R86, R27, -0x60000000, R86 ;  /* 0xa00000001b567825 */ /* 0x000fe200078e0056 */
[----:B------:R-:W-:Y:S02]  /*3df0*/  SHF.R.U64 R23, R22, 0x1f, R23 ;  /* 0x0000001f16177819 */ /* 0x000fe40000001217 */
[----:B------:R-:W-:Y:S01]  /*3e00*/  SHF.R.U64 R22, R20, 0x1f, R31 ;  /* 0x0000001f14167819 */ /* 0x000fe2000000121f */
[----:B------:R-:W-:Y:S01]  /*3e10*/  IMAD.SHL.U32 R25, R25, 0x1000, RZ ;  /* 0x0000100019197824 */ /* 0x000fe200078e00ff */
[----:B------:R-:W-:Y:S01]  /*3e20*/  VIMNMX.RELU R20, PT, PT, R23, 0xf, PT ;  /* 0x0000000f17147848 */ /* 0x000fe20003fe1100 */
[----:B------:R-:W-:Y:S01]  /*3e30*/  IMAD.U32 R27, R27, 0x4, R87 ;  /* 0x000000041b1b7824 */ /* 0x000fe200078e0057 */
[----:B------:R-:W-:Y:S01]  /*3e40*/  VIMNMX.RELU R22, PT, PT, R22, 0xf, PT ;  /* 0x0000000f16167848 */ /* 0x000fe20003fe1100 */
[----:B-1----:R-:W-:Y:S01]  /*3e50*/  ULEA UR6, UR5, UR4, 0x18 ;  /* 0x0000000405067291 */ /* 0x002fe2000f8ec0ff */
[----:B------:R-:W-:Y:S01]  /*3e60*/  LOP3.LUT R21, R25, R21, R28, 0xfe, !PT ;  /* 0x0000001519157212 */ /* 0x000fe200078efe1c */
[----:B------:R-:W-:Y:S01]  /*3e70*/  IMAD.SHL.U32 R20, R20, 0x100, RZ ;  /* 0x0000010014147824 */ /* 0x000fe200078e00ff */
[----:B------:R-:W-:Y:S01]  /*3e80*/  SHF.R.U64 R86, R86, 0x1f, R27 ;  /* 0x0000001f56567819 */ /* 0x000fe2000000121b */
[----:B------:R-:W-:Y:S01]  /*3e90*/  IMAD.SHL.U32 R22, R22, 0x10, RZ ;  /* 0x0000001016167824 */ /* 0x000fe200078e00ff */
[----:B------:R-:W-:Y:S01]  /*3ea0*/  UIADD3 UR4, UPT, UPT, UR4, 0x400, URZ ;  /* 0x0000040004047890 */ /* 0x000fe2000fffe0ff */
[----:B------:R-:W-:Y:S01]  /*3eb0*/  LEA R87, R71, UR6, 0x4 ;  /* 0x0000000647577c11 */ /* 0x000fe2000f8e20ff */
[----:B------:R-:W-:-:S02]  /*3ec0*/  UIADD3 UR7, UPT, UPT, UR6, 0x80, URZ ;  /* 0x0000008006077890 */ /* 0x000fc4000fffe0ff */
[----:B------:R-:W-:Y:S01]  /*3ed0*/  LOP3.LUT R20, R22, R20, R21, 0xfe, !PT ;  /* 0x0000001416147212 */ /* 0x000fe200078efe15 */
[----:B------:R-:W-:Y:S01]  /*3ee0*/  ULEA UR4, UR5, UR4, 0x18 ;  /* 0x0000000405047291 */ /* 0x000fe2000f8ec0ff */
[----:B------:R-:W-:Y:S01]  /*3ef0*/  VIMNMX.RELU R21, PT, PT, R86, 0xf, PT ;  /* 0x0000000f56157848 */ /* 0x000fe20003fe1100 */
[----:B------:R-:W-:Y:S01]  /*3f00*/  UIADD3 UR8, UPT, UPT, UR6, 0x100, URZ ;  /* 0x0000010006087890 */ /* 0x000fe2000fffe0ff */
[C---:B------:R-:W-:Y:S01]  /*3f10*/  LEA R86, R71.reuse, UR7, 0x4 ;  /* 0x0000000747567c11 */ /* 0x040fe2000f8e20ff */
[----:B------:R-:W-:Y:S01]  /*3f20*/  UIADD3 UR9, UPT, UPT, UR6, 0x180, URZ ;  /* 0x0000018006097890 */ /* 0x000fe2000fffe0ff */
[----:B------:R-:W-:Y:S01]  /*3f30*/  LOP3.LUT R21, R20, R21, RZ, 0xfc, !PT ;  /* 0x0000001514157212 */ /* 0x000fe200078efcff */
[----:B------:R-:W-:Y:S01]  /*3f40*/  UIADD3 UR10, UPT, UPT, UR6, 0x200, URZ ;  /* 0x00000200060a7890 */ /* 0x000fe2000fffe0ff */
[----:B0-----:R-:W-:Y:S01]  /*3f50*/  LEA R20, R70, R84, 0x7 ;  /* 0x0000005446147211 */ /* 0x001fe200078e38ff */
[----:B------:R-:W-:Y:S01]  /*3f60*/  UIADD3 UR11, UPT, UPT, UR6, 0x280, URZ ;  /* 0x00000280060b7890 */ /* 0x000fe2000fffe0ff */
[C---:B------:R-:W-:Y:S01]  /*3f70*/  LEA R36, R71.reuse, UR8, 0x4 ;  /* 0x0000000847247c11 */ /* 0x040fe2000f8e20ff */
[----:B------:R-:W-:Y:S01]  /*3f80*/  STG.E desc[UR14][R72.64+0x8c], R21 ;  /* 0x00008c1548007986 */ /* 0x000fe2000c10190e */
[----:B------:R-:W-:Y:S01]  /*3f90*/  UIADD3 UR5, UPT, UPT, UR6, 0x300, URZ ;  /* 0x0000030006057890 */ /* 0x000fe2000fffe0ff */
[C---:B------:R-:W-:Y:S01]  /*3fa0*/  LEA R31, R71.reuse, UR9, 0x4 ;  /* 0x00000009471f7c11 */ /* 0x040fe2000f8e20ff */
[----:B------:R-:W-:Y:S01]  /*3fb0*/  UIADD3 UR12, UPT, UPT, UR6, 0x380, URZ ;  /* 0x00000380060c7890 */ /* 0x000fe2000fffe0ff */
[----:B------:R-:W-:Y:S01]  /*3fc0*/  BAR.SYNC.DEFER_BLOCKING 0x0 ;  /* 0x0000000000007b1d */ /* 0x000fe20000010000 */
[----:B------:R-:W-:-:S02]  /*3fd0*/  LEA R30, R71, UR10, 0x4 ;  /* 0x0000000a471e7c11 */ /* 0x000fc4000f8e20ff */
[C---:B------:R-:W-:Y:S02]  /*3fe0*/  LEA R29, R71.reuse, UR11, 0x4 ;  /* 0x0000000b471d7c11 */ /* 0x040fe4000f8e20ff */
[C---:B------:R-:W-:Y:S02]  /*3ff0*/  LEA R28, R71.reuse, UR5, 0x4 ;  /* 0x00000005471c7c11 */ /* 0x040fe4000f8e20ff */
[----:B------:R-:W-:Y:S02]  /*4000*/  LEA R85, R71, UR12, 0x4 ;  /* 0x0000000c47557c11 */ /* 0x000fe4000f8e20ff */
[----:B------:R-:W-:Y:S01]  /*4010*/  LEA R20, R20, UR4, 0x2 ;  /* 0x0000000414147c11 */ /* 0x000fe2000f8e10ff */
[----:B------:R-:W0:Y:S04]  /*4020*/  LDSM.16.M88 R87, [R87] ;  /* 0x000000005757783b */ /* 0x000e280000000000 */
[----:B------:R-:W1:Y:S04]  /*4030*/  LDSM.16.M88 R86, [R86] ;  /* 0x000000005656783b */ /* 0x000e680000000000 */
[----:B------:R-:W2:Y:S04]  /*4040*/  LDSM.16.M88 R36, [R36] ;  /* 0x000000002424783b */ /* 0x000ea80000000000 */
[----:B------:R-:W3:Y:S04]  /*4050*/  LDSM.16.M88 R31, [R31] ;  /* 0x000000001f1f783b */ /* 0x000ee80000000000 */
[----:B------:R-:W4:Y:S04]  /*4060*/  LDSM.16.M88 R30, [R30] ;  /* 0x000000001e1e783b */ /* 0x000f280000000000 */
[----:B------:R-:W0:Y:S04]  /*4070*/  LDSM.16.M88 R29, [R29] ;  /* 0x000000001d1d783b */ /* 0x000e280000000000 */
[----:B------:R-:W0:Y:S04]  /*4080*/  LDSM.16.M88 R28, [R28] ;  /* 0x000000001c1c783b */ /* 0x000e280000000000 */
[----:B------:R-:W0:Y:S04]  /*4090*/  LDSM.16.M88 R85, [R85] ;  /* 0x000000005555783b */ /* 0x000e280000000000 */
        /* <DEDUP_REMOVED lines=30> */
[----:B------:R-:W-:Y:S01]  /*4280*/  STS [R20+0x1d00], R38 ;  /* 0x001d002614007388 */ /* 0x000fe20000000800 */
[----:B-----5:R-:W-:-:S03]  /*4290*/  LEA R40, R70, UR4, 0xc ;  /* 0x0000000446287c11 */ /* 0x020fc6000f8e60ff */
[----:B------:R5:W-:Y:S01]  /*42a0*/  STS [R20+0x1d80], R37 ;  /* 0x001d802514007388 */ /* 0x000be20000000800 */
[C---:B------:R-:W-:Y:S01]  /*42b0*/  IADD3 R42, PT, PT, R40.reuse, 0x280, RZ ;  /* 0x00000280282a7810 */ /* 0x040fe20007ffe0ff */
[C---:B------:R-:W-:Y:S01]  /*42c0*/  VIADD R58, R40.reuse, 0x100 ;  /* 0x00000100283a7836 */ /* 0x040fe20000000000 */
[C---:B------:R-:W-:Y:S01]  /*42d0*/  IADD3 R63, PT, PT, R40.reuse, 0x500, RZ ;  /* 0x00000500283f7810 */ /* 0x040fe20007ffe0ff */
[C---:B------:R-:W-:Y:S01]  /*42e0*/  VIADD R68, R40.reuse, 0x200 ;  /* 0x0000020028447836 */ /* 0x040fe20000000000 */
[C---:B-1----:R-:W-:Y:S01]  /*42f0*/  IADD3 R39, PT, PT, R40.reuse, 0x780, RZ ;  /* 0x0000078028277810 */ /* 0x042fe20007ffe0ff */
[C---:B------:R-:W-:Y:S01]  /*4300*/  VIADD R60, R40.reuse, 0x380 ;  /* 0x00000380283c7836 */ /* 0x040fe20000000000 */
[C---:B------:R-:W-:Y:S01]  /*4310*/  IADD3 R82, PT, PT, R40.reuse, 0xa00, RZ ;  /* 0x00000a0028527810 */ /* 0x040fe20007ffe0ff */
[C---:B------:R-:W-:Y:S01]  /*4320*/  VIADD R62, R40.reuse, 0x400 ;  /* 0x00000400283e7836 */ /* 0x040fe20000000000 */
[C---:B------:R-:W-:Y:S01]  /*4330*/  IADD3 R52, PT, PT, R40.reuse, 0xc80, RZ ;  /* 0x00000c8028347810 */ /* 0x040fe20007ffe0ff */
[C---:B------:R-:W-:Y:S01]  /*4340*/  VIADD R64, R40.reuse, 0x480 ;  /* 0x0000048028407836 */ /* 0x040fe20000000000 */
[C---:B-----5:R-:W-:Y:S01]  /*4350*/  IADD3 R20, PT, PT, R40.reuse, 0xf00, RZ ;  /* 0x00000f0028147810 */ /* 0x060fe20007ffe0ff */
[C---:B------:R-:W-:Y:S01]  /*4360*/  VIADD R59, R40.reuse, 0x700 ;  /* 0x00000700283b7836 */ /* 0x040fe20000000000 */
[C---:B------:R-:W-:Y:S01]  /*4370*/  LEA R68, R71.reuse, R68, 0x4 ;  /* 0x0000004447447211 */ /* 0x040fe200078e20ff */
[----:B------:R-:W-:Y:S01]  /*4380*/  BAR.SYNC.DEFER_BLOCKING 0x0 ;  /* 0x0000000000007b1d */ /* 0x000fe20000010000 */
        /* <DEDUP_REMOVED lines=16> */
[C---:B------:R-:W-:Y:S01]  /*4490*/  VIADD R25, R40.reuse, 0x880 ;  /* 0x0000088028197836 */ /* 0x040fe20000000000 */
[----:B------:R-:W1:Y:S01]  /*44a0*/  LDSM.16.M88 R68, [R68] ;  /* 0x000000004444783b */ /* 0x000e620000000000 */
[C---:B------:R-:W-:Y:S02]  /*44b0*/  VIADD R92, R40.reuse, 0x900 ;  /* 0x00000900285c7836 */ /* 0x040fe40000000000 */
[C---:B------:R-:W-:Y:S01]  /*44c0*/  VIADD R54, R40.reuse, 0xa80 ;  /* 0x00000a8028367836 */ /* 0x040fe20000000000 */
[----:B------:R-:W0:Y:S01]  /*44d0*/  LDSM.16.M88 R64, [R64] ;  /* 0x000000004040783b */ /* 0x000e220000000000 */
[C---:B------:R-:W-:Y:S02]  /*44e0*/  VIADD R46, R40.reuse, 0xb00 ;  /* 0x00000b00282e7836 */ /* 0x040fe40000000000 */
[C---:B------:R-:W-:Y:S01]  /*44f0*/  VIADD R44, R40.reuse, 0xb80 ;  /* 0x00000b80282c7836 */ /* 0x040fe20000000000 */
[----:B------:R-:W0:Y:S01]  /*4500*/  LDSM.16.M88 R59, [R59] ;  /* 0x000000003b3b783b */ /* 0x000e220000000000 */
[----:B------:R-:W-:-:S02]  /*4510*/  VIADD R50, R40, 0xd80 ;  /* 0x00000d8028327836 */ /* 0x000fc40000000000 */
[C---:B------:R-:W-:Y:S01]  /*4520*/  VIADD R22, R40.reuse, 0xe00 ;  /* 0x00000e0028167836 */ /* 0x040fe20000000000 */
[----:B------:R-:W0:Y:S01]  /*4530*/  LDSM.16.M88 R56, [R56] ;  /* 0x000000003838783b */ /* 0x000e220000000000 */
[----:B------:R-:W-:Y:S02]  /*4540*/  VIADD R38, R40, 0xf80 ;  /* 0x00000f8028267836 */ /* 0x000fe40000000000 */
[C---:B------:R-:W-:Y:S01]  /*4550*/  IMAD R67, R71.reuse, 0x10, R42 ;  /* 0x0000001047437824 */ /* 0x040fe200078e022a */
[----:B------:R-:W0:Y:S01]  /*4560*/  LDSM.16.M88 R91, [R91] ;  /* 0x000000005b5b783b */ /* 0x000e220000000000 */
        /* <DEDUP_REMOVED lines=8> */
[----:B------:R-:W1:Y:S01]  /*45f0*/  LDSM.16.M88 R67, [R67] ;  /* 0x000000004343783b */ /* 0x000e620000000000 */
[C---:B------:R-:W-:Y:S02]  /*4600*/  IMAD R66, R71.reuse, 0x10, R66 ;  /* 0x0000001047427824 */ /* 0x040fe400078e0242 */
[C---:B------:R-:W-:Y:S01]  /*4610*/  IMAD R63, R71.reuse, 0x10, R63 ;  /* 0x00000010473f7824 */ /* 0x040fe200078e023f */
[----:B------:R-:W1:Y:S01]  /*4620*/  LDSM.16.M88 R90, [R90] ;  /* 0x000000005a5a783b */ /* 0x000e620000000000 */
[----:B------:R-:W-:-:S02]  /*4630*/  IMAD R62, R71, 0x10, R21 ;  /* 0x00000010473e7824 */ /* 0x000fc400078e0215 */
[C---:B------:R-:W-:Y:S01]  /*4640*/  IMAD R61, R71.reuse, 0x10, R61 ;  /* 0x00000010473d7824 */ /* 0x040fe200078e023d */
[----:B------:R-:W1:Y:S01]  /*4650*/  LDSM.16.M88 R88, [R88] ;  /* 0x000000005858783b */ /* 0x000e620000000000 */
        /* <DEDUP_REMOVED lines=9> */
[C---:B------:R-:W-:Y:S01]  /*46f0*/  IMAD R54, R71.reuse, 0x10, R54 ;  /* 0x0000001047367824 */ /* 0x040fe200078e0236 */
[----:B------:R-:W-:Y:S01]  /*4700*/  CS2R R82, SRZ ;  /* 0x0000000000527805 */ /* 0x000fe2000001ff00 */
        /* <DEDUP_REMOVED lines=11> */
[----:B------:R-:W-:Y:S02]  /*47c0*/  IMAD R24, R71, 0x10, R40 ;  /* 0x0000001047187824 */ /* 0x000fe400078e0228 */
[----:B0-----:R-:W-:Y:S01]  /*47d0*/  IMAD.MOV.U32 R25, RZ, RZ, R87 ;  /* 0x000000ffff197224 */ /* 0x001fe200078e0057 */
        /* <DEDUP_REMOVED lines=17> */
[----:B------:R-:W-:Y:S01]  /*48f0*/  MOV R46, R20 ;  /* 0x00000014002e7202 */ /* 0x000fe20000000f00 */
[----:B------:R-:W-:Y:S01]  /*4900*/  IMAD.MOV.U32 R45, RZ, RZ, R21 ;  /* 0x000000ffff2d7224 */ /* 0x000fe200078e0015 */
[----:B------:R-:W-:Y:S01]  /*4910*/  CS2R R82, SRZ ;  /* 0x0000000000527805 */ /* 0x000fe2000001ff00 */
[----:B------:R-:W-:Y:S02]  /*4920*/  IMAD.MOV.U32 R24, RZ, RZ, R42 ;  /* 0x000000ffff187224 */ /* 0x000fe400078e002a */
        /* <DEDUP_REMOVED lines=235> */
[----:B------:R-:W-:Y:S01]  /*57e0*/  IMAD.MOV.U32 R25, RZ, RZ, R85 ;  /* 0x000000ffff197224 */ /* 0x000fe200078e0055 */
[----:B------:R-:W-:Y:S01]  /*57f0*/  MOV R82, R45 ;  /* 0x0000002d00527202 */ /* 0x000fe20000000f00 */
[----:B------:R-:W-:Y:S02]  /*5800*/  IMAD.MOV.U32 R24, RZ, RZ, R38 ;  /* 0x000000ffff187224 */ /* 0x000fe400078e0026 */
[----:B------:R-:W-:Y:S01]  /*5810*/  IMAD.MOV.U32 R83, RZ, RZ, R46 ;  /* 0x000000ffff537224 */ /* 0x000fe200078e002e */
[----:B------:R-:W-:-:S07]  /*5820*/  MOV R71, 0x5840 ;  /* 0x0000584000477802 */ /* 0x000fce0000000f00 */
[----:B------:R-:W-:Y:S05]  /*5830*/  CALL.REL.NOINC `($__internal_18_$__cuda_sm_9x_mma_sub_byte_internal_m8n8k32_u4_s4) ;  /* 0x0000001c00207944 */ /* 0x000fea0003c00000 */
[----:B------:R-:W0:Y:S01]  /*5840*/  S2R R22, SR_LANEID ;  /* 0x0000000000167919 */ /* 0x000e220000000000 */
[----:B------:R-:W-:Y:S01]  /*5850*/  IMAD R40, R70, -0xc00, R40 ;  /* 0xfffff40046287824 */ /* 0x000fe200078e0228 */
[----:B------:R-:W-:Y:S01]  /*5860*/  LOP3.LUT R25, R84, 0x3f8, RZ, 0xc0, !PT ;  /* 0x000003f854197812 */ /* 0x000fe200078ec0ff */
[----:B------:R-:W-:Y:S01]  /*5870*/  IMAD.MOV.U32 R38, RZ, RZ, 0x40000000 ;  /* 0x40000000ff267424 */ /* 0x000fe200078e00ff */
[----:B------:R-:W-:Y:S01]  /*5880*/  BAR.SYNC.DEFER_BLOCKING 0x0 ;  /* 0x0000000000007b1d */ /* 0x000fe20000010000 */
[C---:B------:R-:W-:Y:S01]  /*5890*/  VIADD R26, R40.reuse, 0x300 ;  /* 0x00000300281a7836 */ /* 0x040fe20000000000 */
[----:B------:R-:W-:Y:S01]  /*58a0*/  IADD3 R24, PT, PT, R40, 0x200, RZ ;  /* 0x0000020028187810 */ /* 0x000fe20007ffe0ff */
[----:B------:R-:W-:Y:S02]  /*58b0*/  IMAD R25, R70, 0x100, R25 ;  /* 0x0000010046197824 */ /* 0x000fe400078e0219 */
[----:B------:R-:W-:Y:S01]  /*58c0*/  IMAD.MOV.U32 R39, RZ, RZ, 0x0 ;  /* 0x00000000ff277424 */ /* 0x000fe200078e00ff */
[----:B0-----:R-:W-:-:S02]  /*58d0*/  SHF.R.U32.HI R23, RZ, 0x2, R22 ;  /* 0x00000002ff177819 */ /* 0x001fc40000011616 */
[----:B------:R-:W-:-:S05]  /*58e0*/  LOP3.LUT R22, R22, 0x3, RZ, 0xc0, !PT ;  /* 0x0000000316167812 */ /* 0x000fca00078ec0ff */
[----:B------:R-:W-:Y:S02]  /*58f0*/  IMAD R23, R23, 0x4, R22 ;  /* 0x0000000417177824 */ /* 0x000fe400078e0216 */
[----:B------:R-:W-:Y:S02]  /*5900*/  VIADD R22, R40, 0x100 ;  /* 0x0000010028167836 */ /* 0x000fe40000000000 */
[C---:B------:R-:W-:Y:S01]  /*5910*/  IMAD.U32 R42, R23.reuse, 0x8, R40 ;  /* 0x00000008172a7824 */ /* 0x040fe200078e0028 */
[C---:B------:R-:W-:Y:S01]  /*5920*/  LEA R44, R23.reuse, R24, 0x3 ;  /* 0x00000018172c7211 */ /* 0x040fe200078e18ff */
[----:B------:R-:W-:Y:S01]  /*5930*/  IMAD.U32 R43, R23, 0x8, R22 ;  /* 0x00000008172b7824 */ /* 0x000fe200078e0016 */
[----:B------:R-:W-:Y:S01]  /*5940*/  LEA R40, R25, UR4, 0x2 ;  /* 0x0000000419287c11 */ /* 0x000fe2000f8e10ff */
[----:B------:R-:W-:Y:S01]  /*5950*/  IMAD.U32 R46, R23, 0x8, R26 ;  /* 0x00000008172e7824 */ /* 0x000fe200078e001a */
[----:B------:R-:W-:Y:S04]  /*5960*/  STS.64 [R42], R28 ;  /* 0x0000001c2a007388 */ /* 0x000fe80000000a00 */
[----:B------:R-:W-:Y:S04]  /*5970*/  STS.64 [R43], R30 ;  /* 0x0000001e2b007388 */ /* 0x000fe80000000a00 */
        /* <DEDUP_REMOVED lines=10> */
[----:B-1----:R-:W-:Y:S02]  /*5a20*/  VIADDMNMX R51, R7, R22, RZ, !PT ;  /* 0x0000001607337246 */ /* 0x002fe400078001ff */
[----:B------:R-:W-:Y:S01]  /*5a30*/  VIADDMNMX R23, R8, R23, RZ, !PT ;  /* 0x0000001708177246 */ /* 0x000fe200078001ff */
        /* <DEDUP_REMOVED lines=9> */
[----:B--2---:R-:W-:Y:S01]  /*5ad0*/  VIADDMNMX R25, R2, R25, RZ, !PT ;  /* 0x0000001902197246 */ /* 0x004fe200078001ff */
[----:B------:R-:W-:Y:S01]  /*5ae0*/  IMAD.WIDE.U32 R44, R49, -0x60000000, R38 ;  /* 0xa0000000312c7825 */ /* 0x000fe200078e0026 */
[----:B------:R-:W-:Y:S02]  /*5af0*/  SHF.R.U64 R42, R28, 0x1f, R47 ;  /* 0x0000001f1c2a7819 */ /* 0x000fe4000000122f */
[----:B------:R-:W-:Y:S01]  /*5b00*/  SHF.R.U64 R41, R36, 0x1f, R41 ;  /* 0x0000001f24297819 */ /* 0x000fe20000001229 */
[----:B------:R-:W0:Y:S01]  /*5b10*/  LDS.128 R28, [R40+0x90] ;  /* 0x00009000281c7984 */ /* 0x000e220000000c00 */
[----:B------:R-:W-:Y:S01]  /*5b20*/  VIADDMNMX R47, R5, R20, RZ, !PT ;  /* 0x00000014052f7246 */ /* 0x000fe200078001ff */
[----:B------:R-:W-:Y:S01]  /*5b30*/  IMAD.WIDE.U32 R20, R43, -0x60000000, R38 ;  /* 0xa00000002b147825 */ /* 0x000fe200078e0026 */
[----:B------:R-:W-:-:S02]  /*5b40*/  VIMNMX.RELU R41, PT, PT, R41, 0xf, PT ;  /* 0x0000000f29297848 */ /* 0x000fc40003fe1100 */
[----:B------:R-:W-:Y:S01]  /*5b50*/  VIMNMX.RELU R42, PT, PT, R42, 0xf, PT ;  /* 0x0000000f2a2a7848 */ /* 0x000fe20003fe1100 */
[----:B------:R-:W-:Y:S01]  /*5b60*/  IMAD.WIDE.U32 R36, R47, -0x60000000, R38 ;  /* 0xa00000002f247825 */ /* 0x000fe200078e0026 */
[----:B------:R-:W-:Y:S02]  /*5b70*/  SHF.L.U32 R22, R22, 0x1c, RZ ;  /* 0x0000001c16167819 */ /* 0x000fe400000006ff */
[----:B------:R-:W-:Y:S01]  /*5b80*/  VIADDMNMX R27, R4, R27, RZ, !PT ;  /* 0x0000001b041b7246 */ /* 0x000fe200078001ff */
[----:B------:R-:W-:Y:S01]  /*5b90*/  IMAD.U32 R53, R43, 0x4, R21 ;  /* 0x000000042b357824 */ /* 0x000fe200078e0015 */
[----:B------:R-:W-:Y:S01]  /*5ba0*/  LEA R49, R49, R45, 0x2 ;  /* 0x0000002d31317211 */ /* 0x000fe200078e10ff */
[----:B------:R-:W-:Y:S02]  /*5bb0*/  IMAD.SHL.U32 R41, R41, 0x1000000, RZ ;  /* 0x0100000029297824 */ /* 0x000fe400078e00ff */
[----:B------:R-:W-:Y:S01]  /*5bc0*/  IMAD.SHL.U32 R21, R42, 0x100000, RZ ;  /* 0x001000002a157824 */ /* 0x000fe200078e00ff */
[----:B------:R-:W-:Y:S01]  /*5bd0*/  SHF.R.U64 R46, R20, 0x1f, R53 ;  /* 0x0000001f142e7819 */ /* 0x000fe20000001235 */
[----:B------:R-:W-:Y:S01]  /*5be0*/  IMAD.U32 R47, R47, 0x4, R37 ;  /* 0x000000042f2f7824 */ /* 0x000fe200078e0025 */
[----:B------:R-:W-:Y:S01]  /*5bf0*/  VIADDMNMX R37, R0, R24, RZ, !PT ;  /* 0x0000001800257246 */ /* 0x000fe200078001ff */
[----:B------:R-:W-:Y:S01]  /*5c00*/  IMAD.WIDE.U32 R42, R51, -0x60000000, R38 ;  /* 0xa0000000332a7825 */ /* 0x000fe200078e0026 */
[----:B------:R-:W-:-:S02]  /*5c10*/  LOP3.LUT R41, R21, R41, R22, 0xfe, !PT ;  /* 0x0000002915297212 */ /* 0x000fc400078efe16 */
[----:B------:R-:W-:Y:S01]  /*5c20*/  SHF.R.U64 R22, R36, 0x1f, R47 ;  /* 0x0000001f24167819 */ /* 0x000fe2000000122f */
[----:B------:R-:W-:Y:S01]  /*5c30*/  IMAD.WIDE.U32 R20, R23, -0x60000000, R38 ;  /* 0xa000000017147825 */ /* 0x000fe200078e0026 */
[----:B------:R-:W-:Y:S02]  /*5c40*/  VIMNMX.RELU R0, PT, PT, R46, 0xf, PT ;  /* 0x0000000f2e007848 */ /* 0x000fe40003fe1100 */
[----:B------:R-:W-:Y:S01]  /*5c50*/  VIMNMX.RELU R22, PT, PT, R22, 0xf, PT ;  /* 0x0000000f16167848 */ /* 0x000fe20003fe1100 */
[----:B------:R-:W-:Y:S01]  /*5c60*/  IMAD.U32 R51, R51, 0x4, R43 ;  /* 0x0000000433337824 */ /* 0x000fe200078e002b */
[----:B------:R-:W-:Y:S01]  /*5c70*/  VIADDMNMX R43, R3, R26, RZ, !PT ;  /* 0x0000001a032b7246 */ /* 0x000fe200078001ff */
[----:B------:R-:W-:Y:S01]  /*5c80*/  IMAD.U32 R21, R23, 0x4, R21 ;  /* 0x0000000417157824 */ /* 0x000fe200078e0015 */
[----:B------:R-:W-:Y:S01]  /*5c90*/  SHF.L.U32 R24, R22, 0xc, RZ ;  /* 0x0000000c16187819 */ /* 0x000fe200000006ff */
[----:B------:R-:W-:Y:S01]  /*5ca0*/  IMAD.WIDE.U32 R2, R37, -0x60000000, R38 ;  /* 0xa000000025027825 */ /* 0x000fe200078e0026 */
[----:B------:R-:W-:-:S02]  /*5cb0*/  SHF.R.U64 R44, R44, 0x1f, R49 ;  /* 0x0000001f2c2c7819 */ /* 0x000fc40000001231 */
[----:B------:R-:W-:Y:S01]  /*5cc0*/  SHF.R.U64 R42, R42, 0x1f, R51 ;  /* 0x0000001f2a2a7819 */ /* 0x000fe20000001233 */
[----:B------:R-:W-:Y:S01]  /*5cd0*/  IMAD.U32 R36, R0, 0x10000, RZ ;  /* 0x0001000000247824 */ /* 0x000fe200078e00ff */
[----:B------:R-:W-:Y:S01]  /*5ce0*/  SHF.R.U64 R0, R20, 0x1f, R21 ;  /* 0x0000001f14007819 */ /* 0x000fe20000001215 */
[----:B------:R-:W-:Y:S01]  /*5cf0*/  IMAD.WIDE.U32 R22, R25, -0x60000000, R38 ;  /* 0xa000000019167825 */ /* 0x000fe200078e0026 */
[----:B------:R-:W-:Y:S02]  /*5d00*/  VIMNMX.RELU R44, PT, PT, R44, 0xf, PT ;  /* 0x0000000f2c2c7848 */ /* 0x000fe40003fe1100 */
[----:B------:R-:W-:Y:S01]  /*5d10*/  LOP3.LUT R36, R24, R36, R41, 0xfe, !PT ;  /* 0x0000002418247212 */ /* 0x000fe200078efe29 */
[----:B------:R-:W-:Y:S01]  /*5d20*/  IMAD.WIDE.U32 R20, R43, -0x60000000, R38 ;  /* 0xa00000002b147825 */ /* 0x000fe200078e0026 */
[----:B0-----:R-:W-:Y:S02]  /*5d30*/  VIADDMNMX R29, R6, R29, RZ, !PT ;  /* 0x0000001d061d7246 */ /* 0x001fe400078001ff */
[----:B------:R-:W-:Y:S01]  /*5d40*/  VIADDMNMX R41, R7, R30, RZ, !PT ;  /* 0x0000001e07297246 */ /* 0x000fe200078001ff */
[----:B------:R-:W-:Y:S01]  /*5d50*/  IMAD.U32 R37, R37, 0x4, R3 ;  /* 0x0000000425257824 */ /* 0x000fe200078e0003 */
[----:B------:R-:W-:Y:S01]  /*5d60*/  VIADDMNMX R31, R8, R31, RZ, !PT ;  /* 0x0000001f081f7246 */ /* 0x000fe200078001ff */
[----:B------:R-:W-:Y:S01]  /*5d70*/  IMAD.U32 R3, R25, 0x4, R23 ;  /* 0x0000000419037824 */ /* 0x000fe200078e0017 */
[----:B------:R-:W-:Y:S01]  /*5d80*/  VIMNMX.RELU R42, PT, PT, R42, 0xf, PT ;  /* 0x0000000f2a2a7848 */ /* 0x000fe20003fe1100 */
[----:B------:R-:W-:Y:S01]  /*5d90*/  IMAD.U32 R25, R43, 0x4, R21 ;  /* 0x000000042b197824 */ /* 0x000fe200078e0015 */
[----:B------:R-:W-:-:S02]  /*5da0*/  SHF.R.U64 R26, R2, 0x1f, R37 ;  /* 0x0000001f021a7819 */ /* 0x000fc40000001225 */
[----:B------:R-:W-:Y:S02]  /*5db0*/  SHF.R.U64 R24, R22, 0x1f, R3 ;  /* 0x0000001f16187819 */ /* 0x000fe40000001203 */
[----:B------:R-:W-:Y:S02]  /*5dc0*/  SHF.R.U64 R25, R20, 0x1f, R25 ;  /* 0x0000001f14197819 */ /* 0x000fe40000001219 */
[----:B------:R-:W0:Y:S01]  /*5dd0*/  LDS.128 R20, [R40+0x100] ;  /* 0x0001000028147984 */ /* 0x000e220000000c00 */
[----:B------:R-:W-:Y:S01]  /*5de0*/  VIADDMNMX R37, R5, R28, RZ, !PT ;  /* 0x0000001c05257246 */ /* 0x000fe200078001ff */
[--C-:B------:R-:W-:Y:S01]  /*5df0*/  IMAD.WIDE.U32 R4, R27, -0x60000000, R38.reuse ;  /* 0xa00000001b047825 */ /* 0x100fe200078e0026 */
[----:B------:R-:W-:Y:S02]  /*5e00*/  VIMNMX.RELU R6, PT, PT, R26, 0xf, PT ;  /* 0x0000000f1a067848 */ /* 0x000fe40003fe1100 */
[----:B------:R-:W-:Y:S01]  /*5e10*/  VIMNMX.RELU R24, PT, PT, R24, 0xf, PT ;  /* 0x0000000f18187848 */ /* 0x000fe20003fe1100 */
[----:B------:R-:W-:Y:S01]  /*5e20*/  IMAD.WIDE.U32 R2, R37, -0x60000000, R38 ;  /* 0xa000000025027825 */ /* 0x000fe200078e0026 */
[----:B------:R-:W-:-:S02]  /*5e30*/  VIMNMX.RELU R25, PT, PT, R25, 0xf, PT ;  /* 0x0000000f19197848 */ /* 0x000fc40003fe1100 */
        /* <DEDUP_REMOVED lines=8> */
[----:B------:R-:W-:Y:S02]  /*5ec0*/  VIMNMX.RELU R2, PT, PT, R30, 0xf, PT ;  /* 0x0000000f1e027848 */ /* 0x000fe40003fe1100 */
[----:B------:R-:W-:Y:S01]  /*5ed0*/  LOP3.LUT R28, R25, R5, R6, 0xfe, !PT ;  /* 0x00000005191c7212 */ /* 0x000fe200078efe06 */
[----:B------:R-:W-:Y:S01]  /*5ee0*/  IMAD.WIDE.U32 R24, R41, -0x60000000, R38 ;  /* 0xa000000029187825 */ /* 0x000fe200078e0026 */
[----:B------:R-:W1:Y:S01]  /*5ef0*/  LDS.128 R4, [R40+0x110] ;  /* 0x0001100028047984 */ /* 0x000e620000000c00 */
[----:B------:R-:W-:-:S02]  /*5f00*/  VIMNMX.RELU R3, PT, PT, R3, 0xf, PT ;  /* 0x0000000f03037848 */ /* 0x000fc40003fe1100 */
[----:B------:R-:W-:Y:S01]  /*5f10*/  IMAD.U32 R29, R29, 0x4, R27 ;  /* 0x000000041d1d7824 */ /* 0x000fe200078e001b */
[----:B------:R-:W-:Y:S01]  /*5f20*/  SHF.L.U32 R42, R42, 0x4, RZ ;  /* 0x000000042a2a7819 */ /* 0x000fe200000006ff */
[----:B------:R-:W-:Y:S01]  /*5f30*/  IMAD.U32 R27, R2, 0x10000, RZ ;  /* 0x00010000021b7824 */ /* 0x000fe200078e00ff */
[----:B------:R-:W-:Y:S01]  /*5f40*/  VIMNMX.RELU R0, PT, PT, R0, 0xf, PT ;  /* 0x0000000f00007848 */ /* 0x000fe20003fe1100 */
[----:B------:R-:W-:Y:S01]  /*5f50*/  IMAD.SHL.U32 R8, R3, 0x1000, RZ ;  /* 0x0000100003087824 */ /* 0x000fe200078e00ff */
[----:B------:R-:W-:Y:S01]  /*5f60*/  SHF.R.U64 R29, R26, 0x1f, R29 ;  /* 0x0000001f1a1d7819 */ /* 0x000fe2000000121d */
[----:B------:R-:W-:Y:S02]  /*5f70*/  IMAD.U32 R41, R41, 0x4, R25 ;  /* 0x0000000429297824 */ /* 0x000fe400078e0019 */
[----:B------:R-:W-:Y:S01]  /*5f80*/  IMAD.WIDE.U32 R2, R31, -0x60000000, R38 ;  /* 0xa00000001f027825 */ /* 0x000fe200078e0026 */
[----:B------:R-:W-:Y:S02]  /*5f90*/  LOP3.LUT R8, R8, R27, R28, 0xfe, !PT ;  /* 0x0000001b08087212 */ /* 0x000fe400078efe1c */
[----:B------:R-:W-:Y:S01]  /*5fa0*/  SHF.R.U64 R26, R24, 0x1f, R41 ;  /* 0x0000001f181a7819 */ /* 0x000fe20000001229 */
[----:B------:R-:W-:Y:S01]  /*5fb0*/  IMAD.SHL.U32 R25, R44, 0x100, RZ ;  /* 0x000001002c197824 */ /* 0x000fe200078e00ff */
[----:B------:R-:W-:Y:S01]  /*5fc0*/  VIMNMX.RELU R24, PT, PT, R29, 0xf, PT ;  /* 0x0000000f1d187848 */ /* 0x000fe20003fe1100 */
[----:B------:R-:W-:Y:S01]  /*5fd0*/  IMAD.U32 R31, R31, 0x4, R3 ;  /* 0x000000041f1f7824 */ /* 0x000fe200078e0003 */
[----:B------:R-:W-:-:S02]  /*5fe0*/  VIMNMX.RELU R26, PT, PT, R26, 0xf, PT ;  /* 0x0000000f1a1a7848 */ /* 0x000fc40003fe1100 */
[----:B------:R-:W-:Y:S02]  /*5ff0*/  LOP3.LUT R25, R42, R25, R36, 0xfe, !PT ;  /* 0x000000192a197212 */ /* 0x000fe400078efe24 */
[----:B------:R-:W-:Y:S01]  /*6000*/  SHF.R.U64 R2, R2, 0x1f, R31 ;  /* 0x0000001f02027819 */ /* 0x000fe2000000121f */
[----:B------:R-:W-:Y:S01]  /*6010*/  IMAD.SHL.U32 R26, R26, 0x10, RZ ;  /* 0x000000101a1a7824 */ /* 0x000fe200078e00ff */
[----:B------:R-:W-:Y:S02]  /*6020*/  LOP3.LUT R31, R25, R0, RZ, 0xfc, !PT ;  /* 0x00000000191f7212 */ /* 0x000fe400078efcff */
[----:B0-----:R-:W-:Y:S02]  /*6030*/  VIADDMNMX R25, R9, R20, RZ, !PT ;  /* 0x0000001409197246 */ /* 0x001fe400078001ff */
[----:B------:R-:W-:Y:S01]  /*6040*/  VIADDMNMX R41, R10, R21, RZ, !PT ;  /* 0x000000150a297246 */ /* 0x000fe200078001ff */
[----:B------:R1:W-:Y:S01]  /*6050*/  STG.E desc[UR14][R72.64+0x100], R31 ;  /* 0x0001001f48007986 */ /* 0x0003e2000c10190e */
[----:B------:R-:W-:-:S02]  /*6060*/  VIADDMNMX R43, R11, R22, RZ, !PT ;  /* 0x000000160b2b7246 */ /* 0x000fc400078001ff */
[----:B------:R-:W-:Y:S01]  /*6070*/  VIADDMNMX R45, R12, R23, RZ, !PT ;  /* 0x000000170c2d7246 */ /* 0x000fe200078001ff */
[C---:B------:R-:W-:Y:S01]  /*6080*/  IMAD.WIDE.U32 R28, R41.reuse, -0x60000000, R38 ;  /* 0xa0000000291c7825 */ /* 0x040fe200078e0026 */
[----:B------:R-:W0:Y:S01]  /*6090*/  LDS.128 R20, [R40+0x180] ;  /* 0x0001800028147984 */ /* 0x000e220000000c00 */
[----:B------:R-:W-:Y:S02]  /*60a0*/  SHF.L.U32 R3, R24, 0x8, RZ ;  /* 0x0000000818037819 */ /* 0x000fe400000006ff */
[----:B------:R-:W-:Y:S01]  /*60b0*/  VIMNMX.RELU R0, PT, PT, R2, 0xf, PT ;  /* 0x0000000f02007848 */ /* 0x000fe20003fe1100 */
[----:B------:R-:W-:Y:S01]  /*60c0*/  IMAD.U32 R41, R41, 0x4, R29 ;  /* 0x0000000429297824 */ /* 0x000fe200078e001d */
[----:B------:R-:W-:Y:S01]  /*60d0*/  LOP3.LUT R3, R26, R3, R8, 0xfe, !PT ;  /* 0x000000031a037212 */ /* 0x000fe200078efe08 */
[--C-:B------:R-:W-:Y:S01]  /*60e0*/  IMAD.WIDE.U32 R26, R25, -0x60000000, R38.reuse ;  /* 0xa0000000191a7825 */ /* 0x100fe200078e0026 */
[----:B-1----:R-:W-:Y:S02]  /*60f0*/  VIADDMNMX R31, R13, R4, RZ, !PT ;  /* 0x000000040d1f7246 */ /* 0x002fe400078001ff */
[----:B------:R-:W-:Y:S01]  /*6100*/  LOP3.LUT R37, R3, R0, RZ, 0xfc, !PT ;  /* 0x0000000003257212 */ /* 0x000fe200078efcff */
[----:B------:R-:W-:Y:S01]  /*6110*/  IMAD.WIDE.U32 R2, R43, -0x60000000, R38 ;  /* 0xa00000002b027825 */ /* 0x000fe200078e0026 */
[----:B------:R-:W-:-:S02]  /*6120*/  SHF.R.U64 R8, R28, 0x1f, R41 ;  /* 0x0000001f1c087819 */ /* 0x000fc40000001229 */
[----:B------:R-:W-:Y:S01]  /*6130*/  VIADDMNMX R41, R14, R5, RZ, !PT ;  /* 0x000000050e297246 */ /* 0x000fe200078001ff */
[----:B------:R-:W-:Y:S01]  /*6140*/  IMAD.U32 R27, R25, 0x4, R27 ;  /* 0x00000004191b7824 */ /* 0x000fe200078e001b */
[----:B------:R-:W-:Y:S01]  /*6150*/  LEA R43, R43, R3, 0x2 ;  /* 0x000000032b2b7211 */ /* 0x000fe200078e10ff */
[C---:B------:R-:W-:Y:S01]  /*6160*/  IMAD.WIDE.U32 R24, R45.reuse, -0x60000000, R38 ;  /* 0xa00000002d187825 */ /* 0x040fe200078e0026 */
[----:B------:R1:W-:Y:S01]  /*6170*/  STG.E desc[UR14][R72.64+0x180], R37 ;  /* 0x0001802548007986 */ /* 0x0003e2000c10190e */
[----:B------:R-:W-:Y:S02]  /*6180*/  VIMNMX.RELU R8, PT, PT, R8, 0xf, PT ;  /* 0x0000000f08087848 */ /* 0x000fe40003fe1100 */
[----:B------:R-:W-:Y:S01]  /*6190*/  SHF.R.U64 R0, R26, 0x1f, R27 ;  /* 0x0000001f1a007819 */ /* 0x000fe2000000121b */
[----:B------:R-:W-:Y:S01]  /*61a0*/  IMAD.U32 R45, R45, 0x4, R25 ;  /* 0x000000042d2d7824 */ /* 0x000fe200078e0019 */
[----:B------:R-:W-:Y:S01]  /*61b0*/  SHF.R.U64 R28, R2, 0x1f, R43 ;  /* 0x0000001f021c7819 */ /* 0x000fe2000000122b */
[----:B------:R-:W-:Y:S01]  /*61c0*/  IMAD.WIDE.U32 R4, R31, -0x60000000, R38 ;  /* 0xa00000001f047825 */ /* 0x000fe200078e0026 */
[----:B------:R-:W-:-:S02]  /*61d0*/  VIMNMX.RELU R0, PT, PT, R0, 0xf, PT ;  /* 0x0000000f00007848 */ /* 0x000fc40003fe1100 */
[----:B------:R-:W-:Y:S01]  /*61e0*/  SHF.R.U64 R36, R24, 0x1f, R45 ;  /* 0x0000001f18247819 */ /* 0x000fe2000000122d */
[----:B------:R-:W-:Y:S01]  /*61f0*/  IMAD.WIDE.U32 R2, R41, -0x60000000, R38 ;  /* 0xa000000029027825 */ /* 0x000fe200078e0026 */
[----:B------:R-:W2:Y:S01]  /*6200*/  LDS.128 R24, [R40+0x190] ;  /* 0x0001900028187984 */ /* 0x000ea20000000c00 */
[----:B-1----:R-:W-:Y:S02]  /*6210*/  VIADDMNMX R37, R15, R6, RZ, !PT ;  /* 0x000000060f257246 */ /* 0x002fe400078001ff */
[----:B------:R-:W-:Y:S01]  /*6220*/  VIMNMX.RELU R28, PT, PT, R28, 0xf, PT ;  /* 0x0000000f1c1c7848 */ /* 0x000fe20003fe1100 */
[----:B------:R-:W-:Y:S01]  /*6230*/  IMAD.U32 R5, R31, 0x4, R5 ;  /* 0x000000041f057824 */ /* 0x000fe200078e0005 */
[----:B------:R-:W-:Y:S01]  /*6240*/  VIADDMNMX R31, R16, R7, RZ, !PT ;  /* 0x00000007101f7246 */ /* 0x000fe200078001ff */
[----:B------:R-:W-:Y:S01]  /*6250*/  IMAD.SHL.U32 R0, R0, 0x10000000, RZ ;  /* 0x1000000000007824 */ /* 0x000fe200078e00ff */
[----:B------:R-:W-:Y:S01]  /*6260*/  SHF.L.U32 R28, R28, 0x14, RZ ;  /* 0x000000141c1c7819 */ /* 0x000fe200000006ff */
[----:B------:R-:W-:-:S02]  /*6270*/  IMAD.SHL.U32 R29, R8, 0x1000000, RZ ;  /* 0x01000000081d7824 */ /* 0x000fc400078e00ff */
[----:B------:R-:W-:Y:S01]  /*6280*/  IMAD.U32 R41, R41, 0x4, R3 ;  /* 0x0000000429297824 */ /* 0x000fe200078e0003 */
[----:B------:R-:W-:Y:S01]  /*6290*/  SHF.R.U64 R3, R4, 0x1f, R5 ;  /* 0x0000001f04037819 */ /* 0x000fe20000001205 */
[----:B------:R-:W-:Y:S01]  /*62a0*/  IMAD.WIDE.U32 R6, R37, -0x60000000, R38 ;  /* 0xa000000025067825 */ /* 0x000fe200078e0026 */
[----:B------:R-:W-:Y:S02]  /*62b0*/  LOP3.LUT R28, R28, R29, R0, 0xfe, !PT ;  /* 0x0000001d1c1c7212 */ /* 0x000fe400078efe00 */
        /* <DEDUP_REMOVED lines=10> */
[----:B------:R-:W-:Y:S02]  /*6360*/  VIMNMX.RELU R6, PT, PT, R30, 0xf, PT ;  /* 0x0000000f1e067848 */ /* 0x000fe40003fe1100 */
[----:B------:R-:W-:Y:S01]  /*6370*/  SHF.R.U64 R0, R4, 0x1f, R31 ;  /* 0x0000001f04007819 */ /* 0x000fe2000000121f */
[----:B------:R-:W-:Y:S01]  /*6380*/  IMAD.WIDE.U32 R4, R9, -0x60000000, R38 ;  /* 0xa000000009047825 */ /* 0x000fe200078e0026 */
[----:B------:R-:W-:Y:S02]  /*6390*/  VIADDMNMX R21, R10, R21, RZ, !PT ;  /* 0x000000150a157246 */ /* 0x000fe400078001ff */
[----:B------:R-:W-:Y:S01]  /*63a0*/  VIADDMNMX R29, R11, R22, RZ, !PT ;  /* 0x000000160b1d7246 */ /* 0x000fe200078001ff */
[----:B------:R-:W-:Y:S01]  /*63b0*/  IMAD.SHL.U32 R7, R6, 0x100, RZ ;  /* 0x0000010006077824 */ /* 0x000fe200078e00ff */
[----:B------:R-:W-:Y:S01]  /*63c0*/  VIMNMX.RELU R8, PT, PT, R8, 0xf, PT ;  /* 0x0000000f08087848 */ /* 0x000fe20003fe1100 */
[----:B------:R-:W-:Y:S01]  /*63d0*/  IMAD.U32 R5, R9, 0x4, R5 ;  /* 0x0000000409057824 */ /* 0x000fe200078e0005 */
[----:B------:R-:W-:Y:S01]  /*63e0*/  LOP3.LUT R28, R2, R3, R28, 0xfe, !PT ;  /* 0x00000003021c7212 */ /* 0x000fe200078efe1c */
[----:B------:R-:W-:Y:S01]  /*63f0*/  IMAD.WIDE.U32 R2, R21, -0x60000000, R38 ;  /* 0xa000000015027825 */ /* 0x000fe200078e0026 */
[----:B------:R-:W-:-:S02]  /*6400*/  VIADDMNMX R23, R12, R23, RZ, !PT ;  /* 0x000000170c177246 */ /* 0x000fc400078001ff */
[----:B------:R-:W-:Y:S01]  /*6410*/  SHF.L.U32 R6, R8, 0x4, RZ ;  /* 0x0000000408067819 */ /* 0x000fe200000006ff */
[----:B------:R-:W-:Y:S01]  /*6420*/  IMAD.WIDE.U32 R8, R29, -0x60000000, R38 ;  /* 0xa00000001d087825 */ /* 0x000fe200078e0026 */
[----:B------:R-:W-:Y:S02]  /*6430*/  SHF.R.U64 R12, R4, 0x1f, R5 ;  /* 0x0000001f040c7819 */ /* 0x000fe40000001205 */
[----:B------:R-:W-:Y:S01]  /*6440*/  LOP3.LUT R28, R6, R7, R28, 0xfe, !PT ;  /* 0x00000007061c7212 */ /* 0x000fe200078efe1c */
[----:B------:R-:W-:Y:S01]  /*6450*/  IMAD.WIDE.U32 R10, R23, -0x60000000, R38 ;  /* 0xa0000000170a7825 */ /* 0x000fe200078e0026 */
[----:B------:R-:W0:Y:S01]  /*6460*/  LDS.128 R4, [R40+0x200] ;  /* 0x0002000028047984 */ /* 0x000e220000000c00 */
[----:B--2---:R-:W-:Y:S02]  /*6470*/  VIADDMNMX R25, R14, R25, RZ, !PT ;  /* 0x000000190e197246 */ /* 0x004fe400078001ff */
[----:B------:R-:W-:Y:S01]  /*6480*/  IMAD.U32 R21, R21, 0x4, R3 ;  /* 0x0000000415157824 */ /* 0x000fe200078e0003 */
[----:B------:R-:W-:Y:S01]  /*6490*/  VIADDMNMX R27, R16, R27, RZ, !PT ;  /* 0x0000001b101b7246 */ /* 0x000fe200078001ff */
[----:B------:R-:W-:Y:S01]  /*64a0*/  IMAD.U32 R3, R29, 0x4, R9 ;  /* 0x000000041d037824 */ /* 0x000fe200078e0009 */
[----:B------:R-:W-:-:S02]  /*64b0*/  LEA R29, R23, R11, 0x2 ;  /* 0x0000000b171d7211 */ /* 0x000fc400078e10ff */
[----:B------:R-:W-:Y:S02]  /*64c0*/  SHF.R.U64 R9, R2, 0x1f, R21 ;  /* 0x0000001f02097819 */ /* 0x000fe40000001215 */
[----:B------:R-:W-:Y:S02]  /*64d0*/  SHF.R.U64 R8, R8, 0x1f, R3 ;  /* 0x0000001f08087819 */ /* 0x000fe40000001203 */
[----:B------:R-:W-:Y:S02]  /*64e0*/  SHF.R.U64 R29, R10, 0x1f, R29 ;  /* 0x0000001f0a1d7819 */ /* 0x000fe4000000121d */
[----:B------:R-:W-:Y:S02]  /*64f0*/  VIMNMX.RELU R2, PT, PT, R12, 0xf, PT ;  /* 0x0000000f0c027848 */ /* 0x000fe40003fe1100 */
[----:B------:R-:W-:Y:S02]  /*6500*/  VIMNMX.RELU R3, PT, PT, R9, 0xf, PT ;  /* 0x0000000f09037848 */ /* 0x000fe40003fe1100 */
[----:B------:R-:W-:Y:S01]  /*6510*/  VIMNMX.RELU R10, PT, PT, R8, 0xf, PT ;  /* 0x0000000f080a7848 */ /* 0x000fe20003fe1100 */
[----:B------:R-:W-:Y:S01]  /*6520*/  IMAD.SHL.U32 R8, R2, 0x10000000, RZ ;  /* 0x1000000002087824 */ /* 0x000fe200078e00ff */
[----:B------:R-:W-:Y:S01]  /*6530*/  VIADDMNMX R21, R13, R24, RZ, !PT ;  /* 0x000000180d157246 */ /* 0x000fe200078001ff */
[----:B------:R-:W-:Y:S01]  /*6540*/  IMAD.SHL.U32 R9, R3, 0x1000000, RZ ;  /* 0x0100000003097824 */ /* 0x000fe200078e00ff */
[----:B------:R-:W-:Y:S01]  /*6550*/  VIADDMNMX R23, R15, R26, RZ, !PT ;  /* 0x0000001a0f177246 */ /* 0x000fe200078001ff */
[----:B------:R-:W-:-:S02]  /*6560*/  IMAD.SHL.U32 R10, R10, 0x100000, RZ ;  /* 0x001000000a0a7824 */ /* 0x000fc400078e00ff */
[----:B------:R-:W-:-:S03]  /*6570*/  IMAD.WIDE.U32 R2, R21, -0x60000000, R38 ;  /* 0xa000000015027825 */ /* 0x000fc600078e0026 */
[----:B------:R-:W-:Y:S01]  /*6580*/  LOP3.LUT R20, R10, R9, R8, 0xfe, !PT ;  /* 0x000000090a147212 */ /* 0x000fe200078efe08 */
[--C-:B------:R-:W-:Y:S01]  /*6590*/  IMAD.WIDE.U32 R12, R25, -0x60000000, R38.reuse ;  /* 0xa0000000190c7825 */ /* 0x100fe200078e0026 */
[----:B------:R-:W1:Y:S01]  /*65a0*/  LDS.128 R8, [R40+0x210] ;  /* 0x0002100028087984 */ /* 0x000e620000000c00 */
[----:B------:R-:W-:Y:S02]  /*65b0*/  LEA R21, R21, R3, 0x2 ;  /* 0x0000000315157211 */ /* 0x000fe400078e10ff */
[----:B------:R-:W-:Y:S02]  /*65c0*/  IMAD.WIDE.U32 R14, R23, -0x60000000, R38 ;  /* 0xa0000000170e7825 */ /* 0x000fe400078e0026 */
[----:B------:R-:W-:Y:S02]  /*65d0*/  SHF.R.U64 R2, R2, 0x1f, R21 ;  /* 0x0000001f02027819 */ /* 0x000fe40000001215 */
[----:B------:R-:W-:Y:S01]  /*65e0*/  IMAD.U32 R25, R25, 0x4, R13 ;  /* 0x0000000419197824 */ /* 0x000fe200078e000d */
[----:B------:R-:W-:Y:S01]  /*65f0*/  VIMNMX.RELU R13, PT, PT, R0, 0xf, PT ;  /* 0x0000000f000d7848 */ /* 0x000fe20003fe1100 */
[----:B------:R-:W-:Y:S01]  /*6600*/  IMAD.U32 R23, R23, 0x4, R15 ;  /* 0x0000000417177824 */ /* 0x000fe200078e000f */
[----:B0-----:R-:W-:-:S02]  /*6610*/  VIADDMNMX R31, R32, R7, RZ, !PT ;  /* 0x00000007201f7246 */ /* 0x001fc400078001ff */
[----:B------:R-:W-:Y:S02]  /*6620*/  SHF.R.U64 R22, R12, 0x1f, R25 ;  /* 0x0000001f0c167819 */ /* 0x000fe40000001219 */
[----:B------:R-:W-:Y:S02]  /*6630*/  VIMNMX.RELU R12, PT, PT, R29, 0xf, PT ;  /* 0x0000000f1d0c7848 */ /* 0x000fe40003fe1100 */
[----:B------:R-:W-:Y:S02]  /*6640*/  SHF.R.U64 R16, R14, 0x1f, R23 ;  /* 0x0000001f0e107819 */ /* 0x000fe40000001217 */
[----:B------:R-:W-:Y:S01]  /*6650*/  VIMNMX.RELU R14, PT, PT, R2, 0xf, PT ;  /* 0x0000000f020e7848 */ /* 0x000fe20003fe1100 */
[----:B------:R-:W-:Y:S01]  /*6660*/  IMAD.U32 R15, R12, 0x10000, RZ ;  /* 0x000100000c0f7824 */ /* 0x000fe200078e00ff */
[----:B------:R-:W-:Y:S01]  /*6670*/  VIMNMX.RELU R0, PT, PT, R22, 0xf, PT ;  /* 0x0000000f16007848 */ /* 0x000fe20003fe1100 */
[----:B------:R-:W-:Y:S01]  /*6680*/  IMAD.WIDE.U32 R2, R27, -0x60000000, R38 ;  /* 0xa00000001b027825 */ /* 0x000fe200078e0026 */
[----:B------:R-:W-:-:S02]  /*6690*/  VIMNMX.RELU R12, PT, PT, R16, 0xf, PT ;  /* 0x0000000f100c7848 */ /* 0x000fc40003fe1100 */
[----:B------:R-:W-:Y:S01]  /*66a0*/  SHF.L.U32 R14, R14, 0xc, RZ ;  /* 0x0000000c0e0e7819 */ /* 0x000fe200000006ff */
[----:B------:R-:W-:Y:S01]  /*66b0*/  IMAD.U32 R23, R27, 0x4, R3 ;  /* 0x000000041b177824 */ /* 0x000fe200078e0003 */
[----:B------:R-:W-:Y:S01]  /*66c0*/  VIADDMNMX R25, R17, R4, RZ, !PT ;  /* 0x0000000411197246 */ /* 0x000fe200078001ff */
[----:B------:R-:W-:Y:S01]  /*66d0*/  IMAD.SHL.U32 R3, R0, 0x100, RZ ;  /* 0x0000010000037824 */ /* 0x000fe200078e00ff */
[----:B------:R-:W-:Y:S01]  /*66e0*/  LOP3.LUT R14, R14, R15, R20, 0xfe, !PT ;  /* 0x0000000f0e0e7212 */ /* 0x000fe200078efe14 */
[----:B------:R-:W-:Y:S01]  /*66f0*/  IMAD.SHL.U32 R12, R12, 0x10, RZ ;  /* 0x000000100c0c7824 */ /* 0x000fe200078e00ff */
[----:B------:R-:W-:Y:S02]  /*6700*/  VIADDMNMX R27, R18, R5, RZ, !PT ;  /* 0x00000005121b7246 */ /* 0x000fe400078001ff */
[----:B------:R-:W-:Y:S02]  /*6710*/  VIADDMNMX R29, R19, R6, RZ, !PT ;  /* 0x00000006131d7246 */ /* 0x000fe400078001ff */
[----:B------:R-:W-:Y:S01]  /*6720*/  LOP3.LUT R21, R28, R13, RZ, 0xfc, !PT ;  /* 0x0000000d1c157212 */ /* 0x000fe200078efcff */
[----:B------:R-:W-:Y:S01]  /*6730*/  IMAD.WIDE.U32 R4, R27, -0x60000000, R38 ;  /* 0xa00000001b047825 */ /* 0x000fe200078e0026 */
[----:B------:R-:W-:-:S02]  /*6740*/  LOP3.LUT R0, R12, R3, R14, 0xfe, !PT ;  /* 0x000000030c007212 */ /* 0x000fc400078efe0e */
[----:B------:R-:W0:Y:S01]  /*6750*/  LDS.128 R12, [R40+0x280] ;  /* 0x00028000280c7984 */ /* 0x000e220000000c00 */
[----:B------:R-:W-:Y:S01]  /*6760*/  SHF.R.U64 R23, R2, 0x1f, R23 ;  /* 0x0000001f02177819 */ /* 0x000fe20000001217 */
[--C-:B------:R-:W-:Y:S02]  /*6770*/  IMAD.WIDE.U32 R2, R25, -0x60000000, R38.reuse ;  /* 0xa000000019027825 */ /* 0x100fe400078e0026 */
[----:B------:R2:W-:Y:S01]  /*6780*/  STG.E desc[UR14][R72.64+0x104], R21 ;  /* 0x0001041548007986 */ /* 0x0005e2000c10190e */
[----:B------:R-:W-:Y:S01]  /*6790*/  VIMNMX.RELU R23, PT, PT, R23, 0xf, PT ;  /* 0x0000000f17177848 */ /* 0x000fe20003fe1100 */
[----:B------:R-:W-:Y:S01]  /*67a0*/  IMAD.WIDE.U32 R6, R29, -0x60000000, R38 ;  /* 0xa00000001d067825 */ /* 0x000fe200078e0026 */
[----:B------:R-:W-:Y:S02]  /*67b0*/  LEA R25, R25, R3, 0x2 ;  /* 0x0000000319197211 */ /* 0x000fe400078e10ff */
[----:B------:R-:W-:Y:S01]  /*67c0*/  LOP3.LUT R3, R0, R23, RZ, 0xfc, !PT ;  /* 0x0000001700037212 */ /* 0x000fe200078efcff */
[----:B------:R-:W-:Y:S01]  /*67d0*/  IMAD.U32 R27, R27, 0x4, R5 ;  /* 0x000000041b1b7824 */ /* 0x000fe200078e0005 */
[----:B------:R-:W-:Y:S01]  /*67e0*/  SHF.R.U64 R0, R2, 0x1f, R25 ;  /* 0x0000001f02007819 */ /* 0x000fe20000001219 */
[----:B------:R-:W-:Y:S01]  /*67f0*/  IMAD.U32 R29, R29, 0x4, R7 ;  /* 0x000000041d1d7824 */ /* 0x000fe200078e0007 */
[----:B-1----:R-:W-:Y:S01]  /*6800*/  VIADDMNMX R23, R33, R8, RZ, !PT ;  /* 0x0000000821177246 */ /* 0x002fe200078001ff */
[----:B------:R-:W-:Y:S01]  /*6810*/  STG.E desc[UR14][R72.64+0x184], R3 ;  /* 0x0001840348007986 */ /* 0x000fe2000c10190e */
[----:B------:R-:W-:Y:S01]  /*6820*/  SHF.R.U64 R2, R4, 0x1f, R27 ;  /* 0x0000001f04027819 */ /* 0x000fe2000000121b */
[----:B--2---:R-:W-:Y:S01]  /*6830*/  IMAD.WIDE.U32 R20, R31, -0x60000000, R38 ;  /* 0xa00000001f147825 */ /* 0x004fe200078e0026 */
[----:B------:R-:W-:-:S02]  /*6840*/  SHF.R.U64 R16, R6, 0x1f, R29 ;  /* 0x0000001f06107819 */ /* 0x000fc4000000121d */
[----:B------:R-:W1:Y:S01]  /*6850*/  LDS.128 R4, [R40+0x290] ;  /* 0x0002900028047984 */ /* 0x000e620000000c00 */
[----:B------:R-:W-:Y:S01]  /*6860*/  VIADDMNMX R25, R34, R9, RZ, !PT ;  /* 0x0000000922197246 */ /* 0x000fe200078001ff */
[----:B------:R-:W-:Y:S01]  /*6870*/  IMAD.WIDE.U32 R8, R23, -0x60000000, R38 ;  /* 0xa000000017087825 */ /* 0x000fe200078e0026 */
[----:B------:R-:W-:Y:S02]  /*6880*/  VIMNMX.RELU R2, PT, PT, R2, 0xf, PT ;  /* 0x0000000f02027848 */ /* 0x000fe40003fe1100 */
[----:B------:R-:W-:Y:S01]  /*6890*/  VIMNMX.RELU R16, PT, PT, R16, 0xf, PT ;  /* 0x0000000f10107848 */ /* 0x000fe20003fe1100 */
[----:B------:R-:W-:Y:S01]  /*68a0*/  IMAD.U32 R31, R31, 0x4, R21 ;  /* 0x000000041f1f7824 */ /* 0x000fe200078e0015 */
[----:B------:R-:W-:Y:S01]  /*68b0*/  VIMNMX.RELU R0, PT, PT, R0, 0xf, PT ;  /* 0x0000000f00007848 */ /* 0x000fe20003fe1100 */
[----:B------:R-:W-:Y:S01]  /*68c0*/  IMAD.U32 R9, R23, 0x4, R9 ;  /* 0x0000000417097824 */ /* 0x000fe200078e0009 */
[----:B------:R-:W-:Y:S01]  /*68d0*/  VIADDMNMX R27, R35, R10, RZ, !PT ;  /* 0x0000000a231b7246 */ /* 0x000fe200078001ff */
[----:B------:R-:W-:Y:S01]  /*68e0*/  IMAD.SHL.U32 R21, R2, 0x1000000, RZ ;  /* 0x0100000002157824 */ /* 0x000fe200078e00ff */
[----:B------:R-:W-:Y:S01]  /*68f0*/  SHF.L.U32 R0, R0, 0x1c, RZ ;  /* 0x0000001c00007819 */ /* 0x000fe200000006ff */
[----:B------:R-:W-:Y:S01]  /*6900*/  IMAD.SHL.U32 R16, R16, 0x100000, RZ ;  /* 0x0010000010107824 */ /* 0x000fe200078e00ff */
[----:B------:R-:W-:Y:S01]  /*6910*/  VIADDMNMX R23, R69, R11, RZ, !PT ;  /* 0x0000000b45177246 */ /* 0x000fe200078001ff */
[----:B------:R-:W-:Y:S01]  /*6920*/  IMAD.WIDE.U32 R10, R25, -0x60000000, R38 ;  /* 0xa0000000190a7825 */ /* 0x000fe200078e0026 */
[----:B------:R-:W-:-:S02]  /*6930*/  SHF.R.U64 R22, R20, 0x1f, R31 ;  /* 0x0000001f14167819 */ /* 0x000fc4000000121f */
[----:B------:R-:W-:Y:S01]  /*6940*/  SHF.R.U64 R2, R8, 0x1f, R9 ;  /* 0x0000001f08027819 */ /* 0x000fe20000001209 */
[----:B------:R-:W-:Y:S01]  /*6950*/  IMAD.WIDE.U32 R8, R27, -0x60000000, R38 ;  /* 0xa00000001b087825 */ /* 0x000fe200078e0026 */
[----:B------:R-:W-:Y:S02]  /*6960*/  LOP3.LUT R16, R16, R21, R0, 0xfe, !PT ;  /* 0x0000001510107212 */ /* 0x000fe400078efe00 */
[----:B------:R-:W-:Y:S01]  /*6970*/  VIMNMX.RELU R0, PT, PT, R22, 0xf, PT ;  /* 0x0000000f16007848 */ /* 0x000fe20003fe1100 */
[----:B------:R-:W-:Y:S01]  /*6980*/  IMAD.WIDE.U32 R20, R23, -0x60000000, R38 ;  /* 0xa000000017147825 */ /* 0x000fe200078e0026 */
[----:B------:R-:W-:Y:S02]  /*6990*/  VIMNMX.RELU R2, PT, PT, R2, 0xf, PT ;  /* 0x0000000f02027848 */ /* 0x000fe40003fe1100 */
[----:B------:R-:W-:Y:S01]  /*69a0*/  LEA R25, R25, R11, 0x2 ;  /* 0x0000000b19197211 */ /* 0x000fe200078e10ff */
[----:B------:R-:W-:Y:S01]  /*69b0*/  IMAD.U32 R27, R27, 0x4, R9 ;  /* 0x000000041b1b7824 */ /* 0x000fe200078e0009 */
[----:B------:R-:W-:Y:S01]  /*69c0*/  SHF.L.U32 R2, R2, 0xc, RZ ;  /* 0x0000000c02027819 */ /* 0x000fe200000006ff */
[----:B------:R-:W-:Y:S01]  /*69d0*/  IMAD.U32 R23, R23, 0x4, R21 ;  /* 0x0000000417177824 */ /* 0x000fe200078e0015 */
[----:B------:R-:W-:Y:S01]  /*69e0*/  SHF.R.U64 R22, R10, 0x1f, R25 ;  /* 0x0000001f0a167819 */ /* 0x000fe20000001219 */
[----:B------:R-:W-:Y:S01]  /*69f0*/  IMAD.U32 R9, R0, 0x10000, RZ ;  /* 0x0001000000097824 */ /* 0x000fe200078e00ff */
[----:B------:R-:W-:-:S02]  /*6a00*/  SHF.R.U64 R21, R8, 0x1f, R27 ;  /* 0x0000001f08157819 */ /* 0x000fc4000000121b */
[----:B------:R-:W-:Y:S02]  /*6a10*/  SHF.R.U64 R0, R20, 0x1f, R23 ;  /* 0x0000001f14007819 */ /* 0x000fe40000001217 */
[----:B------:R-:W-:Y:S02]  /*6a20*/  LOP3.LUT R2, R2, R9, R16, 0xfe, !PT ;  /* 0x0000000902027212 */ /* 0x000fe400078efe10 */
[----:B0-----:R-:W-:Y:S01]  /*6a30*/  VIADDMNMX R23, R17, R12, RZ, !PT ;  /* 0x0000000c11177246 */ /* 0x001fe200078001ff */
[----:B------:R-:W0:Y:S01]  /*6a40*/  LDS.128 R8, [R40+0x300] ;  /* 0x0003000028087984 */ /* 0x000e220000000c00 */
[----:B------:R-:W-:Y:S02]  /*6a50*/  VIMNMX.RELU R16, PT, PT, R22, 0xf, PT ;  /* 0x0000000f16107848 */ /* 0x000fe40003fe1100 */
[----:B------:R-:W-:Y:S02]  /*6a60*/  VIMNMX.RELU R17, PT, PT, R21, 0xf, PT ;  /* 0x0000000f15117848 */ /* 0x000fe40003fe1100 */
[----:B------:R-:W-:Y:S01]  /*6a70*/  VIADDMNMX R25, R18, R13, RZ, !PT ;  /* 0x0000000d12197246 */ /* 0x000fe200078001ff */
[----:B------:R-:W-:Y:S01]  /*6a80*/  IMAD.SHL.U32 R21, R16, 0x100, RZ ;  /* 0x0000010010157824 */ /* 0x000fe200078e00ff */
[----:B------:R-:W-:Y:S01]  /*6a90*/  VIADDMNMX R27, R19, R14, RZ, !PT ;  /* 0x0000000e131b7246 */ /* 0x000fe200078001ff */
[----:B------:R-:W-:Y:S01]  /*6aa0*/  IMAD.SHL.U32 R20, R17, 0x10, RZ ;  /* 0x0000001011147824 */ /* 0x000fe200078e00ff */
[----:B------:R-:W-:Y:S01]  /*6ab0*/  VIADDMNMX R29, R32, R15, RZ, !PT ;  /* 0x0000000f201d7246 */ /* 0x000fe200078001ff */
[----:B------:R-:W-:Y:S01]  /*6ac0*/  IMAD.WIDE.U32 R14, R25, -0x60000000, R38 ;  /* 0xa0000000190e7825 */ /* 0x000fe200078e0026 */
[----:B-1----:R-:W-:-:S02]  /*6ad0*/  VIADDMNMX R33, R33, R4, RZ, !PT ;  /* 0x0000000421217246 */ /* 0x002fc400078001ff */
[----:B------:R-:W-:Y:S01]  /*6ae0*/  LOP3.LUT R2, R20, R21, R2, 0xfe, !PT ;  /* 0x0000001514027212 */ /* 0x000fe200078efe02 */
[--C-:B------:R-:W-:Y:S01]  /*6af0*/  IMAD.WIDE.U32 R16, R27, -0x60000000, R38.reuse ;  /* 0xa00000001b107825 */ /* 0x100fe200078e0026 */
[----:B------:R-:W-:Y:S02]  /*6b00*/  LEA R25, R25, R15, 0x2 ;  /* 0x0000000f19197211 */ /* 0x000fe400078e10ff */
[----:B------:R-:W-:Y:S01]  /*6b10*/  VIADDMNMX R21, R34, R5, RZ, !PT ;  /* 0x0000000522157246 */ /* 0x000fe200078001ff */
[--C-:B------:R-:W-:Y:S01]  /*6b20*/  IMAD.WIDE.U32 R12, R23, -0x60000000, R38.reuse ;  /* 0xa0000000170c7825 */ /* 0x100fe200078e0026 */
[----:B------:R-:W-:Y:S02]  /*6b30*/  VIADDMNMX R35, R35, R6, RZ, !PT ;  /* 0x0000000623237246 */ /* 0x000fe400078001ff */
[----:B------:R-:W-:Y:S01]  /*6b40*/  VIADDMNMX R69, R69, R7, RZ, !PT ;  /* 0x0000000745457246 */ /* 0x000fe200078001ff */
[----:B------:R-:W-:-:S04]  /*6b50*/  IMAD.WIDE.U32 R18, R29, -0x60000000, R38 ;  /* 0xa00000001d127825 */ /* 0x000fc800078e0026 */
[----:B------:R-:W-:Y:S02]  /*6b60*/  IMAD.U32 R17, R27, 0x4, R17 ;  /* 0x000000041b117824 */ /* 0x000fe400078e0011 */
[----:B------:R-:W-:Y:S02]  /*6b70*/  IMAD.U32 R23, R23, 0x4, R13 ;  /* 0x0000000417177824 */ /* 0x000fe400078e000d */
[----:B------:R-:W-:Y:S01]  /*6b80*/  IMAD.U32 R29, R29, 0x4, R19 ;  /* 0x000000041d1d7824 */ /* 0x000fe200078e0013 */
[----:B------:R-:W-:Y:S01]  /*6b90*/  SHF.R.U64 R19, R14, 0x1f, R25 ;  /* 0x0000001f0e137819 */ /* 0x000fe20000001219 */
[C---:B------:R-:W-:Y:S01]  /*6ba0*/  IMAD.WIDE.U32 R4, R33.reuse, -0x60000000, R38 ;  /* 0xa000000021047825 */ /* 0x040fe200078e0026 */
[----:B------:R-:W-:Y:S02]  /*6bb0*/  SHF.R.U64 R17, R16, 0x1f, R17 ;  /* 0x0000001f10117819 */ /* 0x000fe40000001211 */
[----:B------:R-:W-:Y:S01]  /*6bc0*/  SHF.R.U64 R20, R12, 0x1f, R23 ;  /* 0x0000001f0c147819 */ /* 0x000fe20000001217 */
[----:B------:R-:W-:Y:S01]  /*6bd0*/  IMAD.U32 R33, R33, 0x4, R5 ;  /* 0x0000000421217824 */ /* 0x000fe200078e0005 */
[----:B------:R-:W-:Y:S01]  /*6be0*/  VIMNMX.RELU R16, PT, PT, R19, 0xf, PT ;  /* 0x0000000f13107848 */ /* 0x000fe20003fe1100 */
[----:B------:R-:W1:Y:S01]  /*6bf0*/  LDS.128 R12, [R40+0x310] ;  /* 0x00031000280c7984 */ /* 0x000e620000000c00 */
[----:B------:R-:W-:-:S02]  /*6c00*/  VIMNMX.RELU R17, PT, PT, R17, 0xf, PT ;  /* 0x0000000f11117848 */ /* 0x000fc40003fe1100 */
[----:B------:R-:W-:Y:S01]  /*6c10*/  VIMNMX.RELU R6, PT, PT, R20, 0xf, PT ;  /* 0x0000000f14067848 */ /* 0x000fe20003fe1100 */
[----:B------:R-:W-:Y:S01]  /*6c20*/  IMAD.SHL.U32 R19, R16, 0x1000000, RZ ;  /* 0x0100000010137824 */ /* 0x000fe200078e00ff */
[----:B------:R-:W-:Y:S01]  /*6c30*/  SHF.R.U64 R22, R18, 0x1f, R29 ;  /* 0x0000001f12167819 */ /* 0x000fe2000000121d */
[----:B------:R-:W-:Y:S01]  /*6c40*/  IMAD.SHL.U32 R18, R17, 0x100000, RZ ;  /* 0x0010000011127824 */ /* 0x000fe200078e00ff */
[----:B------:R-:W-:Y:S01]  /*6c50*/  SHF.L.U32 R6, R6, 0x1c, RZ ;  /* 0x0000001c06067819 */ /* 0x000fe200000006ff */
[----:B------:R-:W-:Y:S01]  /*6c60*/  IMAD.WIDE.U32 R16, R35, -0x60000000, R38 ;  /* 0xa000000023107825 */ /* 0x000fe200078e0026 */
[----:B------:R-:W-:Y:S02]  /*6c70*/  SHF.R.U64 R20, R4, 0x1f, R33 ;  /* 0x0000001f04147819 */ /* 0x000fe40000001221 */
[----:B------:R-:W-:Y:S01]  /*6c80*/  LOP3.LUT R6, R18, R19, R6, 0xfe, !PT ;  /* 0x0000001312067212 */ /* 0x000fe200078efe06 */
[----:B------:R-:W-:Y:S01]  /*6c90*/  IMAD.WIDE.U32 R4, R21, -0x60000000, R38 ;  /* 0xa000000015047825 */ /* 0x000fe200078e0026 */
[----:B------:R-:W-:-:S02]  /*6ca0*/  VIMNMX.RELU R18, PT, PT, R22, 0xf, PT ;  /* 0x0000000f16127848 */ /* 0x000fc40003fe1100 */
[----:B------:R-:W-:Y:S01]  /*6cb0*/  VIMNMX.RELU R19, PT, PT, R20, 0xf, PT ;  /* 0x0000000f14137848 */ /* 0x000fe20003fe1100 */
[----:B------:R-:W-:Y:S01]  /*6cc0*/  IMAD.U32 R21, R21, 0x4, R5 ;  /* 0x0000000415157824 */ /* 0x000fe200078e0005 */
[----:B------:R-:W-:Y:S01]  /*6cd0*/  LEA R35, R35, R17, 0x2 ;  /* 0x0000001123237211 */ /* 0x000fe200078e10ff */
[----:B------:R-:W-:Y:S01]  /*6ce0*/  IMAD.U32 R5, R18, 0x10000, RZ ;  /* 0x0001000012057824 */ /* 0x000fe200078e00ff */
[----:B0-----:R-:W-:Y:S01]  /*6cf0*/  VIADDMNMX R23, R74, R8, RZ, !PT ;  /* 0x000000084a177246 */ /* 0x001fe200078001ff */
[----:B------:R-:W-:Y:S01]  /*6d00*/  IMAD.SHL.U32 R19, R19, 0x1000, RZ ;  /* 0x0000100013137824 */ /* 0x000fe200078e00ff */
[----:B------:R-:W-:Y:S02]  /*6d10*/  SHF.R.U64 R17, R4, 0x1f, R21 ;  /* 0x0000001f04117819 */ /* 0x000fe40000001215 */
[----:B------:R-:W-:Y:S02]  /*6d20*/  SHF.R.U64 R18, R16, 0x1f, R35 ;  /* 0x0000001f10127819 */ /* 0x000fe40000001223 */
[----:B------:R-:W-:-:S02]  /*6d30*/  LOP3.LUT R22, R19, R5, R6, 0xfe, !PT ;  /* 0x0000000513167212 */ /* 0x000fc400078efe06 */
[----:B------:R-:W0:Y:S01]  /*6d40*/  LDS.128 R4, [R40+0x380] ;  /* 0x0003800028047984 */ /* 0x000e220000000c00 */
[----:B------:R-:W-:Y:S01]  /*6d50*/  VIADDMNMX R25, R75, R9, RZ, !PT ;  /* 0x000000094b197246 */ /* 0x000fe200078001ff */
[----:B------:R-:W-:Y:S01]  /*6d60*/  IMAD.WIDE.U32 R8, R69, -0x60000000, R38 ;  /* 0xa000000045087825 */ /* 0x000fe200078e0026 */
[----:B------:R-:W-:Y:S01]  /*6d70*/  VIADDMNMX R27, R76, R10, RZ, !PT ;  /* 0x0000000a4c1b7246 */ /* 0x000fe200078001ff */
[----:B------:R-:W2:Y:S01]  /*6d80*/  LDS.128 R40, [R40+0x390] ;  /* 0x0003900028287984 */ /* 0x000ea20000000c00 */
[----:B------:R-:W-:Y:S01]  /*6d90*/  VIMNMX.RELU R10, PT, PT, R17, 0xf, PT ;  /* 0x0000000f110a7848 */ /* 0x000fe20003fe1100 */
[----:B------:R-:W-:Y:S01]  /*6da0*/  IMAD.U32 R69, R69, 0x4, R9 ;  /* 0x0000000445457824 */ /* 0x000fe200078e0009 */
[----:B------:R-:W-:Y:S01]  /*6db0*/  VIMNMX.RELU R18, PT, PT, R18, 0xf, PT ;  /* 0x0000000f12127848 */ /* 0x000fe20003fe1100 */
[----:B------:R-:W-:Y:S01]  /*6dc0*/  IMAD.WIDE.U32 R16, R23, -0x60000000, R38 ;  /* 0xa000000017107825 */ /* 0x000fe200078e0026 */
[----:B------:R-:W-:Y:S02]  /*6dd0*/  SHF.L.U32 R9, R10, 0x8, RZ ;  /* 0x000000080a097819 */ /* 0x000fe400000006ff */
[----:B------:R-:W-:Y:S01]  /*6de0*/  SHF.R.U64 R8, R8, 0x1f, R69 ;  /* 0x0000001f08087819 */ /* 0x000fe20000001245 */
[----:B------:R-:W-:Y:S01]  /*6df0*/  IMAD.SHL.U32 R10, R18, 0x10, RZ ;  /* 0x00000010120a7824 */ /* 0x000fe200078e00ff */
[----:B-1----:R-:W-:Y:S01]  /*6e00*/  VIADDMNMX R15, R81, R15, RZ, !PT ;  /* 0x0000000f510f7246 */ /* 0x002fe200078001ff */
[----:B------:R-:W-:Y:S01]  /*6e10*/  IMAD.WIDE.U32 R18, R25, -0x60000000, R38 ;  /* 0xa000000019127825 */ /* 0x000fe200078e0026 */
[----:B------:R-:W-:-:S02]  /*6e20*/  VIMNMX.RELU R8, PT, PT, R8, 0xf, PT ;  /* 0x0000000f08087848 */ /* 0x000fc40003fe1100 */
[----:B------:R-:W-:Y:S01]  /*6e30*/  LOP3.LUT R9, R10, R9, R22, 0xfe, !PT ;  /* 0x000000090a097212 */ /* 0x000fe200078efe16 */
[----:B------:R-:W-:-:S03]  /*6e40*/  IMAD.WIDE.U32 R20, R27, -0x60000000, R38 ;  /* 0xa00000001b147825 */ /* 0x000fc600078e0026 */
[----:B------:R-:W-:Y:S01]  /*6e50*/  LOP3.LUT R9, R9, R8, RZ, 0xfc, !PT ;  /* 0x0000000809097212 */ /* 0x000fe200078efcff */
[----:B------:R-:W-:Y:S01]  /*6e60*/  IMAD.U32 R23, R23, 0x4, R17 ;  /* 0x0000000417177824 */ /* 0x000fe200078e0011 */
[----:B------:R-:W-:Y:S01]  /*6e70*/  LEA R17, R27, R21, 0x2 ;  /* 0x000000151b117211 */ /* 0x000fe200078e10ff */
[----:B------:R-:W-:Y:S01]  /*6e80*/  IMAD.U32 R25, R25, 0x4, R19 ;  /* 0x0000000419197824 */ /* 0x000fe200078e0013 */
[----:B------:R-:W-:Y:S01]  /*6e90*/  VIADDMNMX R19, R77, R11, RZ, !PT ;  /* 0x0000000b4d137246 */ /* 0x000fe200078001ff */
[----:B------:R-:W-:Y:S01]  /*6ea0*/  STG.E desc[UR14][R72.64+0x188], R9 ;  /* 0x0001880948007986 */ /* 0x000fe2000c10190e */
[----:B------:R-:W-:Y:S02]  /*6eb0*/  SHF.R.U64 R22, R16, 0x1f, R23 ;  /* 0x0000001f10167819 */ /* 0x000fe40000001217 */
[----:B------:R-:W-:Y:S01]  /*6ec0*/  SHF.R.U64 R16, R18, 0x1f, R25 ;  /* 0x0000001f12107819 */ /* 0x000fe20000001219 */
[----:B------:R-:W-:Y:S01]  /*6ed0*/  IMAD.WIDE.U32 R10, R19, -0x60000000, R38 ;  /* 0xa0000000130a7825 */ /* 0x000fe200078e0026 */
[----:B------:R-:W-:-:S02]  /*6ee0*/  SHF.R.U64 R17, R20, 0x1f, R17 ;  /* 0x0000001f14117819 */ /* 0x000fc40000001211 */
[----:B------:R-:W-:Y:S01]  /*6ef0*/  VIADDMNMX R25, R80, R14, RZ, !PT ;  /* 0x0000000e50197246 */ /* 0x000fe200078001ff */
[----:B------:R-:W-:Y:S01]  /*6f00*/  IMAD.U32 R27, R19, 0x4, R11 ;  /* 0x00000004131b7824 */ /* 0x000fe200078e000b */
[----:B------:R-:W-:Y:S02]  /*6f10*/  VIMNMX.RELU R14, PT, PT, R22, 0xf, PT ;  /* 0x0000000f160e7848 */ /* 0x000fe40003fe1100 */
[----:B------:R-:W-:Y:S01]  /*6f20*/  VIMNMX.RELU R16, PT, PT, R16, 0xf, PT ;  /* 0x0000000f10107848 */ /* 0x000fe20003fe1100 */
[--C-:B------:R-:W-:Y:S01]  /*6f30*/  IMAD.WIDE.U32 R18, R25, -0x60000000, R38.reuse ;  /* 0xa000000019127825 */ /* 0x100fe200078e0026 */
[----:B------:R-:W-:Y:S02]  /*6f40*/  VIADDMNMX R21, R78, R12, RZ, !PT ;  /* 0x0000000c4e157246 */ /* 0x000fe400078001ff */
[----:B------:R-:W-:Y:S01]  /*6f50*/  VIMNMX.RELU R17, PT, PT, R17, 0xf, PT ;  /* 0x0000000f11117848 */ /* 0x000fe20003fe1100 */
[----:B------:R-:W-:Y:S01]  /*6f60*/  IMAD.SHL.U32 R14, R14, 0x10000000, RZ ;  /* 0x100000000e0e7824 */ /* 0x000fe200078e00ff */
[----:B------:R-:W-:Y:S01]  /*6f70*/  VIADDMNMX R23, R79, R13, RZ, !PT ;  /* 0x0000000d4f177246 */ /* 0x000fe200078001ff */
[----:B------:R-:W-:Y:S01]  /*6f80*/  IMAD.SHL.U32 R11, R16, 0x1000000, RZ ;  /* 0x01000000100b7824 */ /* 0x000fe200078e00ff */
[----:B------:R-:W-:Y:S01]  /*6f90*/  SHF.L.U32 R20, R17, 0x14, RZ ;  /* 0x0000001411147819 */ /* 0x000fe200000006ff */
[----:B------:R-:W-:Y:S01]  /*6fa0*/  IMAD.WIDE.U32 R12, R21, -0x60000000, R38 ;  /* 0xa0000000150c7825 */ /* 0x000fe200078e0026 */
[----:B------:R-:W-:-:S02]  /*6fb0*/  SHF.R.U64 R10, R10, 0x1f, R27 ;  /* 0x0000001f0a0a7819 */ /* 0x000fc4000000121b */
[----:B------:R-:W-:Y:S01]  /*6fc0*/  LOP3.LUT R14, R20, R11, R14, 0xfe, !PT ;  /* 0x0000000b140e7212 */ /* 0x000fe200078efe0e */
[----:B------:R-:W-:Y:S01]  /*6fd0*/  IMAD.U32 R11, R21, 0x4, R13 ;  /* 0x00000004150b7824 */ /* 0x000fe200078e000d */
[----:B0-----:R-:W-:Y:S01]  /*6fe0*/  VIADDMNMX R75, R75, R5, RZ, !PT ;  /* 0x000000054b4b7246 */ /* 0x001fe200078001ff */
[----:B------:R-:W-:Y:S01]  /*6ff0*/  IMAD.WIDE.U32 R16, R23, -0x60000000, R38 ;  /* 0xa000000017107825 */ /* 0x000fe200078e0026 */
[----:B------:R-:W-:Y:S02]  /*7000*/  VIADDMNMX R21, R76, R6, RZ, !PT ;  /* 0x000000064c157246 */ /* 0x000fe400078001ff */
[----:B------:R-:W-:Y:S01]  /*7010*/  SHF.R.U64 R11, R12, 0x1f, R11 ;  /* 0x0000001f0c0b7819 */ /* 0x000fe2000000120b */
[----:B------:R-:W-:Y:S01]  /*7020*/  IMAD.U32 R25, R25, 0x4, R19 ;  /* 0x0000000419197824 */ /* 0x000fe200078e0013 */
[----:B------:R-:W-:Y:S01]  /*7030*/  VIADDMNMX R19, R74, R4, RZ, !PT ;  /* 0x000000044a137246 */ /* 0x000fe200078001ff */
[----:B------:R-:W-:Y:S01]  /*7040*/  IMAD.U32 R23, R23, 0x4, R17 ;  /* 0x0000000417177824 */ /* 0x000fe200078e0011 */
[----:B------:R-:W-:-:S02]  /*7050*/  VIMNMX.RELU R11, PT, PT, R11, 0xf, PT ;  /* 0x0000000f0b0b7848 */ /* 0x000fc40003fe1100 */
[----:B------:R-:W-:Y:S01]  /*7060*/  VIMNMX.RELU R10, PT, PT, R10, 0xf, PT ;  /* 0x0000000f0a0a7848 */ /* 0x000fe20003fe1100 */
[----:B------:R-:W-:Y:S01]  /*7070*/  IMAD.WIDE.U32 R4, R19, -0x60000000, R38 ;  /* 0xa000000013047825 */ /* 0x000fe200078e0026 */
[----:B------:R-:W-:Y:S02]  /*7080*/  VIADDMNMX R77, R77, R7, RZ, !PT ;  /* 0x000000074d4d7246 */ /* 0x000fe400078001ff */
[----:B------:R-:W-:Y:S01]  /*7090*/  SHF.R.U64 R20, R16, 0x1f, R23 ;  /* 0x0000001f10147819 */ /* 0x000fe20000001217 */
[--C-:B------:R-:W-:Y:S01]  /*70a0*/  IMAD.WIDE.U32 R6, R75, -0x60000000, R38.reuse ;  /* 0xa00000004b067825 */ /* 0x100fe200078e0026 */
[----:B------:R-:W-:Y:S02]  /*70b0*/  SHF.L.U32 R17, R10, 0x10, RZ ;  /* 0x000000100a117819 */ /* 0x000fe400000006ff */
[----:B--2---:R-:W-:Y:S01]  /*70c0*/  VIADDMNMX R41, R79, R41, RZ, !PT ;  /* 0x000000294f297246 */ /* 0x004fe200078001ff */
[----:B------:R-:W-:Y:S01]  /*70d0*/  IMAD.SHL.U32 R16, R11, 0x1000, RZ ;  /* 0x000010000b107824 */ /* 0x000fe200078e00ff */
[----:B------:R-:W-:Y:S01]  /*70e0*/  VIADDMNMX R43, R81, R43, RZ, !PT ;  /* 0x0000002b512b7246 */ /* 0x000fe200078001ff */
[----:B------:R-:W-:Y:S01]  /*70f0*/  IMAD.WIDE.U32 R10, R21, -0x60000000, R38 ;  /* 0xa0000000150a7825 */ /* 0x000fe200078e0026 */
[----:B------:R-:W-:-:S02]  /*7100*/  SHF.R.U64 R18, R18, 0x1f, R25 ;  /* 0x0000001f12127819 */ /* 0x000fc40000001219 */
[----:B------:R-:W-:Y:S01]  /*7110*/  LOP3.LUT R14, R16, R17, R14, 0xfe, !PT ;  /* 0x00000011100e7212 */ /* 0x000fe200078efe0e */
[----:B------:R-:W-:Y:S01]  /*7120*/  IMAD.U32 R19, R19, 0x4, R5 ;  /* 0x0000000413137824 */ /* 0x000fe200078e0005 */
[----:B------:R-:W-:Y:S01]  /*7130*/  LEA R21, R21, R11, 0x2 ;  /* 0x0000000b15157211 */ /* 0x000fe200078e10ff */
[----:B------:R-:W-:Y:S01]  /*7140*/  IMAD.U32 R7, R75, 0x4, R7 ;  /* 0x000000044b077824 */ /* 0x000fe200078e0007 */
[----:B------:R-:W-:Y:S01]  /*7150*/  VIADDMNMX R11, R78, R40, RZ, !PT ;  /* 0x000000284e0b7246 */ /* 0x000fe200078001ff */
[C---:B------:R-:W-:Y:S01]  /*7160*/  IMAD.WIDE.U32 R12, R77.reuse, -0x60000000, R38 ;  /* 0xa00000004d0c7825 */ /* 0x040fe200078e0026 */
[----:B------:R-:W-:Y:S02]  /*7170*/  SHF.R.U64 R4, R4, 0x1f, R19 ;  /* 0x0000001f04047819 */ /* 0x000fe40000001213 */
[----:B------:R-:W-:Y:S01]  /*7180*/  SHF.R.U64 R7, R6, 0x1f, R7 ;  /* 0x0000001f06077819 */ /* 0x000fe20000001207 */
[----:B------:R-:W-:Y:S01]  /*7190*/  IMAD.U32 R13, R77, 0x4, R13 ;  /* 0x000000044d0d7824 */ /* 0x000fe200078e000d */
[----:B------:R-:W-:-:S02]  /*71a0*/  SHF.R.U64 R10, R10, 0x1f, R21 ;  /* 0x0000001f0a0a7819 */ /* 0x000fc40000001215 */
[----:B------:R-:W-:Y:S01]  /*71b0*/  VIMNMX.RELU R6, PT, PT, R4, 0xf, PT ;  /* 0x0000000f04067848 */ /* 0x000fe20003fe1100 */
[----:B------:R-:W-:Y:S01]  /*71c0*/  IMAD.WIDE.U32 R4, R11, -0x60000000, R38 ;  /* 0xa00000000b047825 */ /* 0x000fe200078e0026 */
[----:B------:R-:W-:Y:S02]  /*71d0*/  VIMNMX.RELU R7, PT, PT, R7, 0xf, PT ;  /* 0x0000000f07077848 */ /* 0x000fe40003fe1100 */
[----:B------:R-:W-:Y:S01]  /*71e0*/  VIMNMX.RELU R10, PT, PT, R10, 0xf, PT ;  /* 0x0000000f0a0a7848 */ /* 0x000fe20003fe1100 */
[----:B------:R-:W-:Y:S01]  /*71f0*/  IMAD.SHL.U32 R6, R6, 0x10000000, RZ ;  /* 0x1000000006067824 */ /* 0x000fe200078e00ff */
[----:B------:R-:W-:Y:S01]  /*7200*/  VIADDMNMX R17, R80, R42, RZ, !PT ;  /* 0x0000002a50117246 */ /* 0x000fe200078001ff */
[----:B------:R-:W-:Y:S01]  /*7210*/  IMAD.SHL.U32 R7, R7, 0x1000000, RZ ;  /* 0x0100000007077824 */ /* 0x000fe200078e00ff */
[----:B------:R-:W-:Y:S01]  /*7220*/  SHF.L.U32 R10, R10, 0x14, RZ ;  /* 0x000000140a0a7819 */ /* 0x000fe200000006ff */
[----:B------:R-:W-:Y:S01]  /*7230*/  IMAD.U32 R11, R11, 0x4, R5 ;  /* 0x000000040b0b7824 */ /* 0x000fe200078e0005 */
[----:B------:R-:W-:-:S02]  /*7240*/  SHF.R.U64 R13, R12, 0x1f, R13 ;  /* 0x0000001f0c0d7819 */ /* 0x000fc4000000120d */
[----:B------:R-:W-:Y:S01]  /*7250*/  LOP3.LUT R12, R10, R7, R6, 0xfe, !PT ;  /* 0x000000070a0c7212 */ /* 0x000fe200078efe06 */
[----:B------:R-:W-:Y:S01]  /*7260*/  IMAD.WIDE.U32 R6, R41, -0x60000000, R38 ;  /* 0xa000000029067825 */ /* 0x000fe200078e0026 */
[----:B------:R-:W-:Y:S02]  /*7270*/  SHF.R.U64 R16, R4, 0x1f, R11 ;  /* 0x0000001f04107819 */ /* 0x000fe4000000120b */
[----:B------:R-:W-:Y:S01]  /*7280*/  VIMNMX.RELU R13, PT, PT, R13, 0xf, PT ;  /* 0x0000000f0d0d7848 */ /* 0x000fe20003fe1100 */
[----:B------:R-:W-:Y:S01]  /*7290*/  IMAD.WIDE.U32 R10, R17, -0x60000000, R38 ;  /* 0xa0000000110a7825 */ /* 0x000fe200078e0026 */
[----:B------:R-:W-:Y:S02]  /*72a0*/  VIMNMX.RELU R16, PT, PT, R16, 0xf, PT ;  /* 0x0000000f10107848 */ /* 0x000fe40003fe1100 */
[----:B------:R-:W-:Y:S01]  /*72b0*/  SHF.L.U32 R13, R13, 0x10, RZ ;  /* 0x000000100d0d7819 */ /* 0x000fe200000006ff */
[----:B------:R-:W-:Y:S02]  /*72c0*/  IMAD.U32 R7, R41, 0x4, R7 ;  /* 0x0000000429077824 */ /* 0x000fe400078e0007 */
[----:B------:R-:W-:-:S02]  /*72d0*/  IMAD.U32 R17, R17, 0x4, R11 ;  /* 0x0000000411117824 */ /* 0x000fc400078e000b */
[----:B------:R-:W-:Y:S01]  /*72e0*/  IMAD.WIDE.U32 R4, R15, -0x60000000, R38 ;  /* 0xa00000000f047825 */ /* 0x000fe200078e0026 */
[----:B------:R-:W-:Y:S02]  /*72f0*/  SHF.R.U64 R7, R6, 0x1f, R7 ;  /* 0x0000001f06077819 */ /* 0x000fe40000001207 */
[----:B------:R-:W-:Y:S01]  /*7300*/  SHF.R.U64 R10, R10, 0x1f, R17 ;  /* 0x0000001f0a0a7819 */ /* 0x000fe20000001211 */
[----:B------:R-:W-:Y:S01]  /*7310*/  IMAD.WIDE.U32 R38, R43, -0x60000000, R38 ;  /* 0xa00000002b267825 */ /* 0x000fe200078e0026 */
[----:B------:R-:W-:Y:S02]  /*7320*/  VIMNMX.RELU R6, PT, PT, R18, 0xf, PT ;  /* 0x0000000f12067848 */ /* 0x000fe40003fe1100 */
[----:B------:R-:W-:Y:S01]  /*7330*/  VIMNMX.RELU R7, PT, PT, R7, 0xf, PT ;  /* 0x0000000f07077848 */ /* 0x000fe20003fe1100 */
[----:B------:R-:W-:Y:S01]  /*7340*/  IMAD.SHL.U32 R16, R16, 0x1000, RZ ;  /* 0x0000100010107824 */ /* 0x000fe200078e00ff */
[----:B------:R-:W-:Y:S01]  /*7350*/  VIMNMX.RELU R10, PT, PT, R10, 0xf, PT ;  /* 0x0000000f0a0a7848 */ /* 0x000fe20003fe1100 */
[----:B------:R-:W-:Y:S01]  /*7360*/  IMAD.U32 R15, R15, 0x4, R5 ;  /* 0x000000040f0f7824 */ /* 0x000fe200078e0005 */
[----:B------:R-:W-:Y:S01]  /*7370*/  VIMNMX.RELU R5, PT, PT, R20, 0xf, PT ;  /* 0x0000000f14057848 */ /* 0x000fe20003fe1100 */
[----:B------:R-:W-:Y:S01]  /*7380*/  IMAD.U32 R11, R43, 0x4, R39 ;  /* 0x000000042b0b7824 */ /* 0x000fe200078e0027 */
[----:B------:R-:W-:Y:S01]  /*7390*/  LOP3.LUT R12, R16, R13, R12, 0xfe, !PT ;  /* 0x0000000d100c7212 */ /* 0x000fe200078efe0c */
[----:B------:R-:W-:Y:S01]  /*73a0*/  IMAD.SHL.U32 R6, R6, 0x10, RZ ;  /* 0x0000001006067824 */ /* 0x000fe200078e00ff */
[----:B------:R-:W-:Y:S01]  /*73b0*/  SHF.L.U32 R5, R5, 0x8, RZ ;  /* 0x0000000805057819 */ /* 0x000fe200000006ff */
[----:B------:R-:W-:Y:S01]  /*73c0*/  IMAD.SHL.U32 R7, R7, 0x100, RZ ;  /* 0x0000010007077824 */ /* 0x000fe200078e00ff */
[----:B------:R-:W-:Y:S01]  /*73d0*/  SHF.R.U64 R4, R4, 0x1f, R15 ;  /* 0x0000001f04047819 */ /* 0x000fe2000000120f */
[----:B------:R-:W-:Y:S01]  /*73e0*/  IMAD.SHL.U32 R10, R10, 0x10, RZ ;  /* 0x000000100a0a7824 */ /* 0x000fe200078e00ff */
[----:B------:R-:W-:-:S02]  /*73f0*/  SHF.R.U64 R11, R38, 0x1f, R11 ;  /* 0x0000001f260b7819 */ /* 0x000fc4000000120b */
[----:B------:R-:W-:Y:S02]  /*7400*/  LOP3.LUT R6, R6, R5, R14, 0xfe, !PT ;  /* 0x0000000506067212 */ /* 0x000fe400078efe0e */
[----:B------:R-:W-:Y:S02]  /*7410*/  LOP3.LUT R10, R10, R7, R12, 0xfe, !PT ;  /* 0x000000070a0a7212 */ /* 0x000fe400078efe0c */
[----:B------:R-:W-:Y:S02]  /*7420*/  VIMNMX.RELU R5, PT, PT, R0, 0xf, PT ;  /* 0x0000000f00057848 */ /* 0x000fe40003fe1100 */
[----:B------:R-:W-:Y:S02]  /*7430*/  VIMNMX.RELU R7, PT, PT, R4, 0xf, PT ;  /* 0x0000000f04077848 */ /* 0x000fe40003fe1100 */
[----:B------:R-:W-:Y:S02]  /*7440*/  VIMNMX.RELU R11, PT, PT, R11, 0xf, PT ;  /* 0x0000000f0b0b7848 */ /* 0x000fe40003fe1100 */
[----:B------:R-:W-:-:S02]  /*7450*/  LOP3.LUT R5, R2, R5, RZ, 0xfc, !PT ;  /* 0x0000000502057212 */ /* 0x000fc400078efcff */
[----:B------:R-:W-:Y:S02]  /*7460*/  LOP3.LUT R7, R6, R7, RZ, 0xfc, !PT ;  /* 0x0000000706077212 */ /* 0x000fe400078efcff */
[----:B------:R-:W-:Y:S01]  /*7470*/  LOP3.LUT R11, R10, R11, RZ, 0xfc, !PT ;  /* 0x0000000b0a0b7212 */ /* 0x000fe200078efcff */
[----:B------:R-:W-:Y:S04]  /*7480*/  STG.E desc[UR14][R72.64+0x108], R5 ;  /* 0x0001080548007986 */ /* 0x000fe8000c10190e */
[----:B------:R-:W-:Y:S04]  /*7490*/  STG.E desc[UR14][R72.64+0x10c], R7 ;  /* 0x00010c0748007986 */ /* 0x000fe8000c10190e */
[----:B------:R-:W-:Y:S01]  /*74a0*/  STG.E desc[UR14][R72.64+0x18c], R11 ;  /* 0x00018c0b48007986 */ /* 0x000fe2000c10190e */
[----:B------:R-:W-:Y:S05]  /*74b0*/  EXIT ;  /* 0x000000000000794d */ /* 0x000fea0003800000 */
        .weak           $__internal_18_$__cuda_sm_9x_mma_sub_byte_internal_m8n8k32_u4_s4
        .type           $__internal_18_$__cuda_sm_9x_mma_sub_byte_internal_m8n8k32_u4_s4,@function
        .size           $__internal_18_$__cuda_sm_9x_mma_sub_byte_internal_m8n8k32_u4_s4,(.L_x_410 - $__internal_18_$__cuda_sm_9x_mma_sub_byte_internal_m8n8k32_u4_s4)
$__internal_18_$__cuda_sm_9x_mma_sub_byte_internal_m8n8k32_u4_s4:
        /* <DEDUP_REMOVED lines=14> */
[----:B------:R-:W-:Y:S01]  /*75a0*/  MOV R21, RZ ;  /* 0x000000ff00157202 */ /* 0x000fe20000000f00 */
[----:B------:R-:W-:Y:S01]  /*75b0*/  IMAD.SHL.U32 R20, R20, 0x10, RZ ;  /* 0x0000001014147824 */ /* 0x000fe200078e00ff */
[----:B------:R-:W-:-:S04]  /*75c0*/  SHF.R.S32.HI R26, RZ, 0x1c, R26 ;  /* 0x0000001cff1a7819 */ /* 0x000fc8000001141a */
[----:B------:R-:W-:Y:S02]  /*75d0*/  SHF.R.S32.HI R20, RZ, 0x4, R20 ;  /* 0x00000004ff147819 */ /* 0x000fe40000011414 */
[----:B------:R-:W-:Y:S02]  /*75e0*/  LOP3.LUT R26, R26, 0xff, RZ, 0xc0, !PT ;  /* 0x000000ff1a1a7812 */ /* 0x000fe400078ec0ff */
[----:B------:R-:W-:Y:S02]  /*75f0*/  LOP3.LUT R22, R22, 0xff000000, R20, 0xf8, !PT ;  /* 0xff00000016167812 */ /* 0x000fe400078ef814 */
[----:B------:R-:W-:-:S07]  /*7600*/  LOP3.LUT R20, R25, 0xf0f0f0f, RZ, 0xc0, !PT ;  /* 0x0f0f0f0f19147812 */ /* 0x000fce00078ec0ff */
[----:B------:R-:W-:-:S15]  /*7610*/  IMMA.16816.U8.S8 R20, R20.ROW, R22.COL, RZ ;  /* 0x0000001614147237 */ /* 0x000fde00004044ff */
[----:B------:R-:W-:-:S01]  /*7620*/  NOP ;  /* 0x0000000000007918 */ /* 0x000fc20000000000 */
[C---:B------:R-:W-:Y:S02]  /*7630*/  LOP3.LUT R23, R24.reuse, 0xf000, RZ, 0xc0, !PT ;  /* 0x0000f00018177812 */ /* 0x040fe400078ec0ff */
[C---:B------:R-:W-:Y:S02]  /*7640*/  LOP3.LUT R22, R24.reuse, 0xf00000, RZ, 0xc0, !PT ;  /* 0x00f0000018167812 */ /* 0x040fe400078ec0ff */
[----:B------:R-:W-:Y:S01]  /*7650*/  LOP3.LUT R24, R24, 0xf0000000, RZ, 0xc0, !PT ;  /* 0xf000000018187812 */ /* 0x000fe200078ec0ff */
[----:B------:R-:W-:Y:S02]  /*7660*/  IMAD.U32 R23, R23, 0x10000, RZ ;  /* 0x0001000017177824 */ /* 0x000fe400078e00ff */
[----:B------:R-:W-:Y:S01]  /*7670*/  IMAD.SHL.U32 R22, R22, 0x100, RZ ;  /* 0x0000010016167824 */ /* 0x000fe200078e00ff */
[----:B------:R-:W-:Y:S02]  /*7680*/  SHF.R.S32.HI R24, RZ, 0x4, R24 ;  /* 0x00000004ff187819 */ /* 0x000fe40000011418 */
[----:B------:R-:W-:-:S02]  /*7690*/  SHF.R.S32.HI R23, RZ, 0x14, R23 ;  /* 0x00000014ff177819 */ /* 0x000fc40000011417 */
[----:B------:R-:W-:Y:S02]  /*76a0*/  SHF.R.S32.HI R22, RZ, 0xc, R22 ;  /* 0x0000000cff167819 */ /* 0x000fe40000011416 */
[----:B------:R-:W-:-:S04]  /*76b0*/  LOP3.LUT R23, R26, 0xff00, R23, 0xf8, !PT ;  /* 0x0000ff001a177812 */ /* 0x000fc800078ef817 */
[----:B------:R-:W-:Y:S02]  /*76c0*/  LOP3.LUT R22, R23, 0xff0000, R22, 0xf8, !PT ;  /* 0x00ff000017167812 */ /* 0x000fe400078ef816 */
[----:B------:R-:W-:Y:S02]  /*76d0*/  LOP3.LUT R23, R25, 0xf0f0f0f0, RZ, 0xc0, !PT ;  /* 0xf0f0f0f019177812 */ /* 0x000fe400078ec0ff */
[----:B------:R-:W-:Y:S01]  /*76e0*/  LOP3.LUT R26, R22, 0xff000000, R24, 0xf8, !PT ;  /* 0xff000000161a7812 */ /* 0x000fe200078ef818 */
[----:B------:R-:W-:Y:S01]  /*76f0*/  IMAD.MOV.U32 R22, RZ, RZ, R71 ;  /* 0x000000ffff167224 */ /* 0x000fe200078e0047 */
[----:B------:R-:W-:Y:S01]  /*7700*/  SHF.R.U32.HI R24, RZ, 0x4, R23 ;  /* 0x00000004ff187819 */ /* 0x000fe20000011617 */
[----:B------:R-:W-:Y:S01]  /*7710*/  IMAD.MOV.U32 R23, RZ, RZ, 0x0 ;  /* 0x00000000ff177424 */ /* 0x000fe200078e00ff */
[----:B------:R-:W-:-:S07]  /*7720*/  MOV R25, RZ ;  /* 0x000000ff00197202 */ /* 0x000fce0000000f00 */
[----:B------:R-:W-:-:S15]  /*7730*/  IMMA.16816.U8.S8 R24, R24.ROW, R26.COL, RZ ;  /* 0x0000001a18187237 */ /* 0x000fde00004044ff */
[----:B------:R-:W-:-:S04]  /*7740*/  NOP ;  /* 0x0000000000007918 */ /* 0x000fc80000000000 */
[----:B------:R-:W-:Y:S02]  /*7750*/  IADD3 R20, PT, PT, R83, R20, R24 ;  /* 0x0000001453147210 */ /* 0x000fe40007ffe018 */
[----:B------:R-:W-:Y:S01]  /*7760*/  IADD3 R21, PT, PT, R82, R21, R25 ;  /* 0x0000001552157210 */ /* 0x000fe20007ffe019 */
[----:B------:R-:W-:Y:S06]  /*7770*/  RET.REL.NODEC R22 `(fused_nn_conv2d_add_nn_relu_cast_cast_left_shift_multiply_add_right_shift_cast_c_3441552496575213188__10_kernel0) ;  /* 0xffffff8816207950 */ /* 0x000fec0003c3ffff */
.L_x_325:
        /* <DEDUP_REMOVED lines=16> */
.L_x_410:


//--------------------- .text.fused_nn_conv2d_add_cast_2_kernel0 --------------------------
	.section	.text.fused_nn_conv2d_add_cast_2_kernel0,"ax",@progbits
	.align	128
        .global         fused_nn_conv2d_add_cast_2_kernel0
        .type           fused_nn_conv2d_add_cast_2_kernel0,@function
        .size           fused_nn_conv2d_add_cast_2_kernel0,(.L_x_411 - fused_nn_conv2d_add_cast_2_kernel0)
        .other          fused_nn_conv2d_add_cast_2_kernel0,@"STO_CUDA_ENTRY STV_DEFAULT"
fused_nn_conv2d_add_cast_2_kernel0:
.text.fused_nn_conv2d_add_cast_2_kernel0:
[----:B------:R-:W-:Y:S01]  /*0000*/  LDC R1, c[0x0][0x37c] ;  /* 0x0000df00ff017b82 */ /* 0x000fe20000000800 */
[----:B------:R-:W0:Y:S07]  /*0010*/  S2R R7, SR_CTAID.Y ;  /* 0x0000000000077919 */ /* 0x000e2e0000002600 */
[----:B------:R-:W1:Y:S01]  /*0020*/  LDC.64 R2, c[0x0][0x388] ;  /* 0x0000e200ff027b82 */ /* 0x000e620000000a00 */
[----:B------:R-:W-:Y:S01]  /*0030*/  UMOV UR4, 0x400 ;  /* 0x0000040000047882 */ /* 0x000fe20000000000 */
[----:B------:R-:W2:Y:S01]  /*0040*/  LDCU.64 UR8, c[0x0][0x358] ;  /* 0x00006b00ff0877ac */ /* 0x000ea20008000a00 */
[----:B------:R-:W3:Y:S01]  /*0050*/  S2R R9, SR_TID.X ;  /* 0x0000000000097919 */ /* 0x000ee20000002100 */
[----:B------:R-:W-:Y:S01]  /*0060*/  UIADD3 UR4, UPT, UPT, UR4, 0x800, URZ ;  /* 0x0000080004047890 */ /* 0x000fe2000fffe0ff */
[----:B------:R-:W4:Y:S03]  /*0070*/  S2R R67, SR_CTAID.Z ;  /* 0x0000000000437919 */ /* 0x000f260000002700 */
[----:B------:R-:W5:Y:S01]  /*0080*/  S2UR UR5, SR_CgaCtaId ;  /* 0x00000000000579c3 */ /* 0x000f620000008800 */
[----:B0-----:R-:W-:Y:S01]  /*0090*/  IMAD.SHL.U32 R0, R7, 0x1000, RZ ;  /* 0x0000100007007824 */ /* 0x001fe200078e00ff */
[----:B-----5:R-:W-:Y:S01]  /*00a0*/  ULEA UR4, UR5, UR4, 0x18 ;  /* 0x0000000405047291 */ /* 0x020fe2000f8ec0ff */
[----:B---3--:R-:W-:-:S03]  /*00b0*/  LOP3.LUT R4, R9, 0x7, RZ, 0xc0, !PT ;  /* 0x0000000709047812 */ /* 0x008fc600078ec0ff */
[----:B------:R-:W-:Y:S01]  /*00c0*/  LOP3.LUT R5, R0, R9, RZ, 0xfc, !PT ;  /* 0x0000000900057212 */ /* 0x000fe200078efcff */
[C---:B------:R-:W-:Y:S01]  /*00d0*/  IMAD.SHL.U32 R0, R9.reuse, 0x10, RZ ;  /* 0x0000001009007824 */ /* 0x040fe200078e00ff */
[----:B------:R-:W-:Y:S01]  /*00e0*/  LOP3.LUT R66, R9, 0x3, RZ, 0xc0, !PT ;  /* 0x0000000309427812 */ /* 0x000fe200078ec0ff */
[----:B------:R-:W-:Y:S01]  /*00f0*/  IMAD R4, R7, 0x40, R4 ;  /* 0x0000004007047824 */ /* 0x000fe200078e0204 */
[----:B------:R-:W-:Y:S01]  /*0100*/  LEA R68, R9, UR4, 0x2 ;  /* 0x0000000409447c11 */ /* 0x000fe2000f8e10ff */
[----:B-1----:R-:W-:Y:S01]  /*0110*/  IMAD.WIDE.U32 R2, R5, 0x4, R2 ;  /* 0x0000000405027825 */ /* 0x002fe200078e0002 */
[----:B------:R-:W-:-:S03]  /*0120*/  LOP3.LUT R0, R0, 0x3fc0, RZ, 0xc0, !PT ;  /* 0x00003fc000007812 */ /* 0x000fc600078ec0ff */
[----:B------:R-:W-:Y:S01]  /*0130*/  IMAD.SHL.U32 R5, R9, 0x80, RZ ;  /* 0x0000008009057824 */ /* 0x000fe200078e00ff */
[C---:B----4-:R-:W-:Y:S01]  /*0140*/  LEA R7, R67.reuse, R0, 0xc ;  /* 0x0000000043077211 */ /* 0x050fe200078e60ff */
[C---:B------:R-:W-:Y:S01]  /*0150*/  IMAD R4, R67.reuse, 0x8000, R4 ;  /* 0x0000800043047824 */ /* 0x040fe200078e0204 */
[----:B------:R-:W-:Y:S01]  /*0160*/  IADD3 R0, P0, PT, R2, 0x2000, RZ ;  /* 0x0000200002007810 */ /* 0x000fe20007f1e0ff */
[----:B------:R-:W-:Y:S01]  /*0170*/  IMAD.SHL.U32 R67, R67, 0x4, RZ ;  /* 0x0000000443437824 */ /* 0x000fe200078e00ff */
[----:B------:R-:W-:Y:S01]  /*0180*/  LOP3.LUT R5, R5, 0x1fc00, RZ, 0xc0, !PT ;  /* 0x0001fc0005057812 */ /* 0x000fe200078ec0ff */
[----:B------:R-:W-:Y:S02]  /*0190*/  IMAD.IADD R66, R66, 0x1, R7 ;  /* 0x0000000142427824 */ /* 0x000fe400078e0207 */
[----:B------:R-:W-:Y:S02]  /*01a0*/  IMAD.X R3, RZ, RZ, R3, P0 ;  /* 0x000000ffff037224 */ /* 0x000fe400000e0603 */
[----:B------:R-:W-:Y:S01]  /*01b0*/  IMAD.IADD R69, R5, 0x1, R4 ;  /* 0x0000000105457824 */ /* 0x000fe200078e0204 */
[----:B--2---:R-:W-:-:S07]  /*01c0*/  MOV R4, RZ ;  /* 0x000000ff00047202 */ /* 0x004fce0000000f00 */
.L_x_327:
[----:B0-----:R-:W0:Y:S01]  /*01d0*/  LDC.64 R6, c[0x0][0x380] ;  /* 0x0000e000ff067b82 */ /* 0x001e220000000a00 */
[----:B------:R-:W-:-:S05]  /*01e0*/  SHF.R.U32.HI R2, RZ, 0x1, R67 ;  /* 0x00000001ff027819 */ /* 0x000fca0000011643 */
[----:B------:R-:W-:-:S05]  /*01f0*/  IMAD.HI.U32 R2, R2, -0x6db6db6d, RZ ;  /* 0x9249249302027827 */ /* 0x000fca00078e00ff */
[----:B------:R-:W-:-:S05]  /*0200*/  SHF.R.U32.HI R5, RZ, 0x2, R2 ;  /* 0x00000002ff057819 */ /* 0x000fca0000011602 */
        /* <DEDUP_REMOVED lines=20> */
[----:B------:R-:W-:Y:S01]  /*0350*/  IMAD.MOV.U32 R70, RZ, RZ, R0 ;  /* 0x000000ffff467224 */ /* 0x000fe200078e0000 */
[----:B------:R-:W1:Y:S01]  /*0360*/  S2R R5, SR_TID.X ;  /* 0x0000000000057919 */ /* 0x000e620000002100 */
[----:B------:R-:W-:Y:S01]  /*0370*/  IMAD.MOV.U32 R71, RZ, RZ, R3 ;  /* 0x000000ffff477224 */ /* 0x000fe200078e0003 */
[----:B------:R-:W-:-:S02]  /*0380*/  CS2R R46, SRZ ;  /* 0x00000000002e7805 */ /* 0x000fc4000001ff00 */
[----:B------:R-:W-:Y:S02]  /*0390*/  CS2R R44, SRZ ;  /* 0x00000000002c7805 */ /* 0x000fe4000001ff00 */
[----:B------:R-:W-:Y:S02]  /*03a0*/  CS2R R42, SRZ ;  /* 0x00000000002a7805 */ /* 0x000fe4000001ff00 */
[----:B------:R-:W-:Y:S02]  /*03b0*/  CS2R R40, SRZ ;  /* 0x0000000000287805 */ /* 0x000fe4000001ff00 */
[----:B------:R-:W-:Y:S01]  /*03c0*/  CS2R R38, SRZ ;  /* 0x0000000000267805 */ /* 0x000fe2000001ff00 */
[----:B------:R-:W-:Y:S01]  /*03d0*/  UMOV UR7, 0x100 ;  /* 0x0000010000077882 */ /* 0x000fe20000000000 */
[----:B0-----:R-:W-:-:S06]  /*03e0*/  ULEA UR4, UR5, UR4, 0x18 ;  /* 0x0000000405047291 */ /* 0x001fcc000f8ec0ff */
[----:B-1----:R-:W-:Y:S01]  /*03f0*/  LEA R5, R5, UR4, 0x2 ;  /* 0x0000000405057c11 */ /* 0x002fe2000f8e10ff */
[----:B------:R-:W-:Y:S06]  /*0400*/  BAR.SYNC.DEFER_BLOCKING 0x0 ;  /* 0x0000000000007b1d */ /* 0x000fec0000010000 */
[----:B--2---:R-:W-:Y:S04]  /*0410*/  STS [R5], R2 ;  /* 0x0000000205007388 */ /* 0x004fe80000000800 */
[----:B---3--:R-:W-:Y:S04]  /*0420*/  STS [R5+0x80], R8 ;  /* 0x0000800805007388 */ /* 0x008fe80000000800 */
        /* <DEDUP_REMOVED lines=13> */
[----:B------:R2:W-:Y:S01]  /*0500*/  STS [R5+0x780], R36 ;  /* 0x0007802405007388 */ /* 0x0005e20000000800 */
[----:B0-----:R-:W-:-:S02]  /*0510*/  CS2R R32, SRZ ;  /* 0x0000000000207805 */ /* 0x001fc4000001ff00 */
[----:B-1----:R-:W-:Y:S02]  /*0520*/  CS2R R34, SRZ ;  /* 0x0000000000227805 */ /* 0x002fe4000001ff00 */
[----:B--2---:R-:W-:Y:S01]  /*0530*/  CS2R R36, SRZ ;  /* 0x0000000000247805 */ /* 0x004fe2000001ff00 */
[----:B------:R-:W-:Y:S06]  /*0540*/  BAR.SYNC.DEFER_BLOCKING 0x0 ;  /* 0x0000000000007b1d */ /* 0x000fec0000010000 */
.L_x_326:
        /* <DEDUP_REMOVED lines=33> */
[----:B------:R-:W0:Y:S01]  /*0760*/  S2UR UR6, SR_CgaCtaId ;  /* 0x00000000000679c3 */ /* 0x000e220000008800 */
[----:B------:R-:W-:Y:S01]  /*0770*/  UIADD3 UR11, UPT, UPT, UR4, 0x100, URZ ;  /* 0x00000100040b7890 */ /* 0x000fe2000fffe0ff */
[----:B------:R-:W1:Y:S01]  /*0780*/  S2R R63, SR_LANEID ;  /* 0x00000000003f7919 */ /* 0x000e620000000000 */
[----:B------:R-:W-:Y:S01]  /*0790*/  UIADD3 UR12, UPT, UPT, UR4, 0x180, URZ ;  /* 0x00000180040c7890 */ /* 0x000fe2000fffe0ff */
[----:B------:R-:W-:Y:S01]  /*07a0*/  MOV R64, R47 ;  /* 0x0000002f00407202 */ /* 0x000fe20000000f00 */
[----:B------:R-:W-:Y:S01]  /*07b0*/  UMOV UR5, 0x400 ;  /* 0x0000040000057882 */ /* 0x000fe20000000000 */
[----:B------:R-:W-:-:S02]  /*07c0*/  UIADD3 UR7, UPT, UPT, UR7, 0x200, URZ ;  /* 0x0000020007077890 */ /* 0x000fc4000fffe0ff */
[----:B------:R-:W-:Y:S02]  /*07d0*/  UIADD3 UR5, UPT, UPT, UR5, 0x800, URZ ;  /* 0x0000080005057890 */ /* 0x000fe4000fffe0ff */
[----:B------:R-:W-:Y:S02]  /*07e0*/  UISETP.NE.AND UP0, UPT, UR7, 0x900, UPT ;  /* 0x000009000700788c */ /* 0x000fe4000bf05270 */
[----:B0-----:R-:W-:-:S04]  /*07f0*/  ULEA UR5, UR6, UR5, 0x18 ;  /* 0x0000000506057291 */ /* 0x001fc8000f8ec0ff */
[----:B------:R-:W-:Y:S02]  /*0800*/  UIADD3 UR6, UPT, UPT, UR5, 0x80, URZ ;  /* 0x0000008005067890 */ /* 0x000fe4000fffe0ff */
        /* <DEDUP_REMOVED lines=12> */
[----:B------:R-:W0:Y:S01]  /*08d0*/  LDSM.16.M88 R5, [R5] ;  /* 0x000000000505783b */ /* 0x000e220000000000 */
[----:B------:R-:W-:Y:S01]  /*08e0*/  UIADD3 UR12, UPT, UPT, UR5, 0x200, URZ ;  /* 0x00000200050c7890 */ /* 0x000fe2000fffe0ff */
[----:B------:R-:W-:Y:S01]  /*08f0*/  LEA R24, R63, UR16, 0x4 ;  /* 0x000000103f187c11 */ /* 0x000fe2000f8e20ff */
[----:B------:R-:W-:Y:S01]  /*0900*/  UIADD3 UR18, UPT, UPT, UR5, 0x500, URZ ;  /* 0x0000050005127890 */ /* 0x000fe2000fffe0ff */
[----:B------:R-:W1:Y:S01]  /*0910*/  LDSM.16.M88 R6, [R6] ;  /* 0x000000000606783b */ /* 0x000e620000000000 */
[----:B------:R-:W-:-:S02]  /*0920*/  UIADD3 UR19, UPT, UPT, UR5, 0x580, URZ ;  /* 0x0000058005137890 */ /* 0x000fc4000fffe0ff */
[----:B------:R-:W-:Y:S01]  /*0930*/  UIADD3 UR20, UPT, UPT, UR5, 0x600, URZ ;  /* 0x0000060005147890 */ /* 0x000fe2000fffe0ff */
[----:B------:R-:W0:Y:S01]  /*0940*/  LDSM.16.M88 R7, [R7] ;  /* 0x000000000707783b */ /* 0x000e220000000000 */
[----:B------:R-:W-:Y:S02]  /*0950*/  UIADD3 UR21, UPT, UPT, UR5, 0x680, URZ ;  /* 0x0000068005157890 */ /* 0x000fe4000fffe0ff */
[----:B------:R-:W-:Y:S01]  /*0960*/  UIADD3 UR22, UPT, UPT, UR5, 0x700, URZ ;  /* 0x0000070005167890 */ /* 0x000fe2000fffe0ff */
[----:B------:R-:W0:Y:S01]  /*0970*/  LDSM.16.M88 R8, [R8] ;  /* 0x000000000808783b */ /* 0x000e220000000000 */
[----:B------:R-:W-:Y:S01]  /*0980*/  UIADD3 UR23, UPT, UPT, UR5, 0x780, URZ ;  /* 0x0000078005177890 */ /* 0x000fe2000fffe0ff */
[C---:B------:R-:W-:Y:S01]  /*0990*/  LEA R28, R63.reuse, UR20, 0x4 ;  /* 0x000000143f1c7c11 */ /* 0x040fe2000f8e20ff */
[----:B------:R-:W-:Y:S01]  /*09a0*/  UIADD3 UR24, UPT, UPT, UR5, 0x800, URZ ;  /* 0x0000080005187890 */ /* 0x000fe2000fffe0ff */
[----:B------:R-:W-:Y:S01]  /*09b0*/  BAR.SYNC.DEFER_BLOCKING 0x0 ;  /* 0x0000000000007b1d */ /* 0x000fe20000010000 */
[----:B------:R-:W-:Y:S01]  /*09c0*/  UIADD3 UR25, UPT, UPT, UR5, 0x880, URZ ;  /* 0x0000088005197890 */ /* 0x000fe2000fffe0ff */
[----:B------:R-:W-:Y:S01]  /*09d0*/  LEA R30, R63, UR22, 0x4 ;  /* 0x000000163f1e7c11 */ /* 0x000fe2000f8e20ff */
[----:B------:R-:W-:-:S02]  /*09e0*/  UIADD3 UR26, UPT, UPT, UR5, 0x900, URZ ;  /* 0x00000900051a7890 */ /* 0x000fc4000fffe0ff */
[----:B------:R-:W-:Y:S01]  /*09f0*/  UIADD3 UR27, UPT, UPT, UR5, 0x980, URZ ;  /* 0x00000980051b7890 */ /* 0x000fe2000fffe0ff */
[C---:B------:R-:W-:Y:S01]  /*0a00*/  LEA R48, R63.reuse, UR24, 0x4 ;  /* 0x000000183f307c11 */ /* 0x040fe2000f8e20ff */
[----:B------:R-:W-:Y:S02]  /*0a10*/  UIADD3 UR28, UPT, UPT, UR5, 0xa00, URZ ;  /* 0x00000a00051c7890 */ /* 0x000fe4000fffe0ff */
        /* <DEDUP_REMOVED lines=16> */
[----:B------:R-:W-:-:S03]  /*0b20*/  LEA R60, R63, UR36, 0x4 ;  /* 0x000000243f3c7c11 */ /* 0x000fc6000f8e20ff */
[C---:B------:R-:W-:Y:S01]  /*0b30*/  LEA R62, R63.reuse, UR38, 0x4 ;  /* 0x000000263f3e7c11 */ /* 0x040fe2000f8e20ff */
[----:B--2---:R2:W-:Y:S04]  /*0b40*/  STS [R68], R9 ;  /* 0x0000000944007388 */ /* 0x0045e80000000800 */
[----:B---3--:R3:W-:Y:S04]  /*0b50*/  STS [R68+0x80], R11 ;  /* 0x0000800b44007388 */ /* 0x0087e80000000800 */
[----:B----4-:R4:W-:Y:S01]  /*0b60*/  STS [R68+0x100], R13 ;  /* 0x0001000d44007388 */ /* 0x0109e20000000800 */
[----:B--2---:R-:W-:-:S03]  /*0b70*/  LEA R9, R63, UR6, 0x4 ;  /* 0x000000063f097c11 */ /* 0x004fc6000f8e20ff */
[----:B-----5:R2:W-:Y:S01]  /*0b80*/  STS [R68+0x180], R15 ;  /* 0x0001800f44007388 */ /* 0x0205e20000000800 */
[----:B---3--:R-:W-:-:S03]  /*0b90*/  LEA R11, R63, UR11, 0x4 ;  /* 0x0000000b3f0b7c11 */ /* 0x008fc6000f8e20ff */
[----:B------:R-:W-:Y:S01]  /*0ba0*/  STS [R68+0x200], R17 ;  /* 0x0002001144007388 */ /* 0x000fe20000000800 */
[----:B----4-:R-:W-:-:S03]  /*0bb0*/  LEA R13, R63, UR13, 0x4 ;  /* 0x0000000d3f0d7c11 */ /* 0x010fc6000f8e20ff */
[----:B------:R-:W-:Y:S01]  /*0bc0*/  STS [R68+0x280], R19 ;  /* 0x0002801344007388 */ /* 0x000fe20000000800 */
[----:B--2---:R-:W-:-:S03]  /*0bd0*/  LEA R15, R63, UR15, 0x4 ;  /* 0x0000000f3f0f7c11 */ /* 0x004fc6000f8e20ff */
[----:B------:R-:W-:Y:S04]  /*0be0*/  STS [R68+0x300], R21 ;  /* 0x0003001544007388 */ /* 0x000fe80000000800 */
[----:B------:R-:W-:Y:S04]  /*0bf0*/  STS [R68+0x380], R23 ;  /* 0x0003801744007388 */ /* 0x000fe80000000800 */
[----:B------:R2:W-:Y:S04]  /*0c00*/  STS [R68+0x400], R25 ;  /* 0x0004001944007388 */ /* 0x0005e80000000800 */
[----:B------:R3:W-:Y:S04]  /*0c10*/  STS [R68+0x480], R27 ;  /* 0x0004801b44007388 */ /* 0x0007e80000000800 */
[----:B------:R4:W-:Y:S01]  /*0c20*/  STS [R68+0x500], R29 ;  /* 0x0005001d44007388 */ /* 0x0009e20000000800 */
[----:B--2---:R-:W-:-:S03]  /*0c30*/  LEA R25, R63, UR17, 0x4 ;  /* 0x000000113f197c11 */ /* 0x004fc6000f8e20ff */
[----:B------:R2:W-:Y:S01]  /*0c40*/  STS [R68+0x580], R31 ;  /* 0x0005801f44007388 */ /* 0x0005e20000000800 */
[----:B---3--:R-:W-:-:S03]  /*0c50*/  LEA R27, R63, UR19, 0x4 ;  /* 0x000000133f1b7c11 */ /* 0x008fc6000f8e20ff */
[----:B------:R3:W-:Y:S01]  /*0c60*/  STS [R68+0x600], R49 ;  /* 0x0006003144007388 */ /* 0x0007e20000000800 */
[----:B----4-:R-:W-:-:S03]  /*0c70*/  LEA R29, R63, UR21, 0x4 ;  /* 0x000000153f1d7c11 */ /* 0x010fc6000f8e20ff */
        /* <DEDUP_REMOVED lines=14> */
[----:B------:R-:W-:Y:S01]  /*0d60*/  STS [R68+0xa00], R73 ;  /* 0x000a004944007388 */ /* 0x000fe20000000800 */
[----:B---3--:R-:W-:-:S03]  /*0d70*/  LEA R61, R63, UR37, 0x4 ;  /* 0x000000253f3d7c11 */ /* 0x008fc6000f8e20ff */
[----:B------:R-:W-:Y:S01]  /*0d80*/  STS [R68+0xa80], R75 ;  /* 0x000a804b44007388 */ /* 0x000fe20000000800 */
[----:B----4-:R-:W-:-:S03]  /*0d90*/  IMAD.MOV.U32 R65, RZ, RZ, R46 ;  /* 0x000000ffff417224 */ /* 0x010fc600078e002e */
[----:B------:R-:W-:Y:S04]  /*0da0*/  STS [R68+0xb00], R77 ;  /* 0x000b004d44007388 */ /* 0x000fe80000000800 */
[----:B------:R2:W-:Y:S04]  /*0db0*/  STS [R68+0xb80], R2 ;  /* 0x000b800244007388 */ /* 0x0005e80000000800 */
[----:B------:R3:W-:Y:S04]  /*0dc0*/  STS [R68+0xc00], R10 ;  /* 0x000c000a44007388 */ /* 0x0007e80000000800 */
[----:B------:R4:W-:Y:S01]  /*0dd0*/  STS [R68+0xc80], R12 ;  /* 0x000c800c44007388 */ /* 0x0009e20000000800 */
[----:B--2---:R-:W-:-:S03]  /*0de0*/  LEA R2, R63, UR5, 0x4 ;  /* 0x000000053f027c11 */ /* 0x004fc6000f8e20ff */
[----:B------:R2:W-:Y:S01]  /*0df0*/  STS [R68+0xd00], R14 ;  /* 0x000d000e44007388 */ /* 0x0005e20000000800 */
[----:B---3--:R-:W-:-:S03]  /*0e00*/  LEA R10, R63, UR10, 0x4 ;  /* 0x0000000a3f0a7c11 */ /* 0x008fc6000f8e20ff */
[----:B------:R-:W-:Y:S01]  /*0e10*/  STS [R68+0xd80], R16 ;  /* 0x000d801044007388 */ /* 0x000fe20000000800 */
[----:B----4-:R-:W-:-:S03]  /*0e20*/  LEA R12, R63, UR12, 0x4 ;  /* 0x0000000c3f0c7c11 */ /* 0x010fc6000f8e20ff */
[----:B------:R-:W-:Y:S01]  /*0e30*/  STS [R68+0xe00], R18 ;  /* 0x000e001244007388 */ /* 0x000fe20000000800 */
[----:B--2---:R-:W-:-:S03]  /*0e40*/  LEA R14, R63, UR14, 0x4 ;  /* 0x0000000e3f0e7c11 */ /* 0x004fc6000f8e20ff */
[----:B------:R-:W-:Y:S04]  /*0e50*/  STS [R68+0xe80], R20 ;  /* 0x000e801444007388 */ /* 0x000fe80000000800 */
[----:B------:R-:W-:Y:S04]  /*0e60*/  STS [R68+0xf00], R22 ;  /* 0x000f001644007388 */ /* 0x000fe80000000800 */
[----:B------:R2:W-:Y:S01]  /*0e70*/  STS [R68+0xf80], R26 ;  /* 0x000f801a44007388 */ /* 0x0005e20000000800 */
[----:B------:R-:W-:Y:S01]  /*0e80*/  BAR.SYNC.DEFER_BLOCKING 0x0 ;  /* 0x0000000000007b1d */ /* 0x000fe20000010000 */
[----:B--2---:R-:W-:-:S02]  /*0e90*/  LEA R26, R63, UR18, 0x4 ;  /* 0x000000123f1a7c11 */ /* 0x004fc4000f8e20ff */
[----:B------:R-:W-:-:S03]  /*0ea0*/  LEA R63, R63, UR39, 0x4 ;  /* 0x000000273f3f7c11 */ /* 0x000fc6000f8e20ff */
        /* <DEDUP_REMOVED lines=32> */
[----:B-12345:R-:W-:-:S07]  /*10b0*/  MOV R2, 0x10d0 ;  /* 0x000010d000027802 */ /* 0x03efce0000000f00 */
[----:B0-----:R-:W-:Y:S05]  /*10c0*/  CALL.REL.NOINC `($__internal_19_$__cuda_sm_9x_mma_sub_byte_internal_m8n8k32_u4_s4) ;  /* 0x0000001400787944 */ /* 0x001fea0003c00000 */
[----:B------:R-:W-:Y:S01]  /*10d0*/  IMAD.MOV.U32 R65, RZ, RZ, R44 ;  /* 0x000000ffff417224 */ /* 0x000fe200078e002c */
[----:B------:R-:W-:Y:S01]  /*10e0*/  MOV R16, R12 ;  /* 0x0000000c00107202 */ /* 0x000fe20000000f00 */
[----:B------:R-:W-:Y:S01]  /*10f0*/  IMAD.MOV.U32 R64, RZ, RZ, R45 ;  /* 0x000000ffff407224 */ /* 0x000fe200078e002d */
[----:B------:R-:W-:Y:S01]  /*1100*/  MOV R2, 0x1140 ;  /* 0x0000114000027802 */ /* 0x000fe20000000f00 */
[----:B------:R-:W-:Y:S02]  /*1110*/  IMAD.MOV.U32 R45, RZ, RZ, R20 ;  /* 0x000000ffff2d7224 */ /* 0x000fe400078e0014 */
[----:B------:R-:W-:-:S07]  /*1120*/  IMAD.MOV.U32 R44, RZ, RZ, R17 ;  /* 0x000000ffff2c7224 */ /* 0x000fce00078e0011 */
[----:B------:R-:W-:Y:S05]  /*1130*/  CALL.REL.NOINC `($__internal_19_$__cuda_sm_9x_mma_sub_byte_internal_m8n8k32_u4_s4) ;  /* 0x00000014005c7944 */ /* 0x000fea0003c00000 */
        /* <DEDUP_REMOVED lines=36> */
[----:B------:R-:W-:Y:S01]  /*1380*/  MOV R2, 0x13e0 ;  /* 0x000013e000027802 */ /* 0x000fe20000000f00 */
[----:B------:R-:W-:Y:S01]  /*1390*/  IMAD.MOV.U32 R64, RZ, RZ, R33 ;  /* 0x000000ffff407224 */ /* 0x000fe200078e0021 */
[----:B------:R-:W-:Y:S01]  /*13a0*/  MOV R33, R20 ;  /* 0x0000001400217202 */ /* 0x000fe20000000f00 */
[----:B------:R-:W-:Y:S02]  /*13b0*/  IMAD.MOV.U32 R32, RZ, RZ, R17 ;  /* 0x000000ffff207224 */ /* 0x000fe400078e0011 */
[----:B------:R-:W-:-:S07]  /*13c0*/  IMAD.MOV.U32 R16, RZ, RZ, R60 ;  /* 0x000000ffff107224 */ /* 0x000fce00078e003c */
[----:B------:R-:W-:Y:S05]  /*13d0*/  CALL.REL.NOINC `($__internal_19_$__cuda_sm_9x_mma_sub_byte_internal_m8n8k32_u4_s4) ;  /* 0x0000001000b47944 */ /* 0x000fea0003c00000 */
[----:B------:R-:W-:Y:S01]  /*13e0*/  IMAD.MOV.U32 R41, RZ, RZ, R20 ;  /* 0x000000ffff297224 */ /* 0x000fe200078e0014 */
[----:B------:R-:W-:Y:S01]  /*13f0*/  MOV R39, R17 ;  /* 0x0000001100277202 */ /* 0x000fe20000000f00 */
[----:B------:R-:W-:Y:S01]  /*1400*/  IMAD.MOV.U32 R16, RZ, RZ, R9 ;  /* 0x000000ffff107224 */ /* 0x000fe200078e0009 */
[----:B------:R-:W-:Y:S01]  /*1410*/  MOV R5, R6 ;  /* 0x0000000600057202 */ /* 0x000fe20000000f00 */
[----:B------:R-:W-:Y:S01]  /*1420*/  IMAD.MOV.U32 R65, RZ, RZ, R45 ;  /* 0x000000ffff417224 */ /* 0x000fe200078e002d */
[----:B------:R-:W-:Y:S01]  /*1430*/  MOV R2, 0x1460 ;  /* 0x0000146000027802 */ /* 0x000fe20000000f00 */
[----:B------:R-:W-:-:S07]  /*1440*/  IMAD.MOV.U32 R64, RZ, RZ, R44 ;  /* 0x000000ffff407224 */ /* 0x000fce00078e002c */
[----:B------:R-:W-:Y:S05]  /*1450*/  CALL.REL.NOINC `($__internal_19_$__cuda_sm_9x_mma_sub_byte_internal_m8n8k32_u4_s4) ;  /* 0x0000001000947944 */ /* 0x000fea0003c00000 */
[----:B------:R-:W-:Y:S01]  /*1460*/  IMAD.MOV.U32 R43, RZ, RZ, R20 ;  /* 0x000000ffff2b7224 */ /* 0x000fe200078e0014 */
[----:B------:R-:W-:Y:S01]  /*1470*/  MOV R65, R42 ;  /* 0x0000002a00417202 */ /* 0x000fe20000000f00 */
[----:B------:R-:W-:Y:S01]  /*1480*/  IMAD.MOV.U32 R9, RZ, RZ, R17 ;  /* 0x000000ffff097224 */ /* 0x000fe200078e0011 */
[----:B------:R-:W-:Y:S01]  /*1490*/  MOV R2, 0x14e0 ;  /* 0x000014e000027802 */ /* 0x000fe20000000f00 */
[----:B------:R-:W-:Y:S02]  /*14a0*/  IMAD.MOV.U32 R16, RZ, RZ, R13 ;  /* 0x000000ffff107224 */ /* 0x000fe400078e000d */
        /* <DEDUP_REMOVED lines=179> */
[----:B------:R-:W-:Y:S01]  /*1fe0*/  IADD3 R70, P0, PT, R70, 0x200, RZ ;  /* 0x0000020046467810 */ /* 0x000fe20007f1e0ff */
[----:B------:R-:W-:Y:S01]  /*1ff0*/  IMAD.MOV.U32 R32, RZ, RZ, R20 ;  /* 0x000000ffff207224 */ /* 0x000fe200078e0014 */
[----:B------:R-:W-:Y:S01]  /*2000*/  UIADD3 UR4, UPT, UPT, UR4, 0x200, URZ ;  /* 0x0000020004047890 */ /* 0x000fe2000fffe0ff */
[----:B------:R-:W-:Y:S01]  /*2010*/  IMAD.MOV.U32 R33, RZ, RZ, R17 ;  /* 0x000000ffff217224 */ /* 0x000fe200078e0011 */
[----:B------:R-:W-:Y:S01]  /*2020*/  IADD3.X R71, PT, PT, RZ, R71, RZ, P0, !PT ;  /* 0x00000047ff477210 */ /* 0x000fe200007fe4ff */
[----:B------:R-:W-:Y:S09]  /*2030*/  BRA.U UP0, `(.L_x_326) ;  /* 0xffffffe500447547 */ /* 0x000ff2000b83ffff */
[----:B------:R-:W0:Y:S01]  /*2040*/  S2R R18, SR_TID.X ;  /* 0x0000000000127919 */ /* 0x000e220000002100 */
[----:B------:R-:W1:Y:S01]  /*2050*/  LDC.64 R6, c[0x0][0x398] ;  /* 0x0000e600ff067b82 */ /* 0x000e620000000a00 */
[----:B------:R-:W2:Y:S01]  /*2060*/  S2R R5, SR_CTAID.Y ;  /* 0x0000000000057919 */ /* 0x000ea20000002600 */
[----:B0-----:R-:W-:-:S05]  /*2070*/  LOP3.LUT R2, R18, 0x7, RZ, 0xc0, !PT ;  /* 0x0000000712027812 */ /* 0x001fca00078ec0ff */
[----:B--2---:R-:W-:-:S04]  /*2080*/  IMAD R5, R5, 0x40, R2 ;  /* 0x0000004005057824 */ /* 0x004fc800078e0202 */
[----:B-1----:R-:W-:-:S05]  /*2090*/  IMAD.WIDE.U32 R6, R5, 0x4, R6 ;  /* 0x0000000405067825 */ /* 0x002fca00078e0006 */
[----:B------:R-:W2:Y:S04]  /*20a0*/  LDG.E.CONSTANT R11, desc[UR8][R6.64+0x40] ;  /* 0x00004008060b7981 */ /* 0x000ea8000c1e9900 */
[----:B------:R-:W3:Y:S04]  /*20b0*/  LDG.E.CONSTANT R15, desc[UR8][R6.64] ;  /* 0x00000008060f7981 */ /* 0x000ee8000c1e9900 */
[----:B------:R-:W4:Y:S04]  /*20c0*/  LDG.E.CONSTANT R9, desc[UR8][R6.64+0x80] ;  /* 0x0000800806097981 */ /* 0x000f28000c1e9900 */
[----:B------:R-:W5:Y:S04]  /*20d0*/  LDG.E.CONSTANT R5, desc[UR8][R6.64+0xc0] ;  /* 0x0000c00806057981 */ /* 0x000f68000c1e9900 */
[----:B------:R-:W4:Y:S04]  /*20e0*/  LDG.E.CONSTANT R12, desc[UR8][R6.64+0x20] ;  /* 0x00002008060c7981 */ /* 0x000f28000c1e9900 */
[----:B------:R-:W5:Y:S04]  /*20f0*/  LDG.E.CONSTANT R10, desc[UR8][R6.64+0x60] ;  /* 0x00006008060a7981 */ /* 0x000f68000c1e9900 */
[----:B------:R-:W5:Y:S04]  /*2100*/  LDG.E.CONSTANT R8, desc[UR8][R6.64+0xa0] ;  /* 0x0000a00806087981 */ /* 0x000f68000c1e9900 */
[----:B------:R0:W5:Y:S01]  /*2110*/  LDG.E.CONSTANT R2, desc[UR8][R6.64+0xe0] ;  /* 0x0000e00806027981 */ /* 0x000162000c1e9900 */
[----:B------:R-:W1:Y:S01]  /*2120*/  S2R R14, SR_LANEID ;  /* 0x00000000000e7919 */ /* 0x000e620000000000 */
[----:B------:R-:W0:Y:S01]  /*2130*/  S2UR UR5, SR_CgaCtaId ;  /* 0x00000000000579c3 */ /* 0x000e220000008800 */
[----:B------:R-:W-:-:S02]  /*2140*/  UMOV UR4, 0x400 ;  /* 0x0000040000047882 */ /* 0x000fc40000000000 */
[----:B0-----:R-:W-:Y:S01]  /*2150*/  ULEA UR4, UR5, UR4, 0x18 ;  /* 0x0000000405047291 */ /* 0x001fe2000f8ec0ff */
[----:B-1----:R-:W-:Y:S02]  /*2160*/  SHF.R.U32.HI R13, RZ, 0x2, R14 ;  /* 0x00000002ff0d7819 */ /* 0x002fe4000001160e */
[----:B------:R-:W-:Y:S01]  /*2170*/  LOP3.LUT R14, R14, 0x3, RZ, 0xc0, !PT ;  /* 0x000000030e0e7812 */ /* 0x000fe200078ec0ff */
[----:B------:R-:W-:Y:S02]  /*2180*/  UIADD3 UR5, UPT, UPT, UR4, 0x100, URZ ;  /* 0x0000010004057890 */ /* 0x000fe4000fffe0ff */
[----:B------:R-:W-:Y:S02]  /*2190*/  UIADD3 UR6, UPT, UPT, UR4, 0x200, URZ ;  /* 0x0000020004067890 */ /* 0x000fe4000fffe0ff */
[----:B------:R-:W-:Y:S01]  /*21a0*/  IMAD R13, R13, 0x4, R14 ;  /* 0x000000040d0d7824 */ /* 0x000fe200078e020e */
[----:B------:R-:W-:Y:S02]  /*21b0*/  UIADD3 UR7, UPT, UPT, UR4, 0x300, URZ ;  /* 0x0000030004077890 */ /* 0x000fe4000fffe0ff */
[----:B------:R-:W-:-:S02]  /*21c0*/  UIADD3 UR10, UPT, UPT, UR4, 0x400, URZ ;  /* 0x00000400040a7890 */ /* 0x000fc4000fffe0ff */
        /* <DEDUP_REMOVED lines=9> */
[----:B------:R-:W-:-:S02]  /*2260*/  LEA R22, R13, UR5, 0x3 ;  /* 0x000000050d167c11 */ /* 0x000fc4000f8e18ff */
[C---:B------:R-:W-:Y:S01]  /*2270*/  LEA R21, R13.reuse, UR6, 0x3 ;  /* 0x000000060d157c11 */ /* 0x040fe2000f8e18ff */
[----:B------:R-:W-:Y:S01]  /*2280*/  STS.64 [R16], R44 ;  /* 0x0000002c10007388 */ /* 0x000fe20000000a00 */
[----:B------:R-:W-:-:S03]  /*2290*/  LEA R13, R13, UR7, 0x3 ;  /* 0x000000070d0d7c11 */ /* 0x000fc6000f8e18ff */
[----:B------:R-:W-:Y:S04]  /*22a0*/  STS.64 [R14], R42 ;  /* 0x0000002a0e007388 */ /* 0x000fe80000000a00 */
[----:B------:R-:W-:Y:S04]  /*22b0*/  STS.64 [R7], R40 ;  /* 0x0000002807007388 */ /* 0x000fe80000000a00 */
[----:B------:R0:W-:Y:S04]  /*22c0*/  STS.64 [R6], R38 ;  /* 0x0000002606007388 */ /* 0x0001e80000000a00 */
[----:B------:R-:W-:Y:S04]  /*22d0*/  STS.64 [R22], R36 ;  /* 0x0000002416007388 */ /* 0x000fe80000000a00 */
[----:B------:R-:W-:Y:S04]  /*22e0*/  STS.64 [R21], R34 ;  /* 0x0000002215007388 */ /* 0x000fe80000000a00 */
[----:B------:R1:W-:Y:S01]  /*22f0*/  STS.64 [R13], R32 ;  /* 0x000000200d007388 */ /* 0x0003e20000000a00 */
[----:B------:R-:W-:Y:S01]  /*2300*/  LEA R30, R18, UR4, 0x2 ;  /* 0x00000004121e7c11 */ /* 0x000fe2000f8e10ff */
[----:B0-----:R-:W0:Y:S08]  /*2310*/  LDC.64 R6, c[0x0][0x390] ;  /* 0x0000e400ff067b82 */ /* 0x001e300000000a00 */
[----:B------:R-:W-:Y:S06]  /*2320*/  BAR.SYNC.DEFER_BLOCKING 0x0 ;  /* 0x0000000000007b1d */ /* 0x000fec0000010000 */
[----:B------:R-:W2:Y:S04]  /*2330*/  LDS R18, [R30+0x200] ;  /* 0x000200001e127984 */ /* 0x000ea80000000800 */
[----:B------:R-:W-:Y:S04]  /*2340*/  LDS R14, [R30] ;  /* 0x000000001e0e7984 */ /* 0x000fe80000000800 */
[----:B------:R-:W2:Y:S04]  /*2350*/  LDS R20, [R30+0x280] ;  /* 0x000280001e147984 */ /* 0x000ea80000000800 */
[----:B------:R-:W-:Y:S04]  /*2360*/  LDS R22, [R30+0x400] ;  /* 0x000400001e167984 */ /* 0x000fe80000000800 */
[----:B------:R-:W-:Y:S04]  /*2370*/  LDS R26, [R30+0x600] ;  /* 0x000600001e1a7984 */ /* 0x000fe80000000800 */
[----:B------:R-:W3:Y:S04]  /*2380*/  LDS R16, [R30+0x80] ;  /* 0x000080001e107984 */ /* 0x000ee80000000800 */
[----:B------:R-:W4:Y:S04]  /*2390*/  LDS R17, [R30+0x100] ;  /* 0x000100001e117984 */ /* 0x000f280000000800 */
[----:B------:R-:W4:Y:S04]  /*23a0*/  LDS R19, [R30+0x180] ;  /* 0x000180001e137984 */ /* 0x000f280000000800 */
[----:B------:R-:W-:Y:S04]  /*23b0*/  LDS R23, [R30+0x300] ;  /* 0x000300001e177984 */ /* 0x000fe80000000800 */
[----:B------:R-:W5:Y:S04]  /*23c0*/  LDS R25, [R30+0x380] ;  /* 0x000380001e197984 */ /* 0x000f680000000800 */
[----:B------:R-:W-:Y:S04]  /*23d0*/  LDS R24, [R30+0x480] ;  /* 0x000480001e187984 */ /* 0x000fe80000000800 */
[----:B------:R-:W-:Y:S04]  /*23e0*/  LDS R27, [R30+0x500] ;  /* 0x000500001e1b7984 */ /* 0x000fe80000000800 */
[----:B------:R-:W5:Y:S04]  /*23f0*/  LDS R29, [R30+0x580] ;  /* 0x000580001e1d7984 */ /* 0x000f680000000800 */
[----:B------:R-:W-:Y:S04]  /*2400*/  LDS R28, [R30+0x680] ;  /* 0x000680001e1c7984 */ /* 0x000fe80000000800 */
[----:B------:R-:W-:Y:S04]  /*2410*/  LDS R31, [R30+0x700] ;  /* 0x000700001e1f7984 */ /* 0x000fe80000000800 */
[----:B------:R-:W5:Y:S01]  /*2420*/  LDS R33, [R30+0x780] ;  /* 0x000780001e217984 */ /* 0x000f620000000800 */
[----:B-1----:R-:W-:-:S05]  /*2430*/  LEA R13, R4, R69, 0xd ;  /* 0x00000045040d7211 */ /* 0x002fca00078e68ff */
[----:B0-----:R-:W-:-:S04]  /*2440*/  IMAD.WIDE.U32 R6, R13, 0x4, R6 ;  /* 0x000000040d067825 */ /* 0x001fc800078e0006 */
[----:B------:R-:W-:-:S05]  /*2450*/  VIADD R4, R4, 0x1 ;  /* 0x0000000104047836 */ /* 0x000fca0000000000 */
[----:B------:R-:W-:Y:S01]  /*2460*/  ISETP.NE.AND P0, PT, R4, 0x4, PT ;  /* 0x000000040400780c */ /* 0x000fe20003f05270 */
[----:B------:R-:W-:Y:S02]  /*2470*/  VIADD R66, R66, 0x400 ;  /* 0x0000040042427836 */ /* 0x000fe40000000000 */
[----:B------:R-:W-:Y:S02]  /*2480*/  VIADD R67, R67, 0x1 ;  /* 0x0000000143437836 */ /* 0x000fe40000000000 */
[C---:B--2---:R-:W-:Y:S02]  /*2490*/  IMAD.IADD R21, R11.reuse, 0x1, R18 ;  /* 0x000000010b157824 */ /* 0x044fe400078e0212 */
[----:B------:R-:W-:Y:S02]  /*24a0*/  IMAD.IADD R11, R11, 0x1, R20 ;  /* 0x000000010b0b7824 */ /* 0x000fe400078e0214 */
[----:B---3--:R-:W-:-:S03]  /*24b0*/  IMAD.IADD R13, R15, 0x1, R14 ;  /* 0x000000010f0d7824 */ /* 0x008fc600078e020e */
[----:B------:R5:W-:Y:S01]  /*24c0*/  STG.E desc[UR8][R6.64+0x4040], R11 ;  /* 0x0040400b06007986 */ /* 0x000be2000c101908 */
[----:B------:R-:W-:-:S03]  /*24d0*/  IMAD.IADD R15, R15, 0x1, R16 ;  /* 0x000000010f0f7824 */ /* 0x000fc600078e0210 */
[----:B------:R0:W-:Y:S01]  /*24e0*/  STG.E desc[UR8][R6.64], R13 ;  /* 0x0000000d06007986 */ /* 0x0001e2000c101908 */
[C---:B----4-:R-:W-:Y:S01]  /*24f0*/  IMAD.IADD R17, R12.reuse, 0x1, R17 ;  /* 0x000000010c117824 */ /* 0x050fe200078e0211 */
[----:B------:R-:W-:Y:S01]  /*2500*/  IADD3 R19, PT, PT, R12, R19, RZ ;  /* 0x000000130c137210 */ /* 0x000fe20007ffe0ff */
[----:B-----5:R-:W-:Y:S01]  /*2510*/  IMAD.IADD R11, R5, 0x1, R26 ;  /* 0x00000001050b7824 */ /* 0x020fe200078e021a */
[C---:B------:R-:W-:Y:S01]  /*2520*/  IADD3 R25, PT, PT, R10.reuse, R25, RZ ;  /* 0x000000190a197210 */ /* 0x040fe20007ffe0ff */
[----:B------:R-:W-:Y:S02]  /*2530*/  IMAD.IADD R23, R10, 0x1, R23 ;  /* 0x000000010a177824 */ /* 0x000fe400078e0217 */
[C---:B0-----:R-:W-:Y:S01]  /*2540*/  IMAD.IADD R13, R9.reuse, 0x1, R22 ;  /* 0x00000001090d7824 */ /* 0x041fe200078e0216 */
[C---:B------:R-:W-:Y:S01]  /*2550*/  IADD3 R29, PT, PT, R8.reuse, R29, RZ ;  /* 0x0000001d081d7210 */ /* 0x040fe20007ffe0ff */
[----:B------:R-:W-:Y:S02]  /*2560*/  IMAD.IADD R9, R9, 0x1, R24 ;  /* 0x0000000109097824 */ /* 0x000fe400078e0218 */
[----:B------:R-:W-:Y:S01]  /*2570*/  IMAD.IADD R27, R8, 0x1, R27 ;  /* 0x00000001081b7824 */ /* 0x000fe200078e021b */
[----:B------:R-:W-:Y:S01]  /*2580*/  IADD3 R33, PT, PT, R2, R33, RZ ;  /* 0x0000002102217210 */ /* 0x000fe20007ffe0ff */
[----:B------:R-:W-:-:S02]  /*2590*/  IMAD.IADD R5, R5, 0x1, R28 ;  /* 0x0000000105057824 */ /* 0x000fc400078e021c */
[----:B------:R-:W-:Y:S01]  /*25a0*/  IMAD.IADD R31, R2, 0x1, R31 ;  /* 0x00000001021f7824 */ /* 0x000fe200078e021f */
[----:B------:R0:W-:Y:S04]  /*25b0*/  STG.E desc[UR8][R6.64+0x4000], R15 ;  /* 0x0040000f06007986 */ /* 0x0001e8000c101908 */
        /* <DEDUP_REMOVED lines=12> */
[----:B------:R0:W-:Y:S01]  /*2680*/  STG.E desc[UR8][R6.64+0x40e0], R33 ;  /* 0x0040e02106007986 */ /* 0x0001e2000c101908 */
[----:B------:R-:W-:Y:S05]  /*2690*/  @P0 BRA `(.L_x_327) ;  /* 0xffffffd800cc0947 */ /* 0x000fea000383ffff */
[----:B------:R-:W-:Y:S05]  /*26a0*/  EXIT ;  /* 0x000000000000794d */ /* 0x000fea0003800000 */
        .weak           $__internal_19_$__cuda_sm_9x_mma_sub_byte_internal_m8n8k32_u4_s4
        .type           $__internal_19_$__cuda_sm_9x_mma_sub_byte_internal_m8n8k32_u4_s4,@function
        .size           $__internal_19_$__cuda_sm_9x_mma_sub_byte_internal_m8n8k32_u4_s4,(.L_x_411 - $__internal_19_$__cuda_sm_9x_mma_sub_byte_internal_m8n8k32_u4_s4)
$__internal_19_$__cuda_sm_9x_mma_sub_byte_internal_m8n8k32_u4_s4:
[C---:B------:R-:W-:Y:S02]  /*26b0*/  LOP3.LUT R20, R16.reuse, 0xf00, RZ, 0xc0, !PT ;  /* 0x00000f0010147812 */ /* 0x040fe400078ec0ff */
[C---:B------:R-:W-:Y:S02]  /*26c0*/  SHF.L.U32 R17, R16.reuse, 0x1c, RZ ;  /* 0x0000001c10117819 */ /* 0x040fe400000006ff */
[----:B------:R-:W-:Y:S01]  /*26d0*/  LOP3.LUT R18, R16, 0xf000, RZ, 0xc0, !PT ;  /* 0x0000f00010127812 */ /* 0x000fe200078ec0ff */
[----:B------:R-:W-:Y:S01]  /*26e0*/  IMAD.SHL.U32 R20, R20, 0x100000, RZ ;  /* 0x0010000014147824 */ /* 0x000fe200078e00ff */
[----:B------:R-:W-:Y:S02]  /*26f0*/  SHF.R.S32.HI R17, RZ, 0x1c, R17 ;  /* 0x0000001cff117819 */ /* 0x000fe40000011411 */
[----:B------:R-:W-:Y:S01]  /*2700*/  LOP3.LUT R19, R16, 0xf0000, RZ, 0xc0, !PT ;  /* 0x000f000010137812 */ /* 0x000fe200078ec0ff */
[----:B------:R-:W-:Y:S01]  /*2710*/  IMAD.U32 R18, R18, 0x10000, RZ ;  /* 0x0001000012127824 */ /* 0x000fe200078e00ff */
[----:B------:R-:W-:-:S02]  /*2720*/  LOP3.LUT R17, R17, 0xff, RZ, 0xc0, !PT ;  /* 0x000000ff11117812 */ /* 0x000fc400078ec0ff */
[----:B------:R-:W-:Y:S02]  /*2730*/  SHF.R.S32.HI R20, RZ, 0x14, R20 ;  /* 0x00000014ff147819 */ /* 0x000fe40000011414 */
[----:B------:R-:W-:Y:S02]  /*2740*/  SHF.R.S32.HI R18, RZ, 0x14, R18 ;  /* 0x00000014ff127819 */ /* 0x000fe40000011412 */
[----:B------:R-:W-:Y:S02]  /*2750*/  LOP3.LUT R20, R17, 0xff00, R20, 0xf8, !PT ;  /* 0x0000ff0011147812 */ /* 0x000fe400078ef814 */
[C---:B------:R-:W-:Y:S02]  /*2760*/  LOP3.LUT R17, R16.reuse, 0xf0, RZ, 0xc0, !PT ;  /* 0x000000f010117812 */ /* 0x040fe400078ec0ff */
[----:B------:R-:W-:Y:S02]  /*2770*/  LOP3.LUT R22, R16, 0xf000000, RZ, 0xc0, !PT ;  /* 0x0f00000010167812 */ /* 0x000fe400078ec0ff */
[----:B------:R-:W-:Y:S01]  /*2780*/  SHF.L.U32 R19, R19, 0xc, RZ ;  /* 0x0000000c13137819 */ /* 0x000fe200000006ff */
[----:B------:R-:W-:Y:S01]  /*2790*/  IMAD.SHL.U32 R17, R17, 0x1000000, RZ ;  /* 0x0100000011117824 */ /* 0x000fe200078e00ff */
[----:B------:R-:W-:Y:S01]  /*27a0*/  MOV R21, RZ ;  /* 0x000000ff00157202 */ /* 0x000fe20000000f00 */
[----:B------:R-:W-:Y:S01]  /*27b0*/  IMAD.SHL.U32 R22, R22, 0x10, RZ ;  /* 0x0000001016167824 */ /* 0x000fe200078e00ff */
[----:B------:R-:W-:-:S02]  /*27c0*/  SHF.R.S32.HI R19, RZ, 0xc, R19 ;  /* 0x0000000cff137819 */ /* 0x000fc40000011413 */
[----:B------:R-:W-:Y:S02]  /*27d0*/  SHF.R.S32.HI R17, RZ, 0x1c, R17 ;  /* 0x0000001cff117819 */ /* 0x000fe40000011411 */
[----:B------:R-:W-:Y:S02]  /*27e0*/  LOP3.LUT R19, R20, 0xff0000, R19, 0xf8, !PT ;  /* 0x00ff000014137812 */ /* 0x000fe400078ef813 */
[----:B------:R-:W-:Y:S02]  /*27f0*/  LOP3.LUT R17, R17, 0xff, RZ, 0xc0, !PT ;  /* 0x000000ff11117812 */ /* 0x000fe400078ec0ff */
[----:B------:R-:W-:Y:S02]  /*2800*/  SHF.R.S32.HI R22, RZ, 0x4, R22 ;  /* 0x00000004ff167819 */ /* 0x000fe40000011416 */
[----:B------:R-:W-:Y:S02]  /*2810*/  LOP3.LUT R18, R17, 0xff00, R18, 0xf8, !PT ;  /* 0x0000ff0011127812 */ /* 0x000fe400078ef812 */
[----:B------:R-:W-:-:S02]  /*2820*/  LOP3.LUT R17, R16, 0xf00000, RZ, 0xc0, !PT ;  /* 0x00f0000010117812 */ /* 0x000fc400078ec0ff */
[----:B------:R-:W-:Y:S02]  /*2830*/  LOP3.LUT R16, R16, 0xf0000000, RZ, 0xc0, !PT ;  /* 0xf000000010107812 */ /* 0x000fe400078ec0ff */
[----:B------:R-:W-:Y:S01]  /*2840*/  LOP3.LUT R22, R19, 0xff000000, R22, 0xf8, !PT ;  /* 0xff00000013167812 */ /* 0x000fe200078ef816 */
[----:B------:R-:W-:Y:S01]  /*2850*/  IMAD.SHL.U32 R17, R17, 0x100, RZ ;  /* 0x0000010011117824 */ /* 0x000fe200078e00ff */
[----:B------:R-:W-:Y:S02]  /*2860*/  SHF.R.S32.HI R16, RZ, 0x4, R16 ;  /* 0x00000004ff107819 */ /* 0x000fe40000011410 */
[----:B------:R-:W-:Y:S02]  /*2870*/  LOP3.LUT R20, R5, 0xf0f0f0f, RZ, 0xc0, !PT ;  /* 0x0f0f0f0f05147812 */ /* 0x000fe400078ec0ff */
[----:B------:R-:W-:-:S04]  /*2880*/  SHF.R.S32.HI R17, RZ, 0xc, R17 ;  /* 0x0000000cff117819 */ /* 0x000fc80000011411 */
[----:B------:R-:W-:Y:S01]  /*2890*/  LOP3.LUT R17, R18, 0xff0000, R17, 0xf8, !PT ;  /* 0x00ff000012117812 */ /* 0x000fe200078ef811 */
[----:B------:R-:W-:Y:S03]  /*28a0*/  IMMA.16816.U8.S8 R20, R20.ROW, R22.COL, RZ ;  /* 0x0000001614147237 */ /* 0x000fe600004044ff */
        /* <DEDUP_REMOVED lines=10> */
[----:B------:R-:W-:Y:S06]  /*2950*/  RET.REL.NODEC R18 `(fused_nn_conv2d_add_cast_2_kernel0) ;  /* 0xffffffd412a87950 */ /* 0x000fec0003c3ffff */
.L_x_328:
        /* <DEDUP_REMOVED lines=10> */
.L_x_411:


//--------------------- .text.fused_nn_conv2d_add_nn_relu_cast_cast_left_shift_multiply_add_right_shift_cast_c_3441552496575213188__5_kernel0 --------------------------
	.section	.text.fused_nn_conv2d_add_nn_relu_cast_cast_left_shift_multiply_add_right_shift_cast_c_3441552496575213188__5_kernel0,"ax",@progbits
	.align	128
        .global         fused_nn_conv2d_add_nn_relu_cast_cast_left_shift_multiply_add_right_shift_cast_c_3441552496575213188__5_kernel0
        .type           fused_nn_conv2d_add_nn_relu_cast_cast_left_shift_multiply_add_right_shift_cast_c_3441552496575213188__5_kernel0,@function
        .size           fused_nn_conv2d_add_nn_relu_cast_cast_left_shift_multiply_add_right_shift_cast_c_3441552496575213188__5_kernel0,(.L_x_412 - fused_nn_conv2d_add_nn_relu_cast_cast_left_shift_multiply_add_right_shift_cast_c_3441552496575213188__5_kernel0)
        .other          fused_nn_conv2d_add_nn_relu_cast_cast_left_shift_multiply_add_right_shift_cast_c_3441552496575213188__5_kernel0,@"STO_CUDA_ENTRY STV_DEFAULT"
fused_nn_conv2d_add_nn_relu_cast_cast_left_shift_multiply_add_right_shift_cast_c_3441552496575213188__5_kernel0:
.text.fused_nn_conv2d_add_nn_relu_cast_cast_left_shift_multiply_add_right_shift_cast_c_3441552496575213188__5_kernel0:
[----:B------:R-:W-:Y:S01]  /*0000*/  LDC R1, c[0x0][0x37c] ;  /* 0x0000df00ff017b82 */ /* 0x000fe20000000800 */
[----:B------:R-:W0:Y:S07]  /*0010*/  S2R R2, SR_CTAID.Z ;  /* 0x0000000000027919 */ /* 0x000e2e0000002700 */
[----:B------:R-:W1:Y:S01]  /*0020*/  S2UR UR6, SR_CgaCtaId ;  /* 0x00000000000679c3 */ /* 0x000e620000008800 */
[----:B------:R-:W-:Y:S01]  /*0030*/  UMOV UR4, 0x400 ;  /* 0x0000040000047882 */ /* 0x000fe20000000000 */
[----:B------:R-:W2:Y:S01]  /*0040*/  LDCU.64 UR8, c[0x0][0x358] ;  /* 0x00006b00ff0877ac */ /* 0x000ea20008000a00 */
[----:B------:R-:W3:Y:S01]  /*0050*/  S2R R11, SR_TID.X ;  /* 0x00000000000b7919 */ /* 0x000ee20000002100 */
[----:B------:R-:W-:Y:S01]  /*0060*/  BSSY.RECONVERGENT B0, `(.L_x_329) ;  /* 0x0000019000007945 */ /* 0x000fe20003800200 */
[----:B------:R-:W4:Y:S03]  /*0070*/  S2R R0, SR_TID.Z ;  /* 0x0000000000007919 */ /* 0x000f260000002300 */
[----:B------:R-:W5:Y:S01]  /*0080*/  LDC.64 R4, c[0x0][0x380] ;  /* 0x0000e000ff047b82 */ /* 0x000f620000000a00 */
[----:B-1----:R-:W-:Y:S01]  /*0090*/  ULEA UR5, UR6, UR4, 0x18 ;  /* 0x0000000406057291 */ /* 0x002fe2000f8ec0ff */
[----:B0-----:R-:W-:-:S04]  /*00a0*/  LOP3.LUT R3, R2, 0xffff, RZ, 0xc0, !PT ;  /* 0x0000ffff02037812 */ /* 0x001fc800078ec0ff */
[----:B------:R-:W-:Y:S01]  /*00b0*/  SHF.R.U32.HI R3, RZ, 0x1, R3 ;  /* 0x00000001ff037819 */ /* 0x000fe20000011603 */
[C---:B---3--:R-:W-:Y:S02]  /*00c0*/  IMAD.SHL.U32 R6, R11.reuse, 0x10, RZ ;  /* 0x000000100b067824 */ /* 0x048fe400078e00ff */
[----:B------:R-:W-:Y:S01]  /*00d0*/  IMAD.SHL.U32 R93, R11, 0x4, RZ ;  /* 0x000000040b5d7824 */ /* 0x000fe200078e00ff */
[----:B------:R-:W-:Y:S02]  /*00e0*/  LOP3.LUT R3, R3, 0xffff, RZ, 0xc0, !PT ;  /* 0x0000ffff03037812 */ /* 0x000fe400078ec0ff */
[----:B------:R-:W-:Y:S02]  /*00f0*/  LOP3.LUT R6, R6, 0x3fc0, RZ, 0xc0, !PT ;  /* 0x00003fc006067812 */ /* 0x000fe400078ec0ff */
[----:B----4-:R-:W-:Y:S01]  /*0100*/  ISETP.NE.AND P0, PT, R0, RZ, PT ;  /* 0x000000ff0000720c */ /* 0x010fe20003f05270 */
[----:B------:R-:W-:-:S05]  /*0110*/  IMAD R3, R3, 0x4925, RZ ;  /* 0x0000492503037824 */ /* 0x000fca00078e02ff */
[----:B------:R-:W-:-:S05]  /*0120*/  SHF.R.U32.HI R3, RZ, 0x11, R3 ;  /* 0x00000011ff037819 */ /* 0x000fca0000011603 */
[----:B------:R-:W-:-:S04]  /*0130*/  IMAD R3, R3, 0xe, R2 ;  /* 0x0000000e03037824 */ /* 0x000fc800078e0202 */
[----:B------:R-:W-:Y:S01]  /*0140*/  IMAD.U32 R6, R3, 0x400, R6 ;  /* 0x0000040003067824 */ /* 0x000fe200078e0006 */
[----:B------:R-:W-:-:S05]  /*0150*/  LOP3.LUT R3, R11, 0x3, RZ, 0xc0, !PT ;  /* 0x000000030b037812 */ /* 0x000fca00078ec0ff */
[----:B------:R-:W-:-:S04]  /*0160*/  IMAD.IADD R3, R3, 0x1, R6 ;  /* 0x0000000103037824 */ /* 0x000fc800078e0206 */
[C---:B-----5:R-:W-:Y:S01]  /*0170*/  IMAD.WIDE.U32 R6, R3.reuse, 0x4, R4 ;  /* 0x0000000403067825 */ /* 0x060fe200078e0004 */
[----:B------:R-:W-:-:S05]  /*0180*/  IADD3 R9, PT, PT, R3, 0x4, RZ ;  /* 0x0000000403097810 */ /* 0x000fca0007ffe0ff */
[----:B------:R-:W-:Y:S01]  /*0190*/  IMAD.WIDE.U32 R4, R9, 0x4, R4 ;  /* 0x0000000409047825 */ /* 0x000fe200078e0004 */
[----:B--2---:R-:W-:Y:S06]  /*01a0*/  @P0 BRA `(.L_x_330) ;  /* 0x0000000000100947 */ /* 0x004fec0003800000 */
[----:B------:R-:W2:Y:S04]  /*01b0*/  LDG.E.CONSTANT R8, desc[UR8][R6.64] ;  /* 0x0000000806087981 */ /* 0x000ea8000c1e9900 */
[----:B------:R-:W3:Y:S04]  /*01c0*/  LDG.E.CONSTANT R10, desc[UR8][R4.64] ;  /* 0x00000008040a7981 */ /* 0x000ee8000c1e9900 */
[----:B--2---:R0:W-:Y:S04]  /*01d0*/  STS [R93+UR5], R8 ;  /* 0x000000085d007988 */ /* 0x0041e80008000805 */
[----:B---3--:R0:W-:Y:S02]  /*01e0*/  STS [R93+UR5+0x80], R10 ;  /* 0x0000800a5d007988 */ /* 0x0081e40008000805 */
.L_x_330:
[----:B------:R-:W-:Y:S05]  /*01f0*/  BSYNC.RECONVERGENT B0 ;  /* 0x0000000000007941 */ /* 0x000fea0003800200 */
.L_x_329:
[----:B------:R-:W-:Y:S04]  /*0200*/  BSSY.RECONVERGENT B0, `(.L_x_331) ;  /* 0x000002f000007945 */ /* 0x000fe80003800200 */
[----:B------:R-:W-:Y:S04]  /*0210*/  BSSY.RELIABLE B1, `(.L_x_332) ;  /* 0x000002b000017945 */ /* 0x000fe80003800100 */
[----:B------:R-:W-:Y:S05]  /*0220*/  @P0 BRA `(.L_x_333) ;  /* 0x0000000000140947 */ /* 0x000fea0003800000 */
[----:B0-----:R-:W2:Y:S04]  /*0230*/  LDG.E.CONSTANT R8, desc[UR8][R6.64+0x20] ;  /* 0x0000200806087981 */ /* 0x001ea8000c1e9900 */
[----:B--2---:R0:W-:Y:S01]  /*0240*/  STS [R93+UR5+0x100], R8 ;  /* 0x000100085d007988 */ /* 0x0041e20008000805 */
[----:B------:R-:W-:Y:S05]  /*0250*/  @P0 BRA `(.L_x_334) ;  /* 0x0000000000140947 */ /* 0x000fea0003800000 */
[----:B0-----:R-:W2:Y:S04]  /*0260*/  LDG.E.CONSTANT R8, desc[UR8][R4.64+0x20] ;  /* 0x0000200804087981 */ /* 0x001ea8000c1e9900 */
[----:B--2---:R1:W-:Y:S02]  /*0270*/  STS [R93+UR5+0x180], R8 ;  /* 0x000180085d007988 */ /* 0x0043e40008000805 */
.L_x_333:
[----:B------:R-:W-:Y:S05]  /*0280*/  @P0 BRA `(.L_x_335) ;  /* 0x0000000000140947 */ /* 0x000fea0003800000 */
[----:B01----:R-:W2:Y:S04]  /*0290*/  LDG.E.CONSTANT R8, desc[UR8][R6.64+0x40] ;  /* 0x0000400806087981 */ /* 0x003ea8000c1e9900 */
[----:B--2---:R1:W-:Y:S02]  /*02a0*/  STS [R93+UR5+0x200], R8 ;  /* 0x000200085d007988 */ /* 0x0043e40008000805 */
.L_x_334:
[----:B------:R-:W-:Y:S05]  /*02b0*/  @P0 BRA `(.L_x_336) ;  /* 0x0000000000140947 */ /* 0x000fea0003800000 */
[----:B01----:R-:W2:Y:S04]  /*02c0*/  LDG.E.CONSTANT R8, desc[UR8][R4.64+0x40] ;  /* 0x0000400804087981 */ /* 0x003ea8000c1e9900 */
[----:B--2---:R2:W-:Y:S02]  /*02d0*/  STS [R93+UR5+0x280], R8 ;  /* 0x000280085d007988 */ /* 0x0045e40008000805 */
.L_x_335:
[----:B------:R-:W-:Y:S05]  /*02e0*/  @P0 BRA `(.L_x_337) ;  /* 0x0000000000140947 */ /* 0x000fea0003800000 */
[----:B012---:R-:W2:Y:S04]  /*02f0*/  LDG.E.CONSTANT R8, desc[UR8][R6.64+0x60] ;  /* 0x0000600806087981 */ /* 0x007ea8000c1e9900 */
[----:B--2---:R2:W-:Y:S02]  /*0300*/  STS [R93+UR5+0x300], R8 ;  /* 0x000300085d007988 */ /* 0x0045e40008000805 */
.L_x_336:
[----:B------:R-:W-:Y:S05]  /*0310*/  @P0 BRA `(.L_x_338) ;  /* 0x0000000000140947 */ /* 0x000fea0003800000 */
[----:B012---:R-:W2:Y:S04]  /*0320*/  LDG.E.CONSTANT R8, desc[UR8][R4.64+0x60] ;  /* 0x0000600804087981 */ /* 0x007ea8000c1e9900 */
[----:B--2---:R3:W-:Y:S02]  /*0330*/  STS [R93+UR5+0x380], R8 ;  /* 0x000380085d007988 */ /* 0x0047e40008000805 */
.L_x_337:
[----:B------:R-:W-:Y:S05]  /*0340*/  @P0 BRA `(.L_x_339) ;  /* 0x0000000000140947 */ /* 0x000fea0003800000 */
[----:B0123--:R-:W2:Y:S04]  /*0350*/  LDG.E.CONSTANT R8, desc[UR8][R6.64+0x80] ;  /* 0x0000800806087981 */ /* 0x00fea8000c1e9900 */
[----:B--2---:R3:W-:Y:S02]  /*0360*/  STS [R93+UR5+0x400], R8 ;  /* 0x000400085d007988 */ /* 0x0047e40008000805 */
.L_x_338:
[----:B------:R-:W-:Y:S05]  /*0370*/  @P0 BRA `(.L_x_340) ;  /* 0x0000000000140947 */ /* 0x000fea0003800000 */
[----:B0123--:R-:W2:Y:S04]  /*0380*/  LDG.E.CONSTANT R8, desc[UR8][R4.64+0x80] ;  /* 0x0000800804087981 */ /* 0x00fea8000c1e9900 */
[----:B--2---:R4:W-:Y:S02]  /*0390*/  STS [R93+UR5+0x480], R8 ;  /* 0x000480085d007988 */ /* 0x0049e40008000805 */
.L_x_339:
[----:B------:R-:W-:Y:S05]  /*03a0*/  @P0 BRA `(.L_x_341) ;  /* 0x0000000000140947 */ /* 0x000fea0003800000 */
[----:B01234-:R-:W2:Y:S04]  /*03b0*/  LDG.E.CONSTANT R8, desc[UR8][R6.64+0xa0] ;  /* 0x0000a00806087981 */ /* 0x01fea8000c1e9900 */
[----:B--2---:R4:W-:Y:S02]  /*03c0*/  STS [R93+UR5+0x500], R8 ;  /* 0x000500085d007988 */ /* 0x0049e40008000805 */
.L_x_340:
[----:B------:R-:W-:Y:S05]  /*03d0*/  @P0 BRA `(.L_x_342) ;  /* 0x0000000000140947 */ /* 0x000fea0003800000 */
[----:B01234-:R-:W2:Y:S04]  /*03e0*/  LDG.E.CONSTANT R8, desc[UR8][R4.64+0xa0] ;  /* 0x0000a00804087981 */ /* 0x01fea8000c1e9900 */
[----:B--2---:R0:W-:Y:S02]  /*03f0*/  STS [R93+UR5+0x580], R8 ;  /* 0x000580085d007988 */ /* 0x0041e40008000805 */
.L_x_341:
[----:B------:R-:W-:Y:S05]  /*0400*/  @P0 BRA `(.L_x_343) ;  /* 0x0000000000140947 */ /* 0x000fea0003800000 */
[----:B01234-:R-:W2:Y:S04]  /*0410*/  LDG.E.CONSTANT R8, desc[UR8][R6.64+0xc0] ;  /* 0x0000c00806087981 */ /* 0x01fea8000c1e9900 */
[----:B--2---:R0:W-:Y:S02]  /*0420*/  STS [R93+UR5+0x600], R8 ;  /* 0x000600085d007988 */ /* 0x0041e40008000805 */
.L_x_342:
[----:B------:R-:W-:Y:S05]  /*0430*/  @P0 BRA `(.L_x_344) ;  /* 0x0000000000180947 */ /* 0x000fea0003800000 */
[----:B01234-:R-:W2:Y:S04]  /*0440*/  LDG.E.CONSTANT R8, desc[UR8][R4.64+0xc0] ;  /* 0x0000c00804087981 */ /* 0x01fea8000c1e9900 */
[----:B--2---:R0:W-:Y:S02]  /*0450*/  STS [R93+UR5+0x680], R8 ;  /* 0x000680085d007988 */ /* 0x0041e40008000805 */
.L_x_343:
[----:B------:R-:W-:Y:S05]  /*0460*/  @P0 BREAK.RELIABLE B1 ;  /* 0x0000000000010942 */ /* 0x000fea0003800100 */
[----:B------:R-:W-:Y:S05]  /*0470*/  @P0 BRA `(.L_x_345) ;  /* 0x00000000001c0947 */ /* 0x000fea0003800000 */
[----:B------:R-:W5:Y:S04]  /*0480*/  LDG.E.CONSTANT R6, desc[UR8][R6.64+0xe0] ;  /* 0x0000e00806067981 */ /* 0x000f68000c1e9900 */
[----:B-----5:R0:W-:Y:S02]  /*0490*/  STS [R93+UR5+0x700], R6 ;  /* 0x000700065d007988 */ /* 0x0201e40008000805 */
.L_x_344:
[----:B------:R-:W-:Y:S05]  /*04a0*/  @P0 BREAK.RELIABLE B1 ;  /* 0x0000000000010942 */ /* 0x000fea0003800100 */
[----:B------:R-:W-:Y:S05]  /*04b0*/  @P0 BRA `(.L_x_345) ;  /* 0x00000000000c0947 */ /* 0x000fea0003800000 */
[----:B------:R-:W-:Y:S05]  /*04c0*/  BSYNC.RELIABLE B1 ;  /* 0x0000000000017941 */ /* 0x000fea0003800100 */
.L_x_332:
[----:B------:R-:W5:Y:S04]  /*04d0*/  LDG.E.CONSTANT R4, desc[UR8][R4.64+0xe0] ;  /* 0x0000e00804047981 */ /* 0x000f68000c1e9900 */
[----:B-----5:R0:W-:Y:S02]  /*04e0*/  STS [R93+UR5+0x780], R4 ;  /* 0x000780045d007988 */ /* 0x0201e40008000805 */
.L_x_345:
[----:B------:R-:W-:Y:S05]  /*04f0*/  BSYNC.RECONVERGENT B0 ;  /* 0x0000000000007941 */ /* 0x000fea0003800200 */
.L_x_331:
[----:B------:R-:W-:Y:S05]  /*0500*/  WARPSYNC.ALL ;  /* 0x0000000000007948 */ /* 0x000fea0003800000 */
[----:B0-----:R-:W0:Y:S01]  /*0510*/  LDC.64 R4, c[0x0][0x388] ;  /* 0x0000e200ff047b82 */ /* 0x001e220000000a00 */
[----:B------:R-:W-:Y:S01]  /*0520*/  IMAD R3, R0, 0x20, R11 ;  /* 0x0000002000037824 */ /* 0x000fe200078e020b */
[----:B------:R-:W-:Y:S01]  /*0530*/  UIADD3 UR4, UPT, UPT, UR4, 0x800, URZ ;  /* 0x0000080004047890 */ /* 0x000fe2000fffe0ff */
[----:B------:R-:W-:Y:S02]  /*0540*/  MOV R90, RZ ;  /* 0x000000ff005a7202 */ /* 0x000fe40000000f00 */
[----:B------:R-:W-:-:S02]  /*0550*/  CS2R R88, SRZ ;  /* 0x0000000000587805 */ /* 0x000fc4000001ff00 */
[----:B------:R-:W-:Y:S01]  /*0560*/  CS2R R6, SRZ ;  /* 0x0000000000067805 */ /* 0x000fe2000001ff00 */
[----:B------:R-:W-:Y:S01]  /*0570*/  ULEA UR4, UR6, UR4, 0x18 ;  /* 0x0000000406047291 */ /* 0x000fe2000f8ec0ff */
[----:B-1234-:R-:W-:Y:S02]  /*0580*/  CS2R R8, SRZ ;  /* 0x0000000000087805 */ /* 0x01efe4000001ff00 */
[----:B------:R-:W-:Y:S02]  /*0590*/  CS2R R10, SRZ ;  /* 0x00000000000a7805 */ /* 0x000fe4000001ff00 */
        /* <DEDUP_REMOVED lines=9> */
[----:B------:R-:W-:Y:S01]  /*0630*/  CS2R R68, SRZ ;  /* 0x0000000000447805 */ /* 0x000fe2000001ff00 */
[----:B------:R-:W-:Y:S01]  /*0640*/  IMAD.MOV.U32 R70, RZ, RZ, RZ ;  /* 0x000000ffff467224 */ /* 0x000fe200078e00ff */
[C---:B------:R-:W-:Y:S02]  /*0650*/  LEA R92, R3.reuse, UR4, 0x2 ;  /* 0x00000004035c7c11 */ /* 0x040fe4000f8e10ff */
[----:B------:R-:W-:Y:S01]  /*0660*/  LEA R91, R0, UR4, 0xc ;  /* 0x00000004005b7c11 */ /* 0x000fe2000f8e60ff */
[----:B------:R-:W-:Y:S01]  /*0670*/  UMOV UR4, 0x80 ;  /* 0x0000008000047882 */ /* 0x000fe20000000000 */
[----:B0-----:R-:W-:Y:S01]  /*0680*/  IMAD.WIDE.U32 R4, R3, 0x4, R4 ;  /* 0x0000000403047825 */ /* 0x001fe200078e0004 */
[----:B------:R-:W-:Y:S02]  /*0690*/  BAR.SYNC.DEFER_BLOCKING 0x0 ;  /* 0x0000000000007b1d */ /* 0x000fe40000010000 */
[----:B------:R-:W-:-:S05]  /*06a0*/  IADD3 R94, P0, PT, R4, 0x8000, RZ ;  /* 0x00008000045e7810 */ /* 0x000fca0007f1e0ff */
[----:B------:R-:W-:Y:S01]  /*06b0*/  IMAD.X R95, RZ, RZ, R5, P0 ;  /* 0x000000ffff5f7224 */ /* 0x000fe200000e0605 */
[----:B------:R-:W-:-:S07]  /*06c0*/  CS2R R4, SRZ ;  /* 0x0000000000047805 */ /* 0x000fce000001ff00 */
.L_x_346:
        /* <DEDUP_REMOVED lines=33> */
[C---:B------:R-:W-:Y:S01]  /*08e0*/  VIADD R72, R91.reuse, 0x200 ;  /* 0x000002005b487836 */ /* 0x040fe20000000000 */
[C---:B------:R-:W-:Y:S01]  /*08f0*/  IADD3 R74, PT, PT, R91.reuse, 0x400, RZ ;  /* 0x000004005b4a7810 */ /* 0x040fe20007ffe0ff */
[----:B------:R-:W0:Y:S01]  /*0900*/  S2R R24, SR_LANEID ;  /* 0x0000000000187919 */ /* 0x000e220000000000 */
[C---:B------:R-:W-:Y:S01]  /*0910*/  VIADD R76, R91.reuse, 0x600 ;  /* 0x000006005b4c7836 */ /* 0x040fe20000000000 */
[C---:B------:R-:W-:Y:S01]  /*0920*/  IADD3 R80, PT, PT, R91.reuse, 0xa00, RZ ;  /* 0x00000a005b507810 */ /* 0x040fe20007ffe0ff */
[C---:B------:R-:W-:Y:S01]  /*0930*/  VIADD R78, R91.reuse, 0x800 ;  /* 0x000008005b4e7836 */ /* 0x040fe20000000000 */
[----:B------:R-:W-:Y:S01]  /*0940*/  UIADD3 UR4, UPT, UPT, UR4, 0x100, URZ ;  /* 0x0000010004047890 */ /* 0x000fe2000fffe0ff */
[----:B------:R-:W-:-:S02]  /*0950*/  VIADD R82, R91, 0xc00 ;  /* 0x00000c005b527836 */ /* 0x000fc40000000000 */
[----:B------:R-:W-:Y:S01]  /*0960*/  VIADD R84, R91, 0xe00 ;  /* 0x00000e005b547836 */ /* 0x000fe20000000000 */
[----:B------:R-:W-:Y:S01]  /*0970*/  UISETP.NE.AND UP0, UPT, UR4, 0x880, UPT ;  /* 0x000008800400788c */ /* 0x000fe2000bf05270 */
[----:B------:R-:W-:Y:S01]  /*0980*/  IMAD.MOV.U32 R86, RZ, RZ, R89 ;  /* 0x000000ffff567224 */ /* 0x000fe200078e0059 */
[----:B0-----:R-:W-:-:S04]  /*0990*/  LOP3.LUT R24, R24, 0x7, RZ, 0xc0, !PT ;  /* 0x0000000718187812 */ /* 0x001fc800078ec0ff */
[C---:B------:R-:W-:Y:S01]  /*09a0*/  LEA R47, R24.reuse, UR5, 0x4 ;  /* 0x00000005182f7c11 */ /* 0x040fe2000f8e20ff */
[C---:B------:R-:W-:Y:S01]  /*09b0*/  IMAD R26, R24.reuse, 0x10, R91 ;  /* 0x00000010181a7824 */ /* 0x040fe200078e025b */
[C---:B------:R-:W-:Y:S01]  /*09c0*/  LEA R64, R24.reuse, UR6, 0x4 ;  /* 0x0000000618407c11 */ /* 0x040fe2000f8e20ff */
[C---:B------:R-:W-:Y:S01]  /*09d0*/  IMAD R98, R24.reuse, 0x10, R76 ;  /* 0x0000001018627824 */ /* 0x040fe200078e024c */
[C---:B------:R-:W-:Y:S01]  /*09e0*/  LEA R100, R24.reuse, R74, 0x4 ;  /* 0x0000004a18647211 */ /* 0x040fe200078e20ff */
[----:B------:R-:W-:Y:S01]  /*09f0*/  IMAD R96, R24, 0x10, R78 ;  /* 0x0000001018607824 */ /* 0x000fe200078e024e */
[----:B------:R-:W0:Y:S04]  /*0a00*/  LDSM.16.M88 R47, [R47] ;  /* 0x000000002f2f783b */ /* 0x000e280000000000 */
[----:B------:R-:W1:Y:S01]  /*0a10*/  LDSM.16.M88 R64, [R64] ;  /* 0x000000004040783b */ /* 0x000e620000000000 */
[----:B------:R-:W-:Y:S01]  /*0a20*/  BAR.SYNC.DEFER_BLOCKING 0x0 ;  /* 0x0000000000007b1d */ /* 0x000fe20000010000 */
[----:B0-----:R-:W-:-:S05]  /*0a30*/  IMAD.MOV.U32 R28, RZ, RZ, R47 ;  /* 0x000000ffff1c7224 */ /* 0x001fca00078e002f */
[----:B--2---:R0:W-:Y:S04]  /*0a40*/  STS [R92], R3 ;  /* 0x000000035c007388 */ /* 0x0041e80000000800 */
[----:B---3--:R2:W-:Y:S04]  /*0a50*/  STS [R92+0x100], R25 ;  /* 0x000100195c007388 */ /* 0x0085e80000000800 */
[----:B----4-:R3:W-:Y:S01]  /*0a60*/  STS [R92+0x200], R27 ;  /* 0x0002001b5c007388 */ /* 0x0107e20000000800 */
[----:B0-----:R-:W-:-:S03]  /*0a70*/  VIADD R3, R91, 0x180 ;  /* 0x000001805b037836 */ /* 0x001fc60000000000 */
[----:B-----5:R0:W-:Y:S01]  /*0a80*/  STS [R92+0x300], R29 ;  /* 0x0003001d5c007388 */ /* 0x0201e20000000800 */
[C---:B--2---:R-:W-:Y:S01]  /*0a90*/  IADD3 R25, PT, PT, R91.reuse, 0x280, RZ ;  /* 0x000002805b197810 */ /* 0x044fe20007ffe0ff */
[C---:B------:R-:W-:Y:S02]  /*0aa0*/  IMAD R36, R24.reuse, 0x10, R3 ;  /* 0x0000001018247824 */ /* 0x040fe400078e0203 */
[----:B------:R2:W-:Y:S01]  /*0ab0*/  STS [R92+0x400], R31 ;  /* 0x0004001f5c007388 */ /* 0x0005e20000000800 */
[----:B------:R-:W-:Y:S01]  /*0ac0*/  MOV R3, 0x11c0 ;  /* 0x000011c000037802 */ /* 0x000fe20000000f00 */
[C---:B---3--:R-:W-:Y:S01]  /*0ad0*/  VIADD R27, R91.reuse, 0x380 ;  /* 0x000003805b1b7836 */ /* 0x048fe20000000000 */
[----:B------:R-:W-:Y:S01]  /*0ae0*/  LEA R38, R24, R25, 0x4 ;  /* 0x0000001918267211 */ /* 0x000fe200078e20ff */
[----:B------:R3:W-:Y:S01]  /*0af0*/  STS [R92+0x500], R37 ;  /* 0x000500255c007388 */ /* 0x0007e20000000800 */
[----:B0-----:R-:W-:-:S03]  /*0b00*/  VIADD R29, R91, 0x480 ;  /* 0x000004805b1d7836 */ /* 0x001fc60000000000 */
[----:B------:R0:W-:Y:S01]  /*0b10*/  STS [R92+0x600], R39 ;  /* 0x000600275c007388 */ /* 0x0001e20000000800 */
[C---:B------:R-:W-:Y:S02]  /*0b20*/  IMAD R40, R24.reuse, 0x10, R27 ;  /* 0x0000001018287824 */ /* 0x040fe400078e021b */
[C---:B--2---:R-:W-:Y:S01]  /*0b30*/  VIADD R31, R91.reuse, 0x580 ;  /* 0x000005805b1f7836 */ /* 0x044fe20000000000 */
[----:B------:R2:W-:Y:S01]  /*0b40*/  STS [R92+0x700], R41 ;  /* 0x000700295c007388 */ /* 0x0005e20000000800 */
[C---:B------:R-:W-:Y:S02]  /*0b50*/  IMAD R42, R24.reuse, 0x10, R29 ;  /* 0x00000010182a7824 */ /* 0x040fe400078e021d */
[C---:B---3--:R-:W-:Y:S01]  /*0b60*/  VIADD R37, R91.reuse, 0x80 ;  /* 0x000000805b257836 */ /* 0x048fe20000000000 */
[----:B------:R3:W-:Y:S01]  /*0b70*/  STS [R92+0x800], R43 ;  /* 0x0008002b5c007388 */ /* 0x0007e20000000800 */
[C---:B------:R-:W-:Y:S02]  /*0b80*/  LEA R44, R24.reuse, R31, 0x4 ;  /* 0x0000001f182c7211 */ /* 0x040fe400078e20ff */
[----:B0-----:R-:W-:Y:S01]  /*0b90*/  IADD3 R39, PT, PT, R91, 0x680, RZ ;  /* 0x000006805b277810 */ /* 0x001fe20007ffe0ff */
[----:B------:R0:W-:Y:S01]  /*0ba0*/  STS [R92+0x900], R45 ;  /* 0x0009002d5c007388 */ /* 0x0001e20000000800 */
[----:B------:R-:W-:-:S02]  /*0bb0*/  IMAD R37, R24, 0x10, R37 ;  /* 0x0000001018257824 */ /* 0x000fc400078e0225 */
[C---:B--2---:R-:W-:Y:S01]  /*0bc0*/  VIADD R41, R91.reuse, 0x780 ;  /* 0x000007805b297836 */ /* 0x044fe20000000000 */
[----:B------:R2:W-:Y:S01]  /*0bd0*/  STS [R92+0xa00], R49 ;  /* 0x000a00315c007388 */ /* 0x0005e20000000800 */
[C---:B------:R-:W-:Y:S02]  /*0be0*/  IMAD R46, R24.reuse, 0x10, R39 ;  /* 0x00000010182e7824 */ /* 0x040fe400078e0227 */
[C---:B---3--:R-:W-:Y:S01]  /*0bf0*/  VIADD R43, R91.reuse, 0x880 ;  /* 0x000008805b2b7836 */ /* 0x048fe20000000000 */
[----:B------:R3:W-:Y:S01]  /*0c00*/  STS [R92+0xb00], R51 ;  /* 0x000b00335c007388 */ /* 0x0007e20000000800 */
[C---:B------:R-:W-:Y:S02]  /*0c10*/  IMAD R48, R24.reuse, 0x10, R41 ;  /* 0x0000001018307824 */ /* 0x040fe400078e0229 */
[C---:B0-----:R-:W-:Y:S01]  /*0c20*/  VIADD R45, R91.reuse, 0x980 ;  /* 0x000009805b2d7836 */ /* 0x041fe20000000000 */
[----:B------:R0:W-:Y:S01]  /*0c30*/  STS [R92+0xc00], R53 ;  /* 0x000c00355c007388 */ /* 0x0001e20000000800 */
[C---:B------:R-:W-:Y:S01]  /*0c40*/  LEA R50, R24.reuse, R43, 0x4 ;  /* 0x0000002b18327211 */ /* 0x040fe200078e20ff */
[C---:B------:R-:W-:Y:S01]  /*0c50*/  IMAD R39, R24.reuse, 0x10, R72 ;  /* 0x0000001018277824 */ /* 0x040fe200078e0248 */
[----:B--2---:R-:W-:Y:S01]  /*0c60*/  IADD3 R49, PT, PT, R91, 0xa80, RZ ;  /* 0x00000a805b317810 */ /* 0x004fe20007ffe0ff */
[----:B------:R2:W-:Y:S01]  /*0c70*/  STS [R92+0xd00], R55 ;  /* 0x000d00375c007388 */ /* 0x0005e20000000800 */
[----:B------:R-:W-:-:S02]  /*0c80*/  IMAD R52, R24, 0x10, R45 ;  /* 0x0000001018347824 */ /* 0x000fc400078e022d */
[C---:B---3--:R-:W-:Y:S01]  /*0c90*/  VIADD R51, R91.reuse, 0xb80 ;  /* 0x00000b805b337836 */ /* 0x048fe20000000000 */
[----:B------:R3:W-:Y:S01]  /*0ca0*/  STS [R92+0xe00], R57 ;  /* 0x000e00395c007388 */ /* 0x0007e20000000800 */
[C---:B------:R-:W-:Y:S02]  /*0cb0*/  IMAD R54, R24.reuse, 0x10, R49 ;  /* 0x0000001018367824 */ /* 0x040fe400078e0231 */
[C---:B0-----:R-:W-:Y:S01]  /*0cc0*/  VIADD R53, R91.reuse, 0xc80 ;  /* 0x00000c805b357836 */ /* 0x041fe20000000000 */
[----:B------:R-:W-:Y:S01]  /*0cd0*/  STS [R92+0xf00], R59 ;  /* 0x000f003b5c007388 */ /* 0x000fe20000000800 */
[C---:B------:R-:W-:Y:S01]  /*0ce0*/  LEA R56, R24.reuse, R51, 0x4 ;  /* 0x0000003318387211 */ /* 0x040fe200078e20ff */
[C---:B--2---:R-:W-:Y:S02]  /*0cf0*/  VIADD R55, R91.reuse, 0xd80 ;  /* 0x00000d805b377836 */ /* 0x044fe40000000000 */
[----:B------:R0:W-:Y:S01]  /*0d00*/  STS [R92+0x1000], R61 ;  /* 0x0010003d5c007388 */ /* 0x0001e20000000800 */
[C---:B------:R-:W-:Y:S01]  /*0d10*/  IMAD R58, R24.reuse, 0x10, R53 ;  /* 0x00000010183a7824 */ /* 0x040fe200078e0235 */
[----:B---3--:R-:W-:Y:S01]  /*0d20*/  IADD3 R57, PT, PT, R91, 0xe80, RZ ;  /* 0x00000e805b397810 */ /* 0x008fe20007ffe0ff */
[C---:B------:R-:W-:Y:S01]  /*0d30*/  IMAD R60, R24.reuse, 0x10, R55 ;  /* 0x00000010183c7824 */ /* 0x040fe200078e0237 */
[----:B------:R-:W-:Y:S01]  /*0d40*/  STS [R92+0x1100], R63 ;  /* 0x0011003f5c007388 */ /* 0x000fe20000000800 */
[C---:B------:R-:W-:Y:S01]  /*0d50*/  IMAD R53, R24.reuse, 0x10, R84 ;  /* 0x0000001018357824 */ /* 0x040fe200078e0254 */
[C---:B------:R-:W-:Y:S01]  /*0d60*/  LEA R62, R24.reuse, R57, 0x4 ;  /* 0x00000039183e7211 */ /* 0x040fe200078e20ff */
[C---:B------:R-:W-:Y:S01]  /*0d70*/  IMAD R57, R24.reuse, 0x10, R82 ;  /* 0x0000001018397824 */ /* 0x040fe200078e0252 */
[----:B------:R2:W-:Y:S01]  /*0d80*/  STS [R92+0x1200], R65 ;  /* 0x001200415c007388 */ /* 0x0005e20000000800 */
[----:B0-----:R-:W-:-:S03]  /*0d90*/  LEA R61, R24, R80, 0x4 ;  /* 0x00000050183d7211 */ /* 0x001fc600078e20ff */
[----:B------:R0:W-:Y:S04]  /*0da0*/  STS [R92+0x1300], R71 ;  /* 0x001300475c007388 */ /* 0x0001e80000000800 */
[----:B------:R3:W-:Y:S01]  /*0db0*/  STS [R92+0x1400], R73 ;  /* 0x001400495c007388 */ /* 0x0007e20000000800 */
[----:B--2---:R-:W-:-:S03]  /*0dc0*/  IADD3 R65, PT, PT, R91, 0xf80, RZ ;  /* 0x00000f805b417810 */ /* 0x004fc60007ffe0ff */
[----:B------:R2:W-:Y:S01]  /*0dd0*/  STS [R92+0x1500], R75 ;  /* 0x0015004b5c007388 */ /* 0x0005e20000000800 */
[----:B0-----:R-:W-:-:S03]  /*0de0*/  VIADD R71, R91, 0x100 ;  /* 0x000001005b477836 */ /* 0x001fc60000000000 */
[----:B------:R0:W-:Y:S01]  /*0df0*/  STS [R92+0x1600], R77 ;  /* 0x0016004d5c007388 */ /* 0x0001e20000000800 */
[C---:B------:R-:W-:Y:S02]  /*0e00*/  IMAD R65, R24.reuse, 0x10, R65 ;  /* 0x0000001018417824 */ /* 0x040fe400078e0241 */
[C---:B---3--:R-:W-:Y:S01]  /*0e10*/  VIADD R73, R91.reuse, 0x300 ;  /* 0x000003005b497836 */ /* 0x048fe20000000000 */
[----:B------:R3:W-:Y:S01]  /*0e20*/  STS [R92+0x1700], R79 ;  /* 0x0017004f5c007388 */ /* 0x0007e20000000800 */
[----:B------:R-:W-:Y:S01]  /*0e30*/  LEA R49, R24, R71, 0x4 ;  /* 0x0000004718317211 */ /* 0x000fe200078e20ff */
[C---:B--2---:R-:W-:Y:S02]  /*0e40*/  VIADD R75, R91.reuse, 0x500 ;  /* 0x000005005b4b7836 */ /* 0x044fe40000000000 */
[----:B------:R2:W-:Y:S01]  /*0e50*/  STS [R92+0x1800], R81 ;  /* 0x001800515c007388 */ /* 0x0005e20000000800 */
[----:B0-----:R-:W-:-:S03]  /*0e60*/  IADD3 R77, PT, PT, R91, 0x700, RZ ;  /* 0x000007005b4d7810 */ /* 0x001fc60007ffe0ff */
[----:B------:R0:W-:Y:S01]  /*0e70*/  STS [R92+0x1900], R83 ;  /* 0x001900535c007388 */ /* 0x0001e20000000800 */
[----:B---3--:R-:W-:-:S03]  /*0e80*/  VIADD R79, R91, 0x900 ;  /* 0x000009005b4f7836 */ /* 0x008fc60000000000 */
[----:B------:R3:W-:Y:S01]  /*0e90*/  STS [R92+0x1a00], R85 ;  /* 0x001a00555c007388 */ /* 0x0007e20000000800 */
[----:B--2---:R-:W-:-:S03]  /*0ea0*/  VIADD R81, R91, 0xb00 ;  /* 0x00000b005b517836 */ /* 0x004fc60000000000 */
[----:B------:R2:W-:Y:S01]  /*0eb0*/  STS [R92+0x1b00], R87 ;  /* 0x001b00575c007388 */ /* 0x0005e20000000800 */
[C---:B------:R-:W-:Y:S01]  /*0ec0*/  IMAD R63, R24.reuse, 0x10, R79 ;  /* 0x00000010183f7824 */ /* 0x040fe200078e024f */
[C---:B0-----:R-:W-:Y:S01]  /*0ed0*/  IADD3 R83, PT, PT, R91.reuse, 0xd00, RZ ;  /* 0x00000d005b537810 */ /* 0x041fe20007ffe0ff */
[C---:B------:R-:W-:Y:S01]  /*0ee0*/  IMAD R59, R24.reuse, 0x10, R81 ;  /* 0x00000010183b7824 */ /* 0x040fe200078e0251 */
[----:B------:R0:W-:Y:S01]  /*0ef0*/  STS [R92+0x1c00], R97 ;  /* 0x001c00615c007388 */ /* 0x0001e20000000800 */
[----:B---3--:R-:W-:Y:S01]  /*0f00*/  VIADD R85, R91, 0xf00 ;  /* 0x00000f005b557836 */ /* 0x008fe20000000000 */
[C---:B------:R-:W-:Y:S02]  /*0f10*/  LEA R55, R24.reuse, R83, 0x4 ;  /* 0x0000005318377211 */ /* 0x040fe400078e20ff */
[----:B------:R3:W-:Y:S01]  /*0f20*/  STS [R92+0x1d00], R99 ;  /* 0x001d00635c007388 */ /* 0x0007e20000000800 */
[----:B------:R-:W-:Y:S01]  /*0f30*/  IMAD R45, R24, 0x10, R85 ;  /* 0x00000010182d7824 */ /* 0x000fe200078e0255 */
[----:B--2---:R-:W-:-:S02]  /*0f40*/  MOV R87, R90 ;  /* 0x0000005a00577202 */ /* 0x004fc40000000f00 */
[----:B------:R2:W-:Y:S01]  /*0f50*/  STS [R92+0x1e00], R101 ;  /* 0x001e00655c007388 */ /* 0x0005e20000000800 */
[----:B0-----:R-:W-:-:S03]  /*0f60*/  LEA R97, R24, R77, 0x4 ;  /* 0x0000004d18617211 */ /* 0x001fc600078e20ff */
[----:B------:R0:W-:Y:S01]  /*0f70*/  STS [R92+0x1f00], R103 ;  /* 0x001f00675c007388 */ /* 0x0001e20000000800 */
[C---:B---3--:R-:W-:Y:S01]  /*0f80*/  IMAD R99, R24.reuse, 0x10, R75 ;  /* 0x0000001018637824 */ /* 0x048fe200078e024b */
[----:B------:R-:W-:Y:S01]  /*0f90*/  BAR.SYNC.DEFER_BLOCKING 0x0 ;  /* 0x0000000000007b1d */ /* 0x000fe20000010000 */
[----:B--2---:R-:W-:-:S05]  /*0fa0*/  IMAD R101, R24, 0x10, R73 ;  /* 0x0000001018657824 */ /* 0x004fca00078e0249 */
        /* <DEDUP_REMOVED lines=32> */
[----:B0-----:R-:W-:Y:S05]  /*11b0*/  CALL.REL.NOINC `($__internal_20_$__cuda_sm_9x_mma_sub_byte_internal_m8n8k32_u4_s4) ;  /* 0x0000001c00547944 */ /* 0x001fea0003c00000 */
[----:B------:R-:W-:Y:S01]  /*11c0*/  MOV R43, R24 ;  /* 0x00000018002b7202 */ /* 0x000fe20000000f00 */
[----:B------:R-:W-:Y:S01]  /*11d0*/  IMAD.MOV.U32 R41, RZ, RZ, R25 ;  /* 0x000000ffff297224 */ /* 0x000fe200078e0019 */
[----:B------:R-:W-:Y:S01]  /*11e0*/  MOV R87, R88 ;  /* 0x0000005800577202 */ /* 0x000fe20000000f00 */
[----:B------:R-:W-:Y:S01]  /*11f0*/  IMAD.MOV.U32 R26, RZ, RZ, R49 ;  /* 0x000000ffff1a7224 */ /* 0x000fe200078e0031 */
[----:B------:R-:W-:Y:S01]  /*1200*/  MOV R3, 0x1240 ;  /* 0x0000124000037802 */ /* 0x000fe20000000f00 */
[----:B------:R-:W-:Y:S02]  /*1210*/  IMAD.MOV.U32 R86, RZ, RZ, R4 ;  /* 0x000000ffff567224 */ /* 0x000fe400078e0004 */
[----:B------:R-:W-:-:S07]  /*1220*/  IMAD.MOV.U32 R28, RZ, RZ, R47 ;  /* 0x000000ffff1c7224 */ /* 0x000fce00078e002f */
[----:B------:R-:W-:Y:S05]  /*1230*/  CALL.REL.NOINC `($__internal_20_$__cuda_sm_9x_mma_sub_byte_internal_m8n8k32_u4_s4) ;  /* 0x0000001c00347944 */ /* 0x000fea0003c00000 */
        /* <DEDUP_REMOVED lines=130> */
[----:B------:R-:W-:Y:S01]  /*1a60*/  IMAD.MOV.U32 R26, RZ, RZ, R38 ;  /* 0x000000ffff1a7224 */ /* 0x000fe200078e0026 */
[----:B------:R-:W-:Y:S01]  /*1a70*/  MOV R87, R39 ;  /* 0x0000002700577202 */ /* 0x000fe20000000f00 */
[----:B------:R-:W-:Y:S01]  /*1a80*/  IMAD.MOV.U32 R86, RZ, RZ, R4 ;  /* 0x000000ffff567224 */ /* 0x000fe200078e0004 */
[----:B------:R-:W-:Y:S01]  /*1a90*/  MOV R4, R25 ;  /* 0x0000001900047202 */ /* 0x000fe20000000f00 */
[--C-:B------:R-:W-:Y:S01]  /*1aa0*/  IMAD.MOV.U32 R88, RZ, RZ, R24.reuse ;  /* 0x000000ffff587224 */ /* 0x100fe200078e0018 */
[----:B------:R-:W-:Y:S01]  /*1ab0*/  MOV R28, R64 ;  /* 0x00000040001c7202 */ /* 0x000fe20000000f00 */
[----:B------:R-:W-:Y:S01]  /*1ac0*/  IMAD.MOV.U32 R38, RZ, RZ, R24 ;  /* 0x000000ffff267224 */ /* 0x000fe200078e0018 */
[----:B------:R-:W-:Y:S01]  /*1ad0*/  MOV R3, 0x1b00 ;  /* 0x00001b0000037802 */ /* 0x000fe20000000f00 */
[----:B------:R-:W-:-:S07]  /*1ae0*/  IMAD.MOV.U32 R39, RZ, RZ, R25 ;  /* 0x000000ffff277224 */ /* 0x000fce00078e0019 */
[----:B------:R-:W-:Y:S05]  /*1af0*/  CALL.REL.NOINC `($__internal_20_$__cuda_sm_9x_mma_sub_byte_internal_m8n8k32_u4_s4) ;  /* 0x0000001400047944 */ /* 0x000fea0003c00000 */
[----:B------:R-:W-:Y:S01]  /*1b00*/  IMAD.MOV.U32 R26, RZ, RZ, R40 ;  /* 0x000000ffff1a7224 */ /* 0x000fe200078e0028 */
[----:B------:R-:W-:Y:S01]  /*1b10*/  MOV R86, R5 ;  /* 0x0000000500567202 */ /* 0x000fe20000000f00 */
[----:B------:R-:W-:Y:S01]  /*1b20*/  IMAD.MOV.U32 R87, RZ, RZ, R6 ;  /* 0x000000ffff577224 */ /* 0x000fe200078e0006 */
[----:B------:R-:W-:Y:S01]  /*1b30*/  MOV R40, R24 ;  /* 0x0000001800287202 */ /* 0x000fe20000000f00 */
[----:B------:R-:W-:Y:S01]  /*1b40*/  IMAD.MOV.U32 R5, RZ, RZ, R24 ;  /* 0x000000ffff057224 */ /* 0x000fe200078e0018 */
[----:B------:R-:W-:Y:S01]  /*1b50*/  MOV R3, 0x1ba0 ;  /* 0x00001ba000037802 */ /* 0x000fe20000000f00 */
[--C-:B------:R-:W-:Y:S02]  /*1b60*/  IMAD.MOV.U32 R6, RZ, RZ, R25.reuse ;  /* 0x000000ffff067224 */ /* 0x100fe400078e0019 */
        /* <DEDUP_REMOVED lines=107> */
[----:B------:R-:W-:Y:S01]  /*2220*/  IMAD.MOV.U32 R35, RZ, RZ, R24 ;  /* 0x000000ffff237224 */ /* 0x000fe200078e0018 */
[----:B------:R-:W-:Y:S01]  /*2230*/  MOV R28, R64 ;  /* 0x00000040001c7202 */ /* 0x000fe20000000f00 */
[--C-:B------:R-:W-:Y:S01]  /*2240*/  IMAD.MOV.U32 R66, RZ, RZ, R25.reuse ;  /* 0x000000ffff427224 */ /* 0x100fe200078e0019 */
        /* <DEDUP_REMOVED lines=9> */
[----:B------:R-:W-:Y:S02]  /*22e0*/  IMAD.MOV.U32 R67, RZ, RZ, R24 ;  /* 0x000000ffff437224 */ /* 0x000fe400078e0018 */
[--C-:B------:R-:W-:Y:S02]  /*22f0*/  IMAD.MOV.U32 R68, RZ, RZ, R25.reuse ;  /* 0x000000ffff447224 */ /* 0x100fe400078e0019 */
[----:B------:R-:W-:-:S07]  /*2300*/  IMAD.MOV.U32 R65, RZ, RZ, R25 ;  /* 0x000000ffff417224 */ /* 0x000fce00078e0019 */
[----:B------:R-:W-:Y:S05]  /*2310*/  CALL.REL.NOINC `($__internal_20_$__cuda_sm_9x_mma_sub_byte_internal_m8n8k32_u4_s4) ;  /* 0x0000000800fc7944 */ /* 0x000fea0003c00000 */
[----:B------:R-:W-:Y:S01]  /*2320*/  IADD3 R94, P0, PT, R94, 0x100, RZ ;  /* 0x000001005e5e7810 */ /* 0x000fe20007f1e0ff */
[----:B------:R-:W-:Y:S01]  /*2330*/  IMAD.MOV.U32 R69, RZ, RZ, R24 ;  /* 0x000000ffff457224 */ /* 0x000fe200078e0018 */
[----:B------:R-:W-:Y:S01]  /*2340*/  UIADD3 UR5, UPT, UPT, UR5, 0x100, URZ ;  /* 0x0000010005057890 */ /* 0x000fe2000fffe0ff */
[----:B------:R-:W-:Y:S01]  /*2350*/  IMAD.MOV.U32 R70, RZ, RZ, R25 ;  /* 0x000000ffff467224 */ /* 0x000fe200078e0019 */
[----:B------:R-:W-:Y:S01]  /*2360*/  IADD3.X R95, PT, PT, RZ, R95, RZ, P0, !PT ;  /* 0x0000005fff5f7210 */ /* 0x000fe200007fe4ff */
[----:B------:R-:W-:Y:S09]  /*2370*/  BRA.U UP0, `(.L_x_346) ;  /* 0xffffffe100d47547 */ /* 0x000ff2000b83ffff */
[----:B------:R-:W0:Y:S01]  /*2380*/  S2R R4, SR_LANEID ;  /* 0x0000000000047919 */ /* 0x000e220000000000 */
[----:B------:R-:W1:Y:S01]  /*2390*/  LDC.64 R6, c[0x0][0x390] ;  /* 0x0000e400ff067b82 */ /* 0x000e620000000a00 */
[----:B------:R-:W-:Y:S01]  /*23a0*/  LOP3.LUT R93, R93, 0xfe0, RZ, 0xc0, !PT ;  /* 0x00000fe05d5d7812 */ /* 0x000fe200078ec0ff */
[----:B------:R-:W-:Y:S02]  /*23b0*/  UMOV UR4, 0x400 ;  /* 0x0000040000047882 */ /* 0x000fe40000000000 */
[----:B------:R-:W-:-:S04]  /*23c0*/  UIADD3 UR4, UPT, UPT, UR4, 0x800, URZ ;  /* 0x0000080004047890 */ /* 0x000fc8000fffe0ff */
[----:B------:R-:W2:Y:S01]  /*23d0*/  S2UR UR5, SR_CgaCtaId ;  /* 0x00000000000579c3 */ /* 0x000ea20000008800 */
[----:B0-----:R-:W-:Y:S01]  /*23e0*/  SHF.R.U32.HI R3, RZ, 0x2, R4 ;  /* 0x00000002ff037819 */ /* 0x001fe20000011604 */
[----:B--2---:R-:W-:Y:S01]  /*23f0*/  ULEA UR4, UR5, UR4, 0x18 ;  /* 0x0000000405047291 */ /* 0x004fe2000f8ec0ff */
[----:B------:R-:W-:-:S04]  /*2400*/  LOP3.LUT R4, R4, 0x3, RZ, 0xc0, !PT ;  /* 0x0000000304047812 */ /* 0x000fc800078ec0ff */
[----:B------:R-:W-:Y:S01]  /*2410*/  LEA R4, R3, R4, 0x2 ;  /* 0x0000000403047211 */ /* 0x000fe200078e10ff */
[----:B------:R-:W-:-:S03]  /*2420*/  IMAD R3, R2, 0x100, R93 ;  /* 0x0000010002037824 */ /* 0x000fc600078e025d */
[C---:B------:R-:W-:Y:S01]  /*2430*/  LEA R72, R4.reuse, R72, 0x3 ;  /* 0x0000004804487211 */ /* 0x040fe200078e18ff */
[C---:B------:R-:W-:Y:S01]  /*2440*/  IMAD.U32 R91, R4.reuse, 0x8, R91 ;  /* 0x00000008045b7824 */ /* 0x040fe200078e005b */
[----:B------:R-:W-:Y:S01]  /*2450*/  BAR.SYNC.DEFER_BLOCKING 0x0 ;  /* 0x0000000000007b1d */ /* 0x000fe20000010000 */
[C---:B------:R-:W-:Y:S01]  /*2460*/  IMAD.U32 R71, R4.reuse, 0x8, R71 ;  /* 0x0000000804477824 */ /* 0x040fe200078e0047 */
[C---:B------:R-:W-:Y:S01]  /*2470*/  LEA R75, R4.reuse, R75, 0x3 ;  /* 0x0000004b044b7211 */ /* 0x040fe200078e18ff */
[C---:B------:R-:W-:Y:S01]  /*2480*/  IMAD.U32 R73, R4.reuse, 0x8, R73 ;  /* 0x0000000804497824 */ /* 0x040fe200078e0049 */
[C---:B------:R-:W-:Y:S01]  /*2490*/  LEA R78, R4.reuse, R78, 0x3 ;  /* 0x0000004e044e7211 */ /* 0x040fe200078e18ff */
[C---:B------:R-:W-:Y:S01]  /*24a0*/  IMAD.U32 R74, R4.reuse, 0x8, R74 ;  /* 0x00000008044a7824 */ /* 0x040fe200078e004a */
[C---:B------:R-:W-:Y:S01]  /*24b0*/  LEA R81, R4.reuse, R81, 0x3 ;  /* 0x0000005104517211 */ /* 0x040fe200078e18ff */
[C---:B------:R-:W-:Y:S01]  /*24c0*/  IMAD.U32 R76, R4.reuse, 0x8, R76 ;  /* 0x00000008044c7824 */ /* 0x040fe200078e004c */
[C---:B------:R-:W-:Y:S01]  /*24d0*/  LEA R84, R4.reuse, R84, 0x3 ;  /* 0x0000005404547211 */ /* 0x040fe200078e18ff */
[----:B------:R-:W-:Y:S01]  /*24e0*/  IMAD.U32 R77, R4, 0x8, R77 ;  /* 0x00000008044d7824 */ /* 0x000fe200078e004d */
[----:B------:R-:W-:Y:S01]  /*24f0*/  LEA R3, R0, R3, 0x4 ;  /* 0x0000000300037211 */ /* 0x000fe200078e20ff */
[----:B------:R-:W-:-:S02]  /*2500*/  IMAD.U32 R79, R4, 0x8, R79 ;  /* 0x00000008044f7824 */ /* 0x000fc400078e004f */
[C---:B------:R-:W-:Y:S02]  /*2510*/  IMAD.U32 R80, R4.reuse, 0x8, R80 ;  /* 0x0000000804507824 */ /* 0x040fe400078e0050 */
[C---:B------:R-:W-:Y:S02]  /*2520*/  IMAD.U32 R82, R4.reuse, 0x8, R82 ;  /* 0x0000000804527824 */ /* 0x040fe400078e0052 */
[C---:B------:R-:W-:Y:S02]  /*2530*/  IMAD.U32 R83, R4.reuse, 0x8, R83 ;  /* 0x0000000804537824 */ /* 0x040fe400078e0053 */
[----:B------:R-:W-:Y:S02]  /*2540*/  IMAD.U32 R85, R4, 0x8, R85 ;  /* 0x0000000804557824 */ /* 0x000fe400078e0055 */
[----:B------:R-:W0:Y:S01]  /*2550*/  LDC.64 R4, c[0x0][0x398] ;  /* 0x0000e600ff047b82 */ /* 0x000e220000000a00 */
[----:B-1----:R-:W-:Y:S01]  /*2560*/  IMAD.WIDE.U32 R2, R3, 0x4, R6 ;  /* 0x0000000403027825 */ /* 0x002fe200078e0006 */
[----:B------:R1:W-:Y:S02]  /*2570*/  STS.64 [R91], R36 ;  /* 0x000000245b007388 */ /* 0x0003e40000000a00 */
[----:B------:R-:W-:-:S02]  /*2580*/  IADD3 R18, P0, PT, R2, 0x200, RZ ;  /* 0x0000020002127810 */ /* 0x000fc40007f1e0ff */
[----:B------:R1:W-:Y:S04]  /*2590*/  STS.64 [R71], R38 ;  /* 0x0000002647007388 */ /* 0x0003e80000000a00 */
[----:B------:R1:W-:Y:S01]  /*25a0*/  STS.64 [R72], R40 ;  /* 0x0000002848007388 */ /* 0x0003e20000000a00 */
[----:B------:R-:W-:-:S03]  /*25b0*/  IMAD.X R19, RZ, RZ, R3, P0 ;  /* 0x000000ffff137224 */ /* 0x000fc600000e0603 */
[----:B------:R1:W-:Y:S04]  /*25c0*/  STS.64 [R73], R42 ;  /* 0x0000002a49007388 */ /* 0x0003e80000000a00 */
[----:B------:R1:W-:Y:S04]  /*25d0*/  STS.64 [R74], R44 ;  /* 0x0000002c4a007388 */ /* 0x0003e80000000a00 */
[----:B------:R1:W-:Y:S01]  /*25e0*/  STS.64 [R75], R46 ;  /* 0x0000002e4b007388 */ /* 0x0003e20000000a00 */
[----:B0-----:R-:W-:-:S03]  /*25f0*/  IMAD.WIDE.U32 R4, R0, 0x200, R4 ;  /* 0x0000020000047825 */ /* 0x001fc600078e0004 */
[----:B------:R1:W-:Y:S01]  /*2600*/  STS.64 [R76], R48 ;  /* 0x000000304c007388 */ /* 0x0003e20000000a00 */
[----:B------:R-:W-:Y:S01]  /*2610*/  IMAD R0, R0, 0x1000, R93 ;  /* 0x0000100000007824 */ /* 0x000fe200078e025d */
[----:B------:R-:W-:Y:S02]  /*2620*/  IADD3 R6, P1, PT, R4, 0x10, RZ ;  /* 0x0000001004067810 */ /* 0x000fe40007f3e0ff */
[----:B------:R1:W-:Y:S01]  /*2630*/  STS.64 [R77], R50 ;  /* 0x000000324d007388 */ /* 0x0003e20000000a00 */
[----:B------:R-:W-:Y:S01]  /*2640*/  VIADD R0, R0, UR4 ;  /* 0x0000000400007c36 */ /* 0x000fe20008000000 */
[----:B------:R-:W-:Y:S01]  /*2650*/  IADD3.X R3, PT, PT, RZ, R5, RZ, P1, !PT ;  /* 0x00000005ff037210 */ /* 0x000fe20000ffe4ff */
[----:B------:R-:W-:Y:S01]  /*2660*/  UMOV UR4, 0x80 ;  /* 0x0000008000047882 */ /* 0x000fe20000000000 */
[----:B------:R1:W-:Y:S04]  /*2670*/  STS.64 [R78], R52 ;  /* 0x000000344e007388 */ /* 0x0003e80000000a00 */
[----:B------:R1:W-:Y:S04]  /*2680*/  STS.64 [R79], R54 ;  /* 0x000000364f007388 */ /* 0x0003e80000000a00 */
[----:B------:R1:W-:Y:S04]  /*2690*/  STS.64 [R80], R56 ;  /* 0x0000003850007388 */ /* 0x0003e80000000a00 */
[----:B------:R1:W-:Y:S04]  /*26a0*/  STS.64 [R81], R58 ;  /* 0x0000003a51007388 */ /* 0x0003e80000000a00 */
[----:B------:R1:W-:Y:S04]  /*26b0*/  STS.64 [R82], R60 ;  /* 0x0000003c52007388 */ /* 0x0003e80000000a00 */
[----:B------:R1:W-:Y:S04]  /*26c0*/  STS.64 [R83], R62 ;  /* 0x0000003e53007388 */ /* 0x0003e80000000a00 */
[----:B------:R1:W-:Y:S04]  /*26d0*/  STS.64 [R84], R64 ;  /* 0x0000004054007388 */ /* 0x0003e80000000a00 */
[----:B------:R1:W-:Y:S01]  /*26e0*/  STS.64 [R85], R24 ;  /* 0x0000001855007388 */ /* 0x0003e20000000a00 */
[----:B------:R-:W-:Y:S06]  /*26f0*/  BAR.SYNC.DEFER_BLOCKING 0x0 ;  /* 0x0000000000007b1d */ /* 0x000fec0000010000 */
.L_x_347:
[----:B------:R-:W-:Y:S01]  /*2700*/  IMAD.MOV.U32 R2, RZ, RZ, R6 ;  /* 0x000000ffff027224 */ /* 0x000fe200078e0006 */
[----:B0-----:R-:W0:Y:S04]  /*2710*/  LDS.128 R8, [R0+UR4+-0x80] ;  /* 0xffff800400087984 */ /* 0x001e280008000c00 */
[----:B------:R-:W0:Y:S04]  /*2720*/  LDG.E.CONSTANT R33, desc[UR8][R2.64+-0x10] ;  /* 0xfffff00802217981 */ /* 0x000e28000c1e9900 */
[----:B------:R-:W2:Y:S04]  /*2730*/  LDG.E.CONSTANT R32, desc[UR8][R2.64+-0xc] ;  /* 0xfffff40802207981 */ /* 0x000ea8000c1e9900 */
[----:B------:R-:W3:Y:S04]  /*2740*/  LDG.E.CONSTANT R31, desc[UR8][R2.64+-0x8] ;  /* 0xfffff808021f7981 */ /* 0x000ee8000c1e9900 */
[----:B------:R-:W1:Y:S04]  /*2750*/  LDG.E.CONSTANT R30, desc[UR8][R2.64+-0x4] ;  /* 0xfffffc08021e7981 */ /* 0x000e68000c1e9900 */
[----:B------:R-:W4:Y:S04]  /*2760*/  LDG.E.CONSTANT R23, desc[UR8][R2.64] ;  /* 0x0000000802177981 */ /* 0x000f28000c1e9900 */
[----:B------:R-:W5:Y:S04]  /*2770*/  LDG.E.CONSTANT R22, desc[UR8][R2.64+0x4] ;  /* 0x0000040802167981 */ /* 0x000f68000c1e9900 */
[----:B------:R-:W5:Y:S04]  /*2780*/  LDG.E.CONSTANT R21, desc[UR8][R2.64+0x8] ;  /* 0x0000080802157981 */ /* 0x000f68000c1e9900 */
[----:B------:R-:W5:Y:S01]  /*2790*/  LDG.E.CONSTANT R20, desc[UR8][R2.64+0xc] ;  /* 0x00000c0802147981 */ /* 0x000f62000c1e9900 */
[----:B------:R-:W-:Y:S01]  /*27a0*/  MOV R16, 0x40000000 ;  /* 0x4000000000107802 */ /* 0x000fe20000000f00 */
[----:B------:R-:W-:-:S02]  /*27b0*/  IMAD.MOV.U32 R17, RZ, RZ, 0x0 ;  /* 0x00000000ff117424 */ /* 0x000fc400078e00ff */
[----:B------:R-:W-:Y:S04]  /*27c0*/  LDS.128 R4, [R0+UR4+-0x70] ;  /* 0xffff900400047984 */ /* 0x000fe80008000c00 */
[----:B------:R-:W0:Y:S02]  /*27d0*/  LDS.128 R12, [R0+UR4] ;  /* 0x00000004000c7984 */ /* 0x000e240008000c00 */
[C---:B0-----:R-:W-:Y:S02]  /*27e0*/  VIADDMNMX R27, R33.reuse, R8, RZ, !PT ;  /* 0x00000008211b7246 */ /* 0x041fe400078001ff */
[----:B------:R-:W-:Y:S02]  /*27f0*/  VIADDMNMX R33, R33, R12, RZ, !PT ;  /* 0x0000000c21217246 */ /* 0x000fe400078001ff */
[----:B--2---:R-:W-:Y:S01]  /*2800*/  VIADDMNMX R29, R32, R9, RZ, !PT ;  /* 0x00000009201d7246 */ /* 0x004fe200078001ff */
[----:B------:R-:W-:Y:S01]  /*2810*/  IMAD.WIDE.U32 R8, R27, -0x60000000, R16 ;  /* 0xa00000001b087825 */ /* 0x000fe200078e0010 */
[----:B---3--:R-:W-:-:S03]  /*2820*/  VIADDMNMX R35, R31, R10, RZ, !PT ;  /* 0x0000000a1f237246 */ /* 0x008fc600078001ff */
[----:B------:R-:W-:Y:S01]  /*2830*/  IMAD.U32 R9, R27, 0x4, R9 ;  /* 0x000000041b097824 */ /* 0x000fe200078e0009 */
[----:B------:R-:W-:Y:S02]  /*2840*/  VIADDMNMX R31, R31, R14, RZ, !PT ;  /* 0x0000000e1f1f7246 */ /* 0x000fe400078001ff */
[----:B-1----:R-:W-:Y:S01]  /*2850*/  VIADDMNMX R37, R30, R11, RZ, !PT ;  /* 0x0000000b1e257246 */ /* 0x002fe200078001ff */
[----:B------:R-:W-:Y:S01]  /*2860*/  IMAD.WIDE.U32 R10, R29, -0x60000000, R16 ;  /* 0xa00000001d0a7825 */ /* 0x000fe200078e0010 */
[----:B----4-:R-:W-:-:S03]  /*2870*/  VIADDMNMX R39, R23, R4, RZ, !PT ;  /* 0x0000000417277246 */ /* 0x010fc600078001ff */
[----:B------:R-:W-:Y:S01]  /*2880*/  IMAD.WIDE.U32 R24, R35, -0x60000000, R16 ;  /* 0xa000000023187825 */ /* 0x000fe200078e0010 */
[----:B------:R-:W-:Y:S02]  /*2890*/  LEA R29, R29, R11, 0x2 ;  /* 0x0000000b1d1d7211 */ /* 0x000fe400078e10ff */
[----:B------:R-:W-:Y:S01]  /*28a0*/  SHF.R.U64 R4, R8, 0x1f, R9 ;  /* 0x0000001f08047819 */ /* 0x000fe20000001209 */
[----:B------:R-:W-:Y:S01]  /*28b0*/  IMAD.U32 R35, R35, 0x4, R25 ;  /* 0x0000000423237824 */ /* 0x000fe200078e0019 */
[----:B------:R-:W-:Y:S01]  /*28c0*/  SHF.R.U64 R25, R10, 0x1f, R29 ;  /* 0x0000001f0a197819 */ /* 0x000fe2000000121d */
[--C-:B------:R-:W-:Y:S01]  /*28d0*/  IMAD.WIDE.U32 R26, R37, -0x60000000, R16.reuse ;  /* 0xa0000000251a7825 */ /* 0x100fe200078e0010 */
[----:B------:R-:W0:Y:S01]  /*28e0*/  LDS.128 R8, [R0+UR4+0x10] ;  /* 0x0000100400087984 */ /* 0x000e220008000c00 */
[----:B------:R-:W-:Y:S01]  /*28f0*/  VIMNMX.RELU R4, PT, PT, R4, 0xf, PT ;  /* 0x0000000f04047848 */ /* 0x000fe20003fe1100 */
[----:B------:R-:W-:Y:S01]  /*2900*/  UIADD3 UR4, UPT, UPT, UR4, 0x100, URZ ;  /* 0x0000010004047890 */ /* 0x000fe2000fffe0ff */
[----:B------:R-:W-:Y:S01]  /*2910*/  IMAD.WIDE.U32 R28, R39, -0x60000000, R16 ;  /* 0xa0000000271c7825 */ /* 0x000fe200078e0010 */
[----:B------:R-:W-:-:S02]  /*2920*/  SHF.R.U64 R24, R24, 0x1f, R35 ;  /* 0x0000001f18187819 */ /* 0x000fc40000001223 */
[----:B-----5:R-:W-:Y:S01]  /*2930*/  VIADDMNMX R35, R22, R5, RZ, !PT ;  /* 0x0000000516237246 */ /* 0x020fe200078001ff */
[----:B------:R-:W-:Y:S01]  /*2940*/  IMAD.U32 R27, R37, 0x4, R27 ;  /* 0x00000004251b7824 */ /* 0x000fe200078e001b */
[----:B------:R-:W-:Y:S01]  /*2950*/  LEA R39, R39, R29, 0x2 ;  /* 0x0000001d27277211 */ /* 0x000fe200078e10ff */
[----:B------:R-:W-:Y:S01]  /*2960*/  IMAD.SHL.U32 R4, R4, 0x10000000, RZ ;  /* 0x1000000004047824 */ /* 0x000fe200078e00ff */
[----:B------:R-:W-:Y:S01]  /*2970*/  VIMNMX.RELU R24, PT, PT, R24, 0xf, PT ;  /* 0x0000000f18187848 */ /* 0x000fe20003fe1100 */
[----:B------:R-:W-:Y:S01]  /*2980*/  UISETP.NE.AND UP0, UPT, UR4, 0x1080, UPT ;  /* 0x000010800400788c */ /* 0x000fe2000bf05270 */
[----:B------:R-:W-:Y:S02]  /*2990*/  VIMNMX.RELU R5, PT, PT, R25, 0xf, PT ;  /* 0x0000000f19057848 */ /* 0x000fe40003fe1100 */
[----:B------:R-:W-:Y:S02]  /*29a0*/  SHF.R.U64 R27, R26, 0x1f, R27 ;  /* 0x0000001f1a1b7819 */ /* 0x000fe4000000121b */
[----:B------:R-:W-:Y:S01]  /*29b0*/  SHF.R.U64 R28, R28, 0x1f, R39 ;  /* 0x0000001f1c1c7819 */ /* 0x000fe20000001227 */
[----:B------:R-:W-:Y:S01]  /*29c0*/  IMAD.SHL.U32 R5, R5, 0x1000000, RZ ;  /* 0x0100000005057824 */ /* 0x000fe200078e00ff */
[----:B------:R-:W-:Y:S01]  /*29d0*/  SHF.L.U32 R26, R24, 0x14, RZ ;  /* 0x00000014181a7819 */ /* 0x000fe200000006ff */
[----:B------:R-:W-:Y:S01]  /*29e0*/  IMAD.WIDE.U32 R24, R35, -0x60000000, R16 ;  /* 0xa000000023187825 */ /* 0x000fe200078e0010 */
[----:B------:R-:W-:-:S02]  /*29f0*/  VIMNMX.RELU R27, PT, PT, R27, 0xf, PT ;  /* 0x0000000f1b1b7848 */ /* 0x000fc40003fe1100 */
[----:B------:R-:W-:Y:S02]  /*2a00*/  VIMNMX.RELU R28, PT, PT, R28, 0xf, PT ;  /* 0x0000000f1c1c7848 */ /* 0x000fe40003fe1100 */
[----:B------:R-:W-:Y:S02]  /*2a10*/  VIADDMNMX R29, R21, R6, RZ, !PT ;  /* 0x00000006151d7246 */ /* 0x000fe400078001ff */
[----:B------:R-:W-:Y:S01]  /*2a20*/  LEA R35, R35, R25, 0x2 ;  /* 0x0000001923237211 */ /* 0x000fe200078e10ff */
[----:B------:R-:W-:Y:S01]  /*2a30*/  IMAD.SHL.U32 R28, R28, 0x1000, RZ ;  /* 0x000010001c1c7824 */ /* 0x000fe200078e00ff */
[----:B------:R-:W-:Y:S01]  /*2a40*/  LOP3.LUT R4, R26, R5, R4, 0xfe, !PT ;  /* 0x000000051a047212 */ /* 0x000fe200078efe04 */
[----:B------:R-:W-:Y:S01]  /*2a50*/  IMAD.U32 R5, R27, 0x10000, RZ ;  /* 0x000100001b057824 */ /* 0x000fe200078e00ff */
[----:B------:R-:W-:Y:S01]  /*2a60*/  SHF.R.U64 R34, R24, 0x1f, R35 ;  /* 0x0000001f18227819 */ /* 0x000fe20000001223 */
[----:B------:R-:W-:Y:S01]  /*2a70*/  IMAD.WIDE.U32 R26, R29, -0x60000000, R16 ;  /* 0xa00000001d1a7825 */ /* 0x000fe200078e0010 */
[----:B------:R-:W-:-:S02]  /*2a80*/  VIADDMNMX R35, R32, R13, RZ, !PT ;  /* 0x0000000d20237246 */ /* 0x000fc400078001ff */
[----:B------:R-:W-:Y:S01]  /*2a90*/  LOP3.LUT R4, R28, R5, R4, 0xfe, !PT ;  /* 0x000000051c047212 */ /* 0x000fe200078efe04 */
[----:B------:R-:W-:Y:S01]  /*2aa0*/  IMAD.U32 R5, R29, 0x4, R27 ;  /* 0x000000041d057824 */ /* 0x000fe200078e001b */
[----:B------:R-:W-:Y:S01]  /*2ab0*/  VIADDMNMX R29, R30, R15, RZ, !PT ;  /* 0x0000000f1e1d7246 */ /* 0x000fe200078001ff */
[----:B------:R-:W-:Y:S01]  /*2ac0*/  IMAD.WIDE.U32 R12, R33, -0x60000000, R16 ;  /* 0xa0000000210c7825 */ /* 0x000fe200078e0010 */
[----:B0-----:R-:W-:-:S03]  /*2ad0*/  VIADDMNMX R23, R23, R8, RZ, !PT ;  /* 0x0000000817177246 */ /* 0x001fc600078001ff */
[----:B------:R-:W-:Y:S01]  /*2ae0*/  IMAD.WIDE.U32 R14, R35, -0x60000000, R16 ;  /* 0xa0000000230e7825 */ /* 0x000fe200078e0010 */
[----:B------:R-:W-:Y:S02]  /*2af0*/  SHF.R.U64 R28, R26, 0x1f, R5 ;  /* 0x0000001f1a1c7819 */ /* 0x000fe40000001205 */
[----:B------:R-:W-:Y:S01]  /*2b00*/  VIADDMNMX R5, R20, R7, RZ, !PT ;  /* 0x0000000714057246 */ /* 0x000fe200078001ff */
[----:B------:R-:W-:Y:S01]  /*2b10*/  IMAD.WIDE.U32 R24, R31, -0x60000000, R16 ;  /* 0xa00000001f187825 */ /* 0x000fe200078e0010 */
[----:B------:R-:W-:Y:S02]  /*2b20*/  LEA R35, R35, R15, 0x2 ;  /* 0x0000000f23237211 */ /* 0x000fe400078e10ff */
[----:B------:R-:W-:Y:S01]  /*2b30*/  VIADDMNMX R15, R22, R9, RZ, !PT ;  /* 0x00000009160f7246 */ /* 0x000fe200078001ff */
[----:B------:R-:W-:Y:S01]  /*2b40*/  IMAD.U32 R13, R33, 0x4, R13 ;  /* 0x00000004210d7824 */ /* 0x000fe200078e000d */
[----:B------:R-:W-:Y:S01]  /*2b50*/  VIADDMNMX R21, R21, R10, RZ, !PT ;  /* 0x0000000a15157246 */ /* 0x000fe200078001ff */
[----:B------:R-:W-:-:S02]  /*2b60*/  IMAD.U32 R31, R31, 0x4, R25 ;  /* 0x000000041f1f7824 */ /* 0x000fc400078e0019 */
[----:B------:R-:W-:Y:S01]  /*2b70*/  IMAD.WIDE.U32 R6, R23, -0x60000000, R16 ;  /* 0xa000000017067825 */ /* 0x000fe200078e0010 */
[----:B------:R-:W-:Y:S02]  /*2b80*/  SHF.R.U64 R13, R12, 0x1f, R13 ;  /* 0x0000001f0c0d7819 */ /* 0x000fe4000000120d */
[----:B------:R-:W-:Y:S01]  /*2b90*/  SHF.R.U64 R12, R14, 0x1f, R35 ;  /* 0x0000001f0e0c7819 */ /* 0x000fe20000001223 */
[C---:B------:R-:W-:Y:S01]  /*2ba0*/  IMAD.WIDE.U32 R26, R29.reuse, -0x60000000, R16 ;  /* 0xa00000001d1a7825 */ /* 0x040fe200078e0010 */
[----:B------:R-:W-:Y:S02]  /*2bb0*/  SHF.R.U64 R14, R24, 0x1f, R31 ;  /* 0x0000001f180e7819 */ /* 0x000fe4000000121f */
[----:B------:R-:W-:Y:S01]  /*2bc0*/  VIMNMX.RELU R12, PT, PT, R12, 0xf, PT ;  /* 0x0000000f0c0c7848 */ /* 0x000fe20003fe1100 */
[----:B------:R-:W-:Y:S01]  /*2bd0*/  IMAD.U32 R29, R29, 0x4, R27 ;  /* 0x000000041d1d7824 */ /* 0x000fe200078e001b */
[----:B------:R-:W-:Y:S02]  /*2be0*/  VIMNMX.RELU R14, PT, PT, R14, 0xf, PT ;  /* 0x0000000f0e0e7848 */ /* 0x000fe40003fe1100 */
[----:B------:R-:W-:Y:S01]  /*2bf0*/  VIMNMX.RELU R8, PT, PT, R13, 0xf, PT ;  /* 0x0000000f0d087848 */ /* 0x000fe20003fe1100 */
[----:B------:R-:W-:Y:S01]  /*2c00*/  IMAD.SHL.U32 R13, R12, 0x1000000, RZ ;  /* 0x010000000c0d7824 */ /* 0x000fe200078e00ff */
[----:B------:R-:W-:Y:S01]  /*2c10*/  LEA R7, R23, R7, 0x2 ;  /* 0x0000000717077211 */ /* 0x000fe200078e10ff */
[----:B------:R-:W-:Y:S01]  /*2c20*/  IMAD.SHL.U32 R14, R14, 0x100000, RZ ;  /* 0x001000000e0e7824 */ /* 0x000fe200078e00ff */
[----:B------:R-:W-:-:S02]  /*2c30*/  SHF.L.U32 R8, R8, 0x1c, RZ ;  /* 0x0000001c08087819 */ /* 0x000fc400000006ff */
[----:B------:R-:W-:Y:S01]  /*2c40*/  VIADDMNMX R23, R20, R11, RZ, !PT ;  /* 0x0000000b14177246 */ /* 0x000fe200078001ff */
[----:B------:R-:W-:Y:S01]  /*2c50*/  IMAD.WIDE.U32 R10, R21, -0x60000000, R16 ;  /* 0xa0000000150a7825 */ /* 0x000fe200078e0010 */
[----:B------:R-:W-:Y:S02]  /*2c60*/  LOP3.LUT R13, R14, R13, R8, 0xfe, !PT ;  /* 0x0000000d0e0d7212 */ /* 0x000fe400078efe08 */
[----:B------:R-:W-:Y:S01]  /*2c70*/  SHF.R.U64 R14, R6, 0x1f, R7 ;  /* 0x0000001f060e7819 */ /* 0x000fe20000001207 */
[C---:B------:R-:W-:Y:S01]  /*2c80*/  IMAD.WIDE.U32 R8, R15.reuse, -0x60000000, R16 ;  /* 0xa00000000f087825 */ /* 0x040fe200078e0010 */
[----:B------:R-:W-:Y:S02]  /*2c90*/  SHF.R.U64 R26, R26, 0x1f, R29 ;  /* 0x0000001f1a1a7819 */ /* 0x000fe4000000121d */
[----:B------:R-:W-:Y:S01]  /*2ca0*/  VIMNMX.RELU R14, PT, PT, R14, 0xf, PT ;  /* 0x0000000f0e0e7848 */ /* 0x000fe20003fe1100 */
[----:B------:R-:W-:Y:S01]  /*2cb0*/  IMAD.U32 R15, R15, 0x4, R9 ;  /* 0x000000040f0f7824 */ /* 0x000fe200078e0009 */
[----:B------:R-:W-:Y:S01]  /*2cc0*/  VIMNMX.RELU R12, PT, PT, R26, 0xf, PT ;  /* 0x0000000f1a0c7848 */ /* 0x000fe20003fe1100 */
[----:B------:R-:W-:-:S02]  /*2cd0*/  IMAD.U32 R21, R21, 0x4, R11 ;  /* 0x0000000415157824 */ /* 0x000fc400078e000b */
[----:B------:R-:W-:Y:S01]  /*2ce0*/  IMAD.WIDE.U32 R6, R5, -0x60000000, R16 ;  /* 0xa000000005067825 */ /* 0x000fe200078e0010 */
[----:B------:R-:W-:Y:S02]  /*2cf0*/  SHF.R.U64 R8, R8, 0x1f, R15 ;  /* 0x0000001f08087819 */ /* 0x000fe4000000120f */
[----:B------:R-:W-:Y:S01]  /*2d00*/  SHF.R.U64 R10, R10, 0x1f, R21 ;  /* 0x0000001f0a0a7819 */ /* 0x000fe20000001215 */
[----:B------:R-:W-:Y:S01]  /*2d10*/  IMAD.WIDE.U32 R16, R23, -0x60000000, R16 ;  /* 0xa000000017107825 */ /* 0x000fe200078e0010 */
[----:B------:R-:W-:Y:S02]  /*2d20*/  VIMNMX.RELU R8, PT, PT, R8, 0xf, PT ;  /* 0x0000000f08087848 */ /* 0x000fe40003fe1100 */
        /* <DEDUP_REMOVED lines=8> */
[----:B------:R-:W-:Y:S01]  /*2db0*/  LEA R23, R23, R17, 0x2 ;  /* 0x0000001117177211 */ /* 0x000fe200078e10ff */
[----:B------:R-:W-:Y:S01]  /*2dc0*/  IMAD.SHL.U32 R7, R7, 0x10, RZ ;  /* 0x0000001007077824 */ /* 0x000fe200078e00ff */
[----:B------:R-:W-:-:S02]  /*2dd0*/  SHF.L.U32 R9, R8, 0x8, RZ ;  /* 0x0000000808097819 */ /* 0x000fc400000006ff */
[----:B------:R-:W-:Y:S02]  /*2de0*/  SHF.R.U64 R8, R6, 0x1f, R11 ;  /* 0x0000001f06087819 */ /* 0x000fe4000000120b */
[----:B------:R-:W-:Y:S02]  /*2df0*/  LOP3.LUT R12, R14, R12, R13, 0xfe, !PT ;  /* 0x0000000c0e0c7212 */ /* 0x000fe400078efe0d */
[----:B------:R-:W-:Y:S02]  /*2e00*/  SHF.R.U64 R6, R16, 0x1f, R23 ;  /* 0x0000001f10067819 */ /* 0x000fe40000001217 */
[----:B------:R-:W-:Y:S02]  /*2e10*/  LOP3.LUT R4, R7, R5, R4, 0xfe, !PT ;  /* 0x0000000507047212 */ /* 0x000fe400078efe04 */
[----:B------:R-:W-:Y:S02]  /*2e20*/  VIMNMX.RELU R5, PT, PT, R8, 0xf, PT ;  /* 0x0000000f08057848 */ /* 0x000fe40003fe1100 */
[----:B------:R-:W-:-:S02]  /*2e30*/  LOP3.LUT R9, R10, R9, R12, 0xfe, !PT ;  /* 0x000000090a097212 */ /* 0x000fc400078efe0c */
[----:B------:R-:W-:Y:S02]  /*2e40*/  VIMNMX.RELU R6, PT, PT, R6, 0xf, PT ;  /* 0x0000000f06067848 */ /* 0x000fe40003fe1100 */
[----:B------:R-:W-:Y:S01]  /*2e50*/  LOP3.LUT R7, R4, R5, RZ, 0xfc, !PT ;  /* 0x0000000504077212 */ /* 0x000fe200078efcff */
[----:B------:R-:W-:Y:S01]  /*2e60*/  IMAD.MOV.U32 R4, RZ, RZ, R18 ;  /* 0x000000ffff047224 */ /* 0x000fe200078e0012 */
[----:B------:R-:W-:Y:S02]  /*2e70*/  LOP3.LUT R9, R9, R6, RZ, 0xfc, !PT ;  /* 0x0000000609097212 */ /* 0x000fe400078efcff */
[----:B------:R-:W-:Y:S02]  /*2e80*/  MOV R5, R19 ;  /* 0x0000001300057202 */ /* 0x000fe40000000f00 */
[----:B------:R-:W-:Y:S02]  /*2e90*/  IADD3 R18, P0, PT, R4, 0x4, RZ ;  /* 0x0000000404127810 */ /* 0x000fe40007f1e0ff */
[----:B------:R-:W-:Y:S01]  /*2ea0*/  IADD3 R6, P1, PT, R2, 0x20, RZ ;  /* 0x0000002002067810 */ /* 0x000fe20007f3e0ff */
[----:B------:R0:W-:Y:S02]  /*2eb0*/  STG.E desc[UR8][R4.64+-0x200], R7 ;  /* 0xfffe000704007986 */ /* 0x0001e4000c101908 */
[----:B------:R-:W-:-:S02]  /*2ec0*/  IMAD.X R19, RZ, RZ, R5, P0 ;  /* 0x000000ffff137224 */ /* 0x000fc400000e0605 */
[----:B------:R0:W-:Y:S01]  /*2ed0*/  STG.E desc[UR8][R4.64], R9 ;  /* 0x0000000904007986 */ /* 0x0001e2000c101908 */
[----:B------:R-:W-:Y:S01]  /*2ee0*/  IMAD.X R3, RZ, RZ, R3, P1 ;  /* 0x000000ffff037224 */ /* 0x000fe200008e0603 */
[----:B------:R-:W-:Y:S06]  /*2ef0*/  BRA.U UP0, `(.L_x_347) ;  /* 0xfffffff900007547 */ /* 0x000fec000b83ffff */
[----:B------:R-:W-:Y:S05]  /*2f00*/  EXIT ;  /* 0x000000000000794d */ /* 0x000fea0003800000 */
        .weak           $__internal_20_$__cuda_sm_9x_mma_sub_byte_internal_m8n8k32_u4_s4
        .type           $__internal_20_$__cuda_sm_9x_mma_sub_byte_internal_m8n8k32_u4_s4,@function
        .size           $__internal_20_$__cuda_sm_9x_mma_sub_byte_internal_m8n8k32_u4_s4,(.L_x_412 - $__internal_20_$__cuda_sm_9x_mma_sub_byte_internal_m8n8k32_u4_s4)
$__internal_20_$__cuda_sm_9x_mma_sub_byte_internal_m8n8k32_u4_s4:
[C---:B------:R-:W-:Y:S01]  /*2f10*/  LOP3.LUT R24, R26.reuse, 0xf00, RZ, 0xc0, !PT ;  /* 0x00000f001a187812 */ /* 0x040fe200078ec0ff */
[----:B------:R-:W-:Y:S01]  /*2f20*/  IMAD.MOV.U32 R29, RZ, RZ, RZ ;  /* 0x000000ffff1d7224 */ /* 0x000fe200078e00ff */
[C---:B------:R-:W-:Y:S02]  /*2f30*/  SHF.L.U32 R25, R26.reuse, 0x1c, RZ ;  /* 0x0000001c1a197819 */ /* 0x040fe400000006ff */
[----:B------:R-:W-:Y:S01]  /*2f40*/  LOP3.LUT R27, R26, 0xf000, RZ, 0xc0, !PT ;  /* 0x0000f0001a1b7812 */ /* 0x000fe200078ec0ff */
[----:B------:R-:W-:Y:S01]  /*2f50*/  IMAD.SHL.U32 R24, R24, 0x100000, RZ ;  /* 0x0010000018187824 */ /* 0x000fe200078e00ff */
[----:B------:R-:W-:Y:S02]  /*2f60*/  SHF.R.S32.HI R25, RZ, 0x1c, R25 ;  /* 0x0000001cff197819 */ /* 0x000fe40000011419 */
[----:B------:R-:W-:Y:S02]  /*2f70*/  SHF.L.U32 R27, R27, 0x10, RZ ;  /* 0x000000101b1b7819 */ /* 0x000fe400000006ff */
[----:B------:R-:W-:-:S02]  /*2f80*/  LOP3.LUT R25, R25, 0xff, RZ, 0xc0, !PT ;  /* 0x000000ff19197812 */ /* 0x000fc400078ec0ff */
[----:B------:R-:W-:Y:S02]  /*2f90*/  SHF.R.S32.HI R24, RZ, 0x14, R24 ;  /* 0x00000014ff187819 */ /* 0x000fe40000011418 */
[----:B------:R-:W-:Y:S02]  /*2fa0*/  SHF.R.S32.HI R27, RZ, 0x14, R27 ;  /* 0x00000014ff1b7819 */ /* 0x000fe4000001141b */
[----:B------:R-:W-:Y:S02]  /*2fb0*/  LOP3.LUT R24, R25, 0xff00, R24, 0xf8, !PT ;  /* 0x0000ff0019187812 */ /* 0x000fe400078ef818 */
[C---:B------:R-:W-:Y:S02]  /*2fc0*/  LOP3.LUT R25, R26.reuse, 0xf0, RZ, 0xc0, !PT ;  /* 0x000000f01a197812 */ /* 0x040fe400078ec0ff */
[----:B------:R-:W-:-:S03]  /*2fd0*/  LOP3.LUT R30, R26, 0xf000000, RZ, 0xc0, !PT ;  /* 0x0f0000001a1e7812 */ /* 0x000fc600078ec0ff */
[----:B------:R-:W-:Y:S01]  /*2fe0*/  IMAD.SHL.U32 R25, R25, 0x1000000, RZ ;  /* 0x0100000019197824 */ /* 0x000fe200078e00ff */
[----:B------:R-:W-:-:S04]  /*2ff0*/  SHF.L.U32 R30, R30, 0x4, RZ ;  /* 0x000000041e1e7819 */ /* 0x000fc800000006ff */
[----:B------:R-:W-:Y:S02]  /*3000*/  SHF.R.S32.HI R25, RZ, 0x1c, R25 ;  /* 0x0000001cff197819 */ /* 0x000fe40000011419 */
[----:B------:R-:W-:Y:S02]  /*3010*/  SHF.R.S32.HI R30, RZ, 0x4, R30 ;  /* 0x00000004ff1e7819 */ /* 0x000fe4000001141e */
[----:B------:R-:W-:-:S04]  /*3020*/  LOP3.LUT R25, R25, 0xff, RZ, 0xc0, !PT ;  /* 0x000000ff19197812 */ /* 0x000fc800078ec0ff */
[----:B------:R-:W-:Y:S02]  /*3030*/  LOP3.LUT R27, R25, 0xff00, R27, 0xf8, !PT ;  /* 0x0000ff00191b7812 */ /* 0x000fe400078ef81b */
[----:B------:R-:W-:-:S05]  /*3040*/  LOP3.LUT R25, R26, 0xf0000, RZ, 0xc0, !PT ;  /* 0x000f00001a197812 */ /* 0x000fca00078ec0ff */
[----:B------:R-:W-:-:S05]  /*3050*/  IMAD.SHL.U32 R25, R25, 0x1000, RZ ;  /* 0x0000100019197824 */ /* 0x000fca00078e00ff */
[----:B------:R-:W-:-:S04]  /*3060*/  SHF.R.S32.HI R25, RZ, 0xc, R25 ;  /* 0x0000000cff197819 */ /* 0x000fc80000011419 */
[----:B------:R-:W-:Y:S02]  /*3070*/  LOP3.LUT R25, R24, 0xff0000, R25, 0xf8, !PT ;  /* 0x00ff000018197812 */ /* 0x000fe400078ef819 */
[C---:B------:R-:W-:Y:S02]  /*3080*/  LOP3.LUT R24, R26.reuse, 0xf00000, RZ, 0xc0, !PT ;  /* 0x00f000001a187812 */ /* 0x040fe400078ec0ff */
[----:B------:R-:W-:Y:S02]  /*3090*/  LOP3.LUT R26, R26, 0xf0000000, RZ, 0xc0, !PT ;  /* 0xf00000001a1a7812 */ /* 0x000fe400078ec0ff */
[----:B------:R-:W-:Y:S01]  /*30a0*/  LOP3.LUT R30, R25, 0xff000000, R30, 0xf8, !PT ;  /* 0xff000000191e7812 */ /* 0x000fe200078ef81e */
[----:B------:R-:W-:Y:S01]  /*30b0*/  IMAD.SHL.U32 R24, R24, 0x100, RZ ;  /* 0x0000010018187824 */ /* 0x000fe200078e00ff */
[----:B------:R-:W-:Y:S01]  /*30c0*/  SHF.R.S32.HI R26, RZ, 0x4, R26 ;  /* 0x00000004ff1a7819 */ /* 0x000fe2000001141a */
[----:B------:R-:W-:-:S03]  /*30d0*/  IMAD.MOV.U32 R25, RZ, RZ, RZ ;  /* 0x000000ffff197224 */ /* 0x000fc600078e00ff */
[----:B------:R-:W-:-:S04]  /*30e0*/  SHF.R.S32.HI R24, RZ, 0xc, R24 ;  /* 0x0000000cff187819 */ /* 0x000fc80000011418 */
[----:B------:R-:W-:-:S04]  /*30f0*/  LOP3.LUT R24, R27, 0xff0000, R24, 0xf8, !PT ;  /* 0x00ff00001b187812 */ /* 0x000fc800078ef818 */
[----:B------:R-:W-:Y:S02]  /*3100*/  LOP3.LUT R26, R24, 0xff000000, R26, 0xf8, !PT ;  /* 0xff000000181a7812 */ /* 0x000fe400078ef81a */
[C---:B------:R-:W-:Y:S02]  /*3110*/  LOP3.LUT R24, R28.reuse, 0xf0f0f0f0, RZ, 0xc0, !PT ;  /* 0xf0f0f0f01c187812 */ /* 0x040fe400078ec0ff */
[----:B------:R-:W-:Y:S02]  /*3120*/  LOP3.LUT R28, R28, 0xf0f0f0f, RZ, 0xc0, !PT ;  /* 0x0f0f0f0f1c1c7812 */ /* 0x000fe400078ec0ff */
[----:B------:R-:W-:-:S05]  /*3130*/  SHF.R.U32.HI R24, RZ, 0x4, R24 ;  /* 0x00000004ff187819 */ /* 0x000fca0000011618 */
[----:B------:R-:W-:Y:S08]  /*3140*/  IMMA.16816.U8.S8 R28, R28.ROW, R30.COL, RZ ;  /* 0x0000001e1c1c7237 */ /* 0x000ff000004044ff */
[----:B------:R-:W-:-:S15]  /*3150*/  IMMA.16816.U8.S8 R24, R24.ROW, R26.COL, RZ ;  /* 0x0000001a18187237 */ /* 0x000fde00004044ff */
[----:B------:R-:W-:-:S01]  /*3160*/  NOP ;  /* 0x0000000000007918 */ /* 0x000fc20000000000 */
[----:B------:R-:W-:Y:S01]  /*3170*/  MOV R26, R3 ;  /* 0x00000003001a7202 */ /* 0x000fe20000000f00 */
[----:B------:R-:W-:Y:S02]  /*3180*/  IMAD.MOV.U32 R27, RZ, RZ, 0x0 ;  /* 0x00000000ff1b7424 */ /* 0x000fe400078e00ff */
[----:B------:R-:W-:Y:S02]  /*3190*/  IADD3 R24, PT, PT, R87, R28, R24 ;  /* 0x0000001c57187210 */ /* 0x000fe40007ffe018 */
[----:B------:R-:W-:Y:S01]  /*31a0*/  IADD3 R25, PT, PT, R86, R29, R25 ;  /* 0x0000001d56197210 */ /* 0x000fe20007ffe019 */
[----:B------:R-:W-:Y:S06]  /*31b0*/  RET.REL.NODEC R26 `(fused_nn_conv2d_add_nn_relu_cast_cast_left_shift_multiply_add_right_shift_cast_c_3441552496575213188__5_kernel0) ;  /* 0xffffffcc1a907950 */ /* 0x000fec0003c3ffff */
.L_x_348:
        /* <DEDUP_REMOVED lines=12> */
.L_x_412:


//--------------------- .text.fused_nn_conv2d_add_cast_add_clip_cast_nn_relu_1_kernel0 --------------------------
	.section	.text.fused_nn_conv2d_add_cast_add_clip_cast_nn_relu_1_kernel0,"ax",@progbits
	.align	128
        .global         fused_nn_conv2d_add_cast_add_clip_cast_nn_relu_1_kernel0
        .type           fused_nn_conv2d_add_cast_add_clip_cast_nn_relu_1_kernel0,@function
        .size           fused_nn_conv2d_add_cast_add_clip_cast_nn_relu_1_kernel0,(.L_x_413 - fused_nn_conv2d_add_cast_add_clip_cast_nn_relu_1_kernel0)
        .other          fused_nn_conv2d_add_cast_add_clip_cast_nn_relu_1_kernel0,@"STO_CUDA_ENTRY STV_DEFAULT"
fused_nn_conv2d_add_cast_add_clip_cast_nn_relu_1_kernel0:
.text.fused_nn_conv2d_add_cast_add_clip_cast_nn_relu_1_kernel0:
[----:B------:R-:W-:Y:S01]  /*0000*/  LDC R1, c[0x0][0x37c] ;  /* 0x0000df00ff017b82 */ /* 0x000fe20000000800 */
[----:B------:R-:W0:Y:S01]  /*0010*/  S2R R43, SR_TID.X ;  /* 0x00000000002b7919 */ /* 0x000e220000002100 */
[----:B------:R-:W1:Y:S06]  /*0020*/  LDCU.64 UR4, c[0x0][0x380] ;  /* 0x00007000ff0477ac */ /* 0x000e6c0008000a00 */
[----:B------:R-:W2:Y:S01]  /*0030*/  LDC.64 R4, c[0x0][0x388] ;  /* 0x0000e200ff047b82 */ /* 0x000ea20000000a00 */
[----:B------:R-:W3:Y:S01]  /*0040*/  S2R R53, SR_CTAID.Z ;  /* 0x0000000000357919 */ /* 0x000ee20000002700 */
[----:B------:R-:W4:Y:S01]  /*0050*/  LDCU.64 UR8, c[0x0][0x358] ;  /* 0x00006b00ff0877ac */ /* 0x000f220008000a00 */
[----:B------:R-:W5:Y:S01]  /*0060*/  S2R R47, SR_CTAID.Y ;  /* 0x00000000002f7919 */ /* 0x000f620000002600 */
[----:B0-----:R-:W-:-:S05]  /*0070*/  IMAD.SHL.U32 R0, R43, 0x8, RZ ;  /* 0x000000082b007824 */ /* 0x001fca00078e00ff */
[----:B------:R-:W-:Y:S02]  /*0080*/  LOP3.LUT R2, R0, 0x1fe0, RZ, 0xc0, !PT ;  /* 0x00001fe000027812 */ /* 0x000fe400078ec0ff */
[----:B------:R-:W-:-:S03]  /*0090*/  LOP3.LUT R0, R43, 0x3, RZ, 0xc0, !PT ;  /* 0x000000032b007812 */ /* 0x000fc600078ec0ff */
[----:B---3--:R-:W-:-:S04]  /*00a0*/  IMAD R3, R53, 0x400, R2 ;  /* 0x0000040035037824 */ /* 0x008fc800078e0202 */
[----:B------:R-:W-:-:S05]  /*00b0*/  IMAD.IADD R0, R0, 0x1, R3 ;  /* 0x0000000100007824 */ /* 0x000fca00078e0203 */
[----:B-1----:R-:W-:-:S04]  /*00c0*/  LEA R102, P0, R0, UR4, 0x2 ;  /* 0x0000000400667c11 */ /* 0x002fc8000f8010ff */
[----:B------:R-:W-:-:S05]  /*00d0*/  IADD3.X R103, PT, PT, RZ, UR5, RZ, P0, !PT ;  /* 0x00000005ff677c10 */ /* 0x000fca00087fe4ff */
[----:B----4-:R-:W3:Y:S04]  /*00e0*/  LDG.E.CONSTANT R7, desc[UR8][R102.64] ;  /* 0x0000000866077981 */ /* 0x010ee8000c1e9900 */
[----:B------:R-:W4:Y:S04]  /*00f0*/  LDG.E.CONSTANT R9, desc[UR8][R102.64+0x10] ;  /* 0x0000100866097981 */ /* 0x000f28000c1e9900 */
[----:B------:R-:W4:Y:S04]  /*0100*/  LDG.E.CONSTANT R11, desc[UR8][R102.64+0x20] ;  /* 0x00002008660b7981 */ /* 0x000f28000c1e9900 */
[----:B------:R-:W4:Y:S01]  /*0110*/  LDG.E.CONSTANT R13, desc[UR8][R102.64+0x30] ;  /* 0x00003008660d7981 */ /* 0x000f22000c1e9900 */
[----:B-----5:R-:W-:-:S05]  /*0120*/  IMAD.SHL.U32 R0, R47, 0x800, RZ ;  /* 0x000008002f007824 */ /* 0x020fca00078e00ff */
[----:B------:R-:W-:-:S05]  /*0130*/  LOP3.LUT R3, R0, R43, RZ, 0xfc, !PT ;  /* 0x0000002b00037212 */ /* 0x000fca00078efcff */
[----:B--2---:R-:W-:-:S05]  /*0140*/  IMAD.WIDE.U32 R4, R3, 0x4, R4 ;  /* 0x0000000403047825 */ /* 0x004fca00078e0004 */
[----:B------:R-:W2:Y:S04]  /*0150*/  LDG.E.CONSTANT R134, desc[UR8][R4.64] ;  /* 0x0000000804867981 */ /* 0x000ea8000c1e9900 */
        /* <DEDUP_REMOVED lines=108> */
[----:B---3--:R0:W-:Y:S04]  /*0820*/  STS [R50], R7 ;  /* 0x0000000732007388 */ /* 0x0081e80000000800 */
[----:B----4-:R1:W-:Y:S04]  /*0830*/  STS [R50+0x80], R9 ;  /* 0x0000800932007388 */ /* 0x0103e80000000800 */
[----:B------:R3:W-:Y:S01]  /*0840*/  STS [R50+0x100], R11 ;  /* 0x0001000b32007388 */ /* 0x0007e20000000800 */
[----:B0-----:R-:W-:-:S03]  /*0850*/  LEA R7, R0, UR7, 0x4 ;  /* 0x0000000700077c11 */ /* 0x001fc6000f8e20ff */
[----:B------:R0:W-:Y:S01]  /*0860*/  STS [R50+0x180], R13 ;  /* 0x0001800d32007388 */ /* 0x0001e20000000800 */
[C---:B-1----:R-:W-:Y:S01]  /*0870*/  LEA R9, R0.reuse, UR12, 0x4 ;  /* 0x0000000c00097c11 */ /* 0x042fe2000f8e20ff */
[----:B------:R-:W-:Y:S01]  /*0880*/  BAR.SYNC.DEFER_BLOCKING 0x0 ;  /* 0x0000000000007b1d */ /* 0x000fe20000010000 */
[C---:B---3--:R-:W-:Y:S02]  /*0890*/  LEA R11, R0.reuse, UR17, 0x4 ;  /* 0x00000011000b7c11 */ /* 0x048fe4000f8e20ff */
[----:B0-----:R-:W-:-:S03]  /*08a0*/  LEA R13, R0, UR16, 0x4 ;  /* 0x00000010000d7c11 */ /* 0x001fc6000f8e20ff */
[----:B------:R-:W0:Y:S04]  /*08b0*/  LDSM.16.M88 R6, [R6] ;  /* 0x000000000606783b */ /* 0x000e280000000000 */
[----:B------:R-:W1:Y:S04]  /*08c0*/  LDSM.16.M88 R3, [R3] ;  /* 0x000000000303783b */ /* 0x000e680000000000 */
[----:B------:R-:W3:Y:S04]  /*08d0*/  LDSM.16.M88 R7, [R7] ;  /* 0x000000000707783b */ /* 0x000ee80000000000 */
[----:B------:R4:W0:Y:S04]  /*08e0*/  LDSM.16.M88 R0, [R2] ;  /* 0x000000000200783b */ /* 0x0008280000000000 */
[----:B--2---:R-:W-:Y:S04]  /*08f0*/  STS [R49], R134 ;  /* 0x0000008631007388 */ /* 0x004fe80000000800 */
[----:B-----5:R-:W-:Y:S01]  /*0900*/  STS [R49+0x80], R132 ;  /* 0x0000808431007388 */ /* 0x020fe20000000800 */
[----:B----4-:R-:W-:-:S03]  /*0910*/  LOP3.LUT R2, R43, 0x7, RZ, 0xc0, !PT ;  /* 0x000000072b027812 */ /* 0x010fc600078ec0ff */
[----:B------:R-:W-:Y:S02]  /*0920*/  STS [R49+0x100], R130 ;  /* 0x0001008231007388 */ /* 0x000fe40000000800 */
[----:B------:R-:W-:Y:S02]  /*0930*/  IMAD R2, R47, 0x40, R2 ;  /* 0x000000402f027824 */ /* 0x000fe400078e0202 */
[----:B------:R-:W-:Y:S03]  /*0940*/  STS [R49+0x180], R128 ;  /* 0x0001808031007388 */ /* 0x000fe60000000800 */
[----:B------:R-:W-:Y:S01]  /*0950*/  LEA R53, R53, R2, 0xf ;  /* 0x0000000235357211 */ /* 0x000fe200078e78ff */
        /* <DEDUP_REMOVED lines=66> */
[----:B-1----:R-:W-:Y:S05]  /*0d80*/  CALL.REL.NOINC `($__internal_21_$__cuda_sm_9x_mma_sub_byte_internal_m8n8k32_u4_s4) ;  /* 0x000000cc006c7944 */ /* 0x002fea0003c00000 */
[----:B------:R-:W-:Y:S01]  /*0d90*/  IMAD.MOV.U32 R32, RZ, RZ, R40 ;  /* 0x000000ffff207224 */ /* 0x000fe200078e0028 */
[----:B------:R-:W-:Y:S01]  /*0da0*/  MOV R43, R6 ;  /* 0x00000006002b7202 */ /* 0x000fe20000000f00 */
[----:B------:R-:W-:Y:S02]  /*0db0*/  IMAD.MOV.U32 R38, RZ, RZ, R41 ;  /* 0x000000ffff267224 */ /* 0x000fe400078e0029 */
[----:B------:R-:W-:Y:S02]  /*0dc0*/  IMAD.MOV.U32 R44, RZ, RZ, R33 ;  /* 0x000000ffff2c7224 */ /* 0x000fe400078e0021 */
[----:B------:R-:W-:Y:S02]  /*0dd0*/  IMAD.MOV.U32 R51, RZ, RZ, RZ ;  /* 0x000000ffff337224 */ /* 0x000fe400078e00ff */
[----:B------:R-:W-:Y:S01]  /*0de0*/  IMAD.MOV.U32 R138, RZ, RZ, RZ ;  /* 0x000000ffff8a7224 */ /* 0x000fe200078e00ff */
[----:B------:R-:W-:-:S07]  /*0df0*/  MOV R136, 0xe10 ;  /* 0x00000e1000887802 */ /* 0x000fce0000000f00 */
[----:B------:R-:W-:Y:S05]  /*0e00*/  CALL.REL.NOINC `($__internal_21_$__cuda_sm_9x_mma_sub_byte_internal_m8n8k32_u4_s4) ;  /* 0x000000cc004c7944 */ /* 0x000fea0003c00000 */
[----:B------:R-:W-:Y:S01]  /*0e10*/  IMAD.MOV.U32 R33, RZ, RZ, R40 ;  /* 0x000000ffff217224 */ /* 0x000fe200078e0028 */
[----:B------:R-:W-:Y:S01]  /*0e20*/  MOV R55, R41 ;  /* 0x0000002900377202 */ /* 0x000fe20000000f00 */
[----:B------:R-:W-:Y:S01]  /*0e30*/  IMAD.MOV.U32 R44, RZ, RZ, R34 ;  /* 0x000000ffff2c7224 */ /* 0x000fe200078e0022 */
[----:B------:R-:W-:Y:S01]  /*0e40*/  MOV R138, RZ ;  /* 0x000000ff008a7202 */ /* 0x000fe20000000f00 */
[----:B------:R-:W-:Y:S02]  /*0e50*/  IMAD.MOV.U32 R43, RZ, RZ, R6 ;  /* 0x000000ffff2b7224 */ /* 0x000fe400078e0006 */
[----:B------:R-:W-:Y:S01]  /*0e60*/  IMAD.MOV.U32 R51, RZ, RZ, RZ ;  /* 0x000000ffff337224 */ /* 0x000fe200078e00ff */
[----:B------:R-:W-:-:S07]  /*0e70*/  MOV R136, 0xe90 ;  /* 0x00000e9000887802 */ /* 0x000fce0000000f00 */
[----:B------:R-:W-:Y:S05]  /*0e80*/  CALL.REL.NOINC `($__internal_21_$__cuda_sm_9x_mma_sub_byte_internal_m8n8k32_u4_s4) ;  /* 0x000000cc002c7944 */ /* 0x000fea0003c00000 */
        /* <DEDUP_REMOVED lines=43> */
[----:B------:R-:W-:Y:S01]  /*1140*/  MOV R43, R3 ;  /* 0x00000003002b7202 */ /* 0x000fe20000000f00 */
[----:B------:R-:W-:Y:S02]  /*1150*/  IMAD.MOV.U32 R51, RZ, RZ, R32 ;  /* 0x000000ffff337224 */ /* 0x000fe400078e0020 */
[----:B------:R-:W-:Y:S01]  /*1160*/  IMAD.MOV.U32 R138, RZ, RZ, R38 ;  /* 0x000000ffff8a7224 */ /* 0x000fe200078e0026 */
[----:B------:R-:W-:-:S07]  /*1170*/  MOV R136, 0x1190 ;  /* 0x0000119000887802 */ /* 0x000fce0000000f00 */
[----:B------:R-:W-:Y:S05]  /*1180*/  CALL.REL.NOINC `($__internal_21_$__cuda_sm_9x_mma_sub_byte_internal_m8n8k32_u4_s4) ;  /* 0x000000c8006c7944 */ /* 0x000fea0003c00000 */
[----:B------:R-:W-:Y:S01]  /*1190*/  IMAD.MOV.U32 R8, RZ, RZ, R40 ;  /* 0x000000ffff087224 */ /* 0x000fe200078e0028 */
[----:B------:R-:W-:Y:S01]  /*11a0*/  MOV R51, R33 ;  /* 0x0000002100337202 */ /* 0x000fe20000000f00 */
[----:B------:R-:W-:Y:S02]  /*11b0*/  IMAD.MOV.U32 R32, RZ, RZ, R41 ;  /* 0x000000ffff207224 */ /* 0x000fe400078e0029 */
[----:B------:R-:W-:Y:S02]  /*11c0*/  IMAD.MOV.U32 R44, RZ, RZ, R12 ;  /* 0x000000ffff2c7224 */ /* 0x000fe400078e000c */
[----:B------:R-:W-:Y:S02]  /*11d0*/  IMAD.MOV.U32 R138, RZ, RZ, R55 ;  /* 0x000000ffff8a7224 */ /* 0x000fe400078e0037 */
[----:B------:R-:W-:Y:S01]  /*11e0*/  IMAD.MOV.U32 R43, RZ, RZ, R3 ;  /* 0x000000ffff2b7224 */ /* 0x000fe200078e0003 */
        /* <DEDUP_REMOVED lines=245> */
[C---:B0-----:R-:W-:Y:S02]  /*2140*/  LEA R5, R0.reuse, UR33, 0x4 ;  /* 0x0000002100057c11 */ /* 0x041fe4000f8e20ff */
        /* <DEDUP_REMOVED lines=8> */
[----:B--2---:R0:W-:Y:S04]  /*21d0*/  STS [R50], R3 ;  /* 0x0000000332007388 */ /* 0x0041e80000000800 */
[----:B---3--:R1:W-:Y:S04]  /*21e0*/  STS [R50+0x80], R7 ;  /* 0x0000800732007388 */ /* 0x0083e80000000800 */
[----:B----4-:R-:W-:Y:S01]  /*21f0*/  STS [R50+0x100], R43 ;  /* 0x0001002b32007388 */ /* 0x010fe20000000800 */
[----:B0-----:R-:W-:-:S03]  /*2200*/  LEA R3, R0, UR29, 0x4 ;  /* 0x0000001d00037c11 */ /* 0x001fc6000f8e20ff */
[----:B-----5:R-:W-:Y:S01]  /*2210*/  STS [R50+0x180], R45 ;  /* 0x0001802d32007388 */ /* 0x020fe20000000800 */
[----:B-1----:R-:W-:Y:S01]  /*2220*/  LEA R7, R0, UR25, 0x4 ;  /* 0x0000001900077c11 */ /* 0x002fe2000f8e20ff */
[----:B------:R-:W-:Y:S06]  /*2230*/  BAR.SYNC.DEFER_BLOCKING 0x0 ;  /* 0x0000000000007b1d */ /* 0x000fec0000010000 */
        /* <DEDUP_REMOVED lines=69> */
[----:B------:R3:W0:Y:S01]  /*2690*/  LDSM.16.M88 R3, [R42] ;  /* 0x000000002a03783b */ /* 0x0006220000000000 */
[----:B-12-4-:R-:W-:-:S07]  /*26a0*/  MOV R136, 0x26c0 ;  /* 0x000026c000887802 */ /* 0x016fce0000000f00 */
[----:B0--3--:R-:W-:Y:S05]  /*26b0*/  CALL.REL.NOINC `($__internal_21_$__cuda_sm_9x_mma_sub_byte_internal_m8n8k32_u4_s4) ;  /* 0x000000b400207944 */ /* 0x009fea0003c00000 */
[----:B------:R-:W-:Y:S01]  /*26c0*/  MOV R110, R40 ;  /* 0x00000028006e7202 */ /* 0x000fe20000000f00 */
[----:B------:R-:W-:Y:S01]  /*26d0*/  IMAD.MOV.U32 R111, RZ, RZ, R41 ;  /* 0x000000ffff6f7224 */ /* 0x000fe200078e0029 */
[----:B------:R-:W-:Y:S01]  /*26e0*/  MOV R138, R121 ;  /* 0x00000079008a7202 */ /* 0x000fe20000000f00 */
[----:B------:R-:W-:Y:S02]  /*26f0*/  IMAD.MOV.U32 R44, RZ, RZ, R73 ;  /* 0x000000ffff2c7224 */ /* 0x000fe400078e0049 */
        /* <DEDUP_REMOVED lines=254> */
[----:B------:R-:W2:Y:S04]  /*36e0*/  LDG.E.CONSTANT R65, desc[UR8][R100.64] ;  /* 0x0000000864417981 */ /* 0x000ea8000c1e9900 */
[----:B------:R-:W3:Y:S04]  /*36f0*/  LDG.E.CONSTANT R71, desc[UR8][R100.64+0x20] ;  /* 0x0000200864477981 */ /* 0x000ee8000c1e9900 */
[----:B------:R-:W4:Y:S04]  /*3700*/  LDG.E.CONSTANT R6, desc[UR8][R42.64+0x40] ;  /* 0x000040082a067981 */ /* 0x000f28000c1e9900 */
[----:B------:R-:W5:Y:S04]  /*3710*/  LDG.E.CONSTANT R69, desc[UR8][R100.64+0x4000] ;  /* 0x0040000864457981 */ /* 0x000f68000c1e9900 */
        /* <DEDUP_REMOVED lines=12> */
[----:B------:R0:W4:Y:S04]  /*37e0*/  LDG.E.CONSTANT R0, desc[UR8][R42.64+0xe0] ;  /* 0x0000e0082a007981 */ /* 0x000128000c1e9900 */
[----:B------:R-:W4:Y:S04]  /*37f0*/  LDG.E.CONSTANT R46, desc[UR8][R100.64+0x40a0] ;  /* 0x0040a008642e7981 */ /* 0x000f28000c1e9900 */
[----:B------:R-:W4:Y:S04]  /*3800*/  LDG.E.CONSTANT R63, desc[UR8][R100.64+0xc0] ;  /* 0x0000c008643f7981 */ /* 0x000f28000c1e9900 */
[----:B------:R-:W4:Y:S04]  /*3810*/  LDG.E.CONSTANT R61, desc[UR8][R100.64+0x40c0] ;  /* 0x0040c008643d7981 */ /* 0x000f28000c1e9900 */
[----:B------:R-:W4:Y:S04]  /*3820*/  LDG.E.CONSTANT R59, desc[UR8][R100.64+0xe0] ;  /* 0x0000e008643b7981 */ /* 0x000f28000c1e9900 */
[----:B------:R-:W4:Y:S01]  /*3830*/  LDG.E.CONSTANT R57, desc[UR8][R100.64+0x40e0] ;  /* 0x0040e00864397981 */ /* 0x000f22000c1e9900 */
        /* <DEDUP_REMOVED lines=14> */
[----:B------:R-:W-:Y:S04]  /*3920*/  STS.64 [R67], R104 ;  /* 0x0000006843007388 */ /* 0x000fe80000000a00 */
[----:B------:R-:W-:Y:S04]  /*3930*/  STS.64 [R43], R106 ;  /* 0x0000006a2b007388 */ /* 0x000fe80000000a00 */
[----:B------:R-:W-:Y:S01]  /*3940*/  STS.64 [R75], R108 ;  /* 0x0000006c4b007388 */ /* 0x000fe20000000a00 */
[----:B0-----:R-:W0:Y:S03]  /*3950*/  LDC.64 R98, c[0x0][0x390] ;  /* 0x0000e400ff627b82 */ /* 0x001e260000000a00 */
[----:B------:R-:W-:Y:S04]  /*3960*/  STS.64 [R79], R110 ;  /* 0x0000006e4f007388 */ /* 0x000fe80000000a00 */
[----:B------:R-:W-:Y:S04]  /*3970*/  STS.64 [R97], R112 ;  /* 0x0000007061007388 */ /* 0x000fe80000000a00 */
[----:B------:R-:W-:Y:S04]  /*3980*/  STS.64 [R91], R114 ;  /* 0x000000725b007388 */ /* 0x000fe80000000a00 */
[----:B------:R-:W-:Y:S01]  /*3990*/  STS.64 [R87], R40 ;  /* 0x0000002857007388 */ /* 0x000fe20000000a00 */
[----:B------:R-:W-:Y:S06]  /*39a0*/  BAR.SYNC.DEFER_BLOCKING 0x0 ;  /* 0x0000000000007b1d */ /* 0x000fec0000010000 */
[----:B------:R-:W2:Y:S04]  /*39b0*/  LDS R43, [R49] ;  /* 0x00000000312b7984 */ /* 0x000ea80000000800 */
[----:B------:R-:W3:Y:S01]  /*39c0*/  LDS R42, [R49+0x100] ;  /* 0x00010000312a7984 */ /* 0x000ee20000000800 */
[----:B0-----:R-:W-:-:S03]  /*39d0*/  IMAD.WIDE.U32 R98, R53, 0x4, R98 ;  /* 0x0000000435627825 */ /* 0x001fc600078e0062 */
[----:B------:R-:W5:Y:S04]  /*39e0*/  LDS R67, [R49+0x80] ;  /* 0x0000800031437984 */ /* 0x000f680000000800 */
[----:B------:R-:W4:Y:S04]  /*39f0*/  LDS R104, [R49+0x180] ;  /* 0x0001800031687984 */ /* 0x000f280000000800 */
[----:B------:R-:W0:Y:S04]  /*3a00*/  LDS R75, [R49+0x200] ;  /* 0x00020000314b7984 */ /* 0x000e280000000800 */
[----:B------:R-:W1:Y:S04]  /*3a10*/  LDS R79, [R49+0x280] ;  /* 0x00028000314f7984 */ /* 0x000e680000000800 */
[----:B------:R-:W1:Y:S04]  /*3a20*/  LDS R106, [R49+0x300] ;  /* 0x00030000316a7984 */ /* 0x000e680000000800 */
[----:B------:R-:W1:Y:S04]  /*3a30*/  LDS R108, [R49+0x380] ;  /* 0x00038000316c7984 */ /* 0x000e680000000800 */
[----:B------:R-:W1:Y:S04]  /*3a40*/  LDS R87, [R49+0x400] ;  /* 0x0004000031577984 */ /* 0x000e680000000800 */
[----:B------:R-:W1:Y:S04]  /*3a50*/  LDS R91, [R49+0x480] ;  /* 0x00048000315b7984 */ /* 0x000e680000000800 */
[----:B------:R-:W1:Y:S04]  /*3a60*/  LDS R40, [R49+0x500] ;  /* 0x0005000031287984 */ /* 0x000e680000000800 */
[----:B------:R-:W1:Y:S04]  /*3a70*/  LDS R53, [R49+0x580] ;  /* 0x0005800031357984 */ /* 0x000e680000000800 */
[----:B------:R-:W-:Y:S04]  /*3a80*/  LDS R97, [R49+0x680] ;  /* 0x0006800031617984 */ /* 0x000fe80000000800 */
[----:B------:R-:W-:Y:S04]  /*3a90*/  LDS R105, [R49+0x700] ;  /* 0x0007000031697984 */ /* 0x000fe80000000800 */
[----:B------:R-:W-:Y:S01]  /*3aa0*/  LDS R107, [R49+0x780] ;  /* 0x00078000316b7984 */ /* 0x000fe20000000800 */
[----:B--2---:R-:W-:-:S03]  /*3ab0*/  IADD3 R43, PT, PT, R65, R8, R43 ;  /* 0x00000008412b7210 */ /* 0x004fc60007ffe02b */
[----:B------:R-:W2:Y:S01]  /*3ac0*/  LDS R65, [R49+0x600] ;  /* 0x0006000031417984 */ /* 0x000ea20000000800 */
[----:B---3--:R-:W-:Y:S02]  /*3ad0*/  IADD3 R42, PT, PT, R71, R7, R42 ;  /* 0x00000007472a7210 */ /* 0x008fe40007ffe02a */
[----:B------:R-:W-:Y:S02]  /*3ae0*/  VIMNMX R43, PT, PT, RZ, R43, !PT ;  /* 0x0000002bff2b7248 */ /* 0x000fe40007fe0100 */
[----:B------:R-:W-:Y:S02]  /*3af0*/  VIMNMX R41, PT, PT, RZ, R42, !PT ;  /* 0x0000002aff297248 */ /* 0x000fe40007fe0100 */
[----:B-----5:R-:W-:Y:S01]  /*3b00*/  IADD3 R67, PT, PT, R69, R8, R67 ;  /* 0x0000000845437210 */ /* 0x020fe20007ffe043 */
[----:B------:R-:W-:Y:S01]  /*3b10*/  STG.E desc[UR8][R98.64], R43 ;  /* 0x0000002b62007986 */ /* 0x000fe2000c101908 */
[----:B----4-:R-:W-:-:S03]  /*3b20*/  IADD3 R73, PT, PT, R73, R7, R104 ;  /* 0x0000000749497210 */ /* 0x010fc60007ffe068 */
[----:B------:R3:W-:Y:S01]  /*3b30*/  STG.E desc[UR8][R98.64+0x20], R41 ;  /* 0x0000202962007986 */ /* 0x0007e2000c101908 */
[-C--:B0-----:R-:W-:Y:S02]  /*3b40*/  IADD3 R75, PT, PT, R77, R6.reuse, R75 ;  /* 0x000000064d4b7210 */ /* 0x081fe40007ffe04b */
[----:B-1----:R-:W-:Y:S02]  /*3b50*/  IADD3 R79, PT, PT, R81, R6, R79 ;  /* 0x00000006514f7210 */ /* 0x002fe40007ffe04f */
[----:B------:R-:W-:Y:S02]  /*3b60*/  VIMNMX R67, PT, PT, RZ, R67, !PT ;  /* 0x00000043ff437248 */ /* 0x000fe40007fe0100 */
[----:B------:R-:W-:Y:S02]  /*3b70*/  VIMNMX R73, PT, PT, RZ, R73, !PT ;  /* 0x00000049ff497248 */ /* 0x000fe40007fe0100 */
[----:B------:R-:W-:Y:S02]  /*3b80*/  VIMNMX R75, PT, PT, RZ, R75, !PT ;  /* 0x0000004bff4b7248 */ /* 0x000fe40007fe0100 */
[----:B------:R-:W-:-:S02]  /*3b90*/  VIMNMX R79, PT, PT, RZ, R79, !PT ;  /* 0x0000004fff4f7248 */ /* 0x000fc40007fe0100 */
[-C--:B------:R-:W-:Y:S02]  /*3ba0*/  IADD3 R83, PT, PT, R83, R5.reuse, R106 ;  /* 0x0000000553537210 */ /* 0x080fe40007ffe06a */
[----:B------:R-:W-:Y:S02]  /*3bb0*/  IADD3 R85, PT, PT, R85, R5, R108 ;  /* 0x0000000555557210 */ /* 0x000fe40007ffe06c */
[-C--:B------:R-:W-:Y:S02]  /*3bc0*/  IADD3 R87, PT, PT, R89, R4.reuse, R87 ;  /* 0x0000000459577210 */ /* 0x080fe40007ffe057 */
[----:B------:R-:W-:Y:S02]  /*3bd0*/  IADD3 R91, PT, PT, R93, R4, R91 ;  /* 0x000000045d5b7210 */ /* 0x000fe40007ffe05b */
[----:B------:R-:W-:Y:S02]  /*3be0*/  IADD3 R40, PT, PT, R95, R3, R40 ;  /* 0x000000035f287210 */ /* 0x000fe40007ffe028 */
[----:B------:R-:W-:-:S02]  /*3bf0*/  VIMNMX R83, PT, PT, RZ, R83, !PT ;  /* 0x00000053ff537248 */ /* 0x000fc40007fe0100 */
[----:B------:R-:W-:Y:S02]  /*3c00*/  VIMNMX R85, PT, PT, RZ, R85, !PT ;  /* 0x00000055ff557248 */ /* 0x000fe40007fe0100 */
[----:B------:R-:W-:Y:S02]  /*3c10*/  VIMNMX R87, PT, PT, RZ, R87, !PT ;  /* 0x00000057ff577248 */ /* 0x000fe40007fe0100 */
[----:B------:R-:W-:Y:S02]  /*3c20*/  VIMNMX R91, PT, PT, RZ, R91, !PT ;  /* 0x0000005bff5b7248 */ /* 0x000fe40007fe0100 */
[----:B------:R-:W-:Y:S02]  /*3c30*/  IADD3 R46, PT, PT, R46, R3, R53 ;  /* 0x000000032e2e7210 */ /* 0x000fe40007ffe035 */
[-C--:B--2---:R-:W-:Y:S02]  /*3c40*/  IADD3 R63, PT, PT, R63, R2.reuse, R65 ;  /* 0x000000023f3f7210 */ /* 0x084fe40007ffe041 */
[----:B------:R-:W-:-:S02]  /*3c50*/  IADD3 R61, PT, PT, R61, R2, R97 ;  /* 0x000000023d3d7210 */ /* 0x000fc40007ffe061 */
[-C--:B------:R-:W-:Y:S02]  /*3c60*/  IADD3 R59, PT, PT, R59, R0.reuse, R105 ;  /* 0x000000003b3b7210 */ /* 0x080fe40007ffe069 */
[----:B------:R-:W-:Y:S02]  /*3c70*/  IADD3 R57, PT, PT, R57, R0, R107 ;  /* 0x0000000039397210 */ /* 0x000fe40007ffe06b */
[----:B---3--:R-:W-:Y:S02]  /*3c80*/  VIMNMX R41, PT, PT, RZ, R40, !PT ;  /* 0x00000028ff297248 */ /* 0x008fe40007fe0100 */
[----:B------:R-:W-:Y:S02]  /*3c90*/  VIMNMX R43, PT, PT, RZ, R46, !PT ;  /* 0x0000002eff2b7248 */ /* 0x000fe40007fe0100 */
[----:B------:R-:W-:Y:S02]  /*3ca0*/  VIMNMX R63, PT, PT, RZ, R63, !PT ;  /* 0x0000003fff3f7248 */ /* 0x000fe40007fe0100 */
[----:B------:R-:W-:-:S02]  /*3cb0*/  VIMNMX R61, PT, PT, RZ, R61, !PT ;  /* 0x0000003dff3d7248 */ /* 0x000fc40007fe0100 */
        /* <DEDUP_REMOVED lines=8> */
[----:B------:R0:W-:Y:S04]  /*3d40*/  STG.E desc[UR8][R98.64+0x80], R87 ;  /* 0x0000805762007986 */ /* 0x0001e8000c101908 */
[----:B------:R1:W-:Y:S04]  /*3d50*/  STG.E desc[UR8][R98.64+0x4080], R91 ;  /* 0x0040805b62007986 */ /* 0x0003e8000c101908 */
[----:B------:R-:W-:Y:S04]  /*3d60*/  STG.E desc[UR8][R98.64+0xa0], R41 ;  /* 0x0000a02962007986 */ /* 0x000fe8000c101908 */
[----:B------:R-:W-:Y:S04]  /*3d70*/  STG.E desc[UR8][R98.64+0x40a0], R43 ;  /* 0x0040a02b62007986 */ /* 0x000fe8000c101908 */
[----:B------:R2:W-:Y:S04]  /*3d80*/  STG.E desc[UR8][R98.64+0xc0], R63 ;  /* 0x0000c03f62007986 */ /* 0x0005e8000c101908 */
[----:B------:R3:W-:Y:S04]  /*3d90*/  STG.E desc[UR8][R98.64+0x40c0], R61 ;  /* 0x0040c03d62007986 */ /* 0x0007e8000c101908 */
[----:B------:R4:W-:Y:S04]  /*3da0*/  STG.E desc[UR8][R98.64+0xe0], R59 ;  /* 0x0000e03b62007986 */ /* 0x0009e8000c101908 */
[----:B------:R5:W-:Y:S04]  /*3db0*/  STG.E desc[UR8][R98.64+0x40e0], R57 ;  /* 0x0040e03962007986 */ /* 0x000be8000c101908 */
[----:B------:R-:W-:Y:S04]  /*3dc0*/  STS [R50], R55 ;  /* 0x0000003732007388 */ /* 0x000fe80000000800 */
        /* <DEDUP_REMOVED lines=49> */
[C---:B0-----:R-:W-:Y:S02]  /*40e0*/  LEA R87, R44.reuse, UR14, 0x4 ;  /* 0x0000000e2c577c11 */ /* 0x041fe4000f8e20ff */
[C---:B------:R-:W-:Y:S02]  /*40f0*/  LEA R119, R44.reuse, UR15, 0x4 ;  /* 0x0000000f2c777c11 */ /* 0x040fe4000f8e20ff */
[C---:B------:R-:W-:Y:S02]  /*4100*/  LEA R117, R44.reuse, UR16, 0x4 ;  /* 0x000000102c757c11 */ /* 0x040fe4000f8e20ff */
[C---:B------:R-:W-:Y:S02]  /*4110*/  LEA R67, R44.reuse, UR17, 0x4 ;  /* 0x000000112c437c11 */ /* 0x040fe4000f8e20ff */
[----:B-1----:R-:W-:-:S02]  /*4120*/  LEA R91, R44, UR18, 0x4 ;  /* 0x000000122c5b7c11 */ /* 0x002fc4000f8e20ff */
[C---:B------:R-:W-:Y:S02]  /*4130*/  LEA R116, R44.reuse, UR19, 0x4 ;  /* 0x000000132c747c11 */ /* 0x040fe4000f8e20ff */
[C---:B------:R-:W-:Y:S02]  /*4140*/  LEA R115, R44.reuse, UR20, 0x4 ;  /* 0x000000142c737c11 */ /* 0x040fe4000f8e20ff */
[C---:B------:R-:W-:Y:S02]  /*4150*/  LEA R65, R44.reuse, UR21, 0x4 ;  /* 0x000000152c417c11 */ /* 0x040fe4000f8e20ff */
[C---:B------:R-:W-:Y:S02]  /*4160*/  LEA R95, R44.reuse, UR22, 0x4 ;  /* 0x000000162c5f7c11 */ /* 0x040fe4000f8e20ff */
[C---:B------:R-:W-:Y:S01]  /*4170*/  LEA R114, R44.reuse, UR23, 0x4 ;  /* 0x000000172c727c11 */ /* 0x040fe2000f8e20ff */
[----:B------:R-:W0:Y:S01]  /*4180*/  LDSM.16.M88 R125, [R125] ;  /* 0x000000007d7d783b */ /* 0x000e220000000000 */
[----:B------:R-:W-:-:S02]  /*4190*/  LEA R113, R44, UR24, 0x4 ;  /* 0x000000182c717c11 */ /* 0x000fc4000f8e20ff */
[C---:B--2---:R-:W-:Y:S01]  /*41a0*/  LEA R63, R44.reuse, UR25, 0x4 ;  /* 0x000000192c3f7c11 */ /* 0x044fe2000f8e20ff */
[----:B------:R-:W1:Y:S01]  /*41b0*/  LDSM.16.M88 R123, [R123] ;  /* 0x000000007b7b783b */ /* 0x000e620000000000 */
[C---:B------:R-:W-:Y:S02]  /*41c0*/  LEA R104, R44.reuse, UR26, 0x4 ;  /* 0x0000001a2c687c11 */ /* 0x040fe4000f8e20ff */
[C---:B------:R-:W-:Y:S01]  /*41d0*/  LEA R112, R44.reuse, UR27, 0x4 ;  /* 0x0000001b2c707c11 */ /* 0x040fe2000f8e20ff */
[----:B------:R-:W2:Y:S01]  /*41e0*/  LDSM.16.M88 R121, [R121] ;  /* 0x000000007979783b */ /* 0x000ea20000000000 */
[C---:B------:R-:W-:Y:S02]  /*41f0*/  LEA R69, R44.reuse, UR28, 0x4 ;  /* 0x0000001c2c457c11 */ /* 0x040fe4000f8e20ff */
[C---:B---3--:R-:W-:Y:S01]  /*4200*/  LEA R61, R44.reuse, UR29, 0x4 ;  /* 0x0000001d2c3d7c11 */ /* 0x048fe2000f8e20ff */
[----:B------:R-:W3:Y:S01]  /*4210*/  LDSM.16.M88 R87, [R87] ;  /* 0x000000005757783b */ /* 0x000ee20000000000 */
[----:B------:R-:W-:-:S02]  /*4220*/  LEA R106, R44, UR30, 0x4 ;  /* 0x0000001e2c6a7c11 */ /* 0x000fc4000f8e20ff */
[C---:B------:R-:W-:Y:S01]  /*4230*/  LEA R71, R44.reuse, UR31, 0x4 ;  /* 0x0000001f2c477c11 */ /* 0x040fe2000f8e20ff */
[----:B------:R-:W0:Y:S01]  /*4240*/  LDSM.16.M88 R119, [R119] ;  /* 0x000000007777783b */ /* 0x000e220000000000 */
[C---:B------:R-:W-:Y:S02]  /*4250*/  LEA R73, R44.reuse, UR32, 0x4 ;  /* 0x000000202c497c11 */ /* 0x040fe4000f8e20ff */
[C---:B----4-:R-:W-:Y:S01]  /*4260*/  LEA R59, R44.reuse, UR33, 0x4 ;  /* 0x000000212c3b7c11 */ /* 0x050fe2000f8e20ff */
[----:B------:R-:W4:Y:S01]  /*4270*/  LDSM.16.M88 R117, [R117] ;  /* 0x000000007575783b */ /* 0x000f220000000000 */
[C---:B------:R-:W-:Y:S02]  /*4280*/  LEA R108, R44.reuse, UR34, 0x4 ;  /* 0x000000222c6c7c11 */ /* 0x040fe4000f8e20ff */
[C---:B------:R-:W-:Y:S01]  /*4290*/  LEA R75, R44.reuse, UR35, 0x4 ;  /* 0x000000232c4b7c11 */ /* 0x040fe2000f8e20ff */
[----:B------:R-:W0:Y:S01]  /*42a0*/  LDSM.16.M88 R67, [R67] ;  /* 0x000000004343783b */ /* 0x000e220000000000 */
[----:B------:R-:W-:-:S02]  /*42b0*/  LEA R77, R44, UR36, 0x4 ;  /* 0x000000242c4d7c11 */ /* 0x000fc4000f8e20ff */
[C---:B-----5:R-:W-:Y:S01]  /*42c0*/  LEA R57, R44.reuse, UR37, 0x4 ;  /* 0x000000252c397c11 */ /* 0x060fe2000f8e20ff */
[----:B------:R-:W0:Y:S01]  /*42d0*/  LDSM.16.M88 R91, [R91] ;  /* 0x000000005b5b783b */ /* 0x000e220000000000 */
        /* <DEDUP_REMOVED lines=33> */
[----:B0-----:R-:W-:Y:S05]  /*44f0*/  CALL.REL.NOINC `($__internal_21_$__cuda_sm_9x_mma_sub_byte_internal_m8n8k32_u4_s4) ;  /* 0x0000009400907944 */ /* 0x001fea0003c00000 */
        /* <DEDUP_REMOVED lines=8> */
[----:B------:R-:W-:Y:S01]  /*4580*/  MOV R87, R40 ;  /* 0x0000002800577202 */ /* 0x000fe20000000f00 */
[----:B------:R-:W-:Y:S01]  /*4590*/  IMAD.MOV.U32 R89, RZ, RZ, R41 ;  /* 0x000000ffff597224 */ /* 0x000fe200078e0029 */
[----:B------:R-:W-:Y:S01]  /*45a0*/  MOV R51, RZ ;  /* 0x000000ff00337202 */ /* 0x000fe20000000f00 */
[----:B------:R-:W-:Y:S02]  /*45b0*/  IMAD.MOV.U32 R44, RZ, RZ, R91 ;  /* 0x000000ffff2c7224 */ /* 0x000fe400078e005b */
        /* <DEDUP_REMOVED lines=239> */
[----:B------:R-:W5:Y:S01]  /*54b0*/  LDG.E.CONSTANT R51, desc[UR8][R102.64+0x470] ;  /* 0x0004700866337981 */ /* 0x000f62000c1e9900 */
[----:B------:R-:W-:Y:S01]  /*54c0*/  MOV R119, R40 ;  /* 0x0000002800777202 */ /* 0x000fe20000000f00 */
        /* <DEDUP_REMOVED lines=117> */
[----:B0-----:R-:W-:Y:S05]  /*5c20*/  CALL.REL.NOINC `($__internal_21_$__cuda_sm_9x_mma_sub_byte_internal_m8n8k32_u4_s4) ;  /* 0x0000007c00c47944 */ /* 0x001fea0003c00000 */
        /* <DEDUP_REMOVED lines=268> */
[----:B------:R-:W-:Y:S01]  /*6cf0*/  IMAD.MOV.U32 R138, RZ, RZ, RZ ;  /* 0x000000ffff8a7224 */ /* 0x000fe200078e00ff */
[----:B------:R-:W0:Y:S02]  /*6d00*/  S2R R42, SR_LANEID ;  /* 0x00000000002a7919 */ /* 0x000e240000000000 */
[----:B0-----:R-:W-:-:S02]  /*6d10*/  SHF.R.U32.HI R61, RZ, 0x2, R42 ;  /* 0x00000002ff3d7819 */ /* 0x001fc4000001162a */
[C---:B------:R-:W-:Y:S02]  /*6d20*/  LOP3.LUT R136, R42.reuse, 0x3, RZ, 0xc0, !PT ;  /* 0x000000032a887812 */ /* 0x040fe400078ec0ff */
[----:B------:R-:W-:-:S03]  /*6d30*/  LOP3.LUT R42, R42, 0x7, RZ, 0xc0, !PT ;  /* 0x000000072a2a7812 */ /* 0x000fc600078ec0ff */
[----:B------:R-:W-:Y:S01]  /*6d40*/  IMAD R61, R61, 0x4, R136 ;  /* 0x000000043d3d7824 */ /* 0x000fe200078e0288 */
[C---:B------:R-:W-:Y:S01]  /*6d50*/  LEA R129, R42.reuse, UR6, 0x4 ;  /* 0x000000062a817c11 */ /* 0x040fe2000f8e20ff */
[----:B------:R-:W-:Y:S01]  /*6d60*/  BAR.SYNC.DEFER_BLOCKING 0x0 ;  /* 0x0000000000007b1d */ /* 0x000fe20000010000 */
[----:B------:R-:W-:Y:S02]  /*6d70*/  LEA R127, R42, UR7, 0x4 ;  /* 0x000000072a7f7c11 */ /* 0x000fe4000f8e20ff */
[C---:B------:R-:W-:Y:S02]  /*6d80*/  LEA R63, R61.reuse, UR5, 0x3 ;  /* 0x000000053d3f7c11 */ /* 0x040fe4000f8e18ff */
[C---:B------:R-:W-:Y:S02]  /*6d90*/  LEA R71, R61.reuse, UR12, 0x3 ;  /* 0x0000000c3d477c11 */ /* 0x040fe4000f8e18ff */
[C---:B------:R-:W-:Y:S02]  /*6da0*/  LEA R75, R61.reuse, UR14, 0x3 ;  /* 0x0000000e3d4b7c11 */ /* 0x040fe4000f8e18ff */
[----:B------:R-:W-:-:S02]  /*6db0*/  LEA R83, R61, UR16, 0x3 ;  /* 0x000000103d537c11 */ /* 0x000fc4000f8e18ff */
[C---:B------:R-:W-:Y:S02]  /*6dc0*/  LEA R87, R61.reuse, UR18, 0x3 ;  /* 0x000000123d577c11 */ /* 0x040fe4000f8e18ff */
[C---:B------:R-:W-:Y:S02]  /*6dd0*/  LEA R93, R61.reuse, UR20, 0x3 ;  /* 0x000000143d5d7c11 */ /* 0x040fe4000f8e18ff */
[C---:B------:R-:W-:Y:S02]  /*6de0*/  LEA R95, R61.reuse, UR22, 0x3 ;  /* 0x000000163d5f7c11 */ /* 0x040fe4000f8e18ff */
[----:B------:R-:W-:Y:S02]  /*6df0*/  LEA R97, R61, UR24, 0x3 ;  /* 0x000000183d617c11 */ /* 0x000fe4000f8e18ff */
[C---:B------:R-:W-:Y:S02]  /*6e00*/  LEA R125, R42.reuse, UR11, 0x4 ;  /* 0x0000000b2a7d7c11 */ /* 0x040fe4000f8e20ff */
[----:B------:R-:W-:-:S02]  /*6e10*/  LEA R123, R42, UR12, 0x4 ;  /* 0x0000000c2a7b7c11 */ /* 0x000fc4000f8e20ff */
[C---:B------:R-:W-:Y:S01]  /*6e20*/  LEA R121, R42.reuse, UR13, 0x4 ;  /* 0x0000000d2a797c11 */ /* 0x040fe2000f8e20ff */
[----:B------:R-:W-:Y:S01]  /*6e30*/  STS.64 [R63], R104 ;  /* 0x000000683f007388 */ /* 0x000fe20000000a00 */
[----:B------:R-:W-:-:S03]  /*6e40*/  LEA R119, R42, UR15, 0x4 ;  /* 0x0000000f2a777c11 */ /* 0x000fc6000f8e20ff */
[----:B------:R-:W-:Y:S04]  /*6e50*/  STS.64 [R71], R106 ;  /* 0x0000006a47007388 */ /* 0x000fe80000000a00 */
[----:B------:R-:W-:Y:S04]  /*6e60*/  STS.64 [R75], R108 ;  /* 0x0000006c4b007388 */ /* 0x000fe80000000a00 */
[----:B------:R0:W-:Y:S04]  /*6e70*/  STS.64 [R83], R110 ;  /* 0x0000006e53007388 */ /* 0x0001e80000000a00 */
[----:B------:R1:W-:Y:S04]  /*6e80*/  STS.64 [R87], R112 ;  /* 0x0000007057007388 */ /* 0x0003e80000000a00 */
[----:B------:R1:W-:Y:S04]  /*6e90*/  STS.64 [R93], R114 ;  /* 0x000000725d007388 */ /* 0x0003e80000000a00 */
[----:B------:R1:W-:Y:S01]  /*6ea0*/  STS.64 [R95], R116 ;  /* 0x000000745f007388 */ /* 0x0003e20000000a00 */
[----:B0-----:R-:W-:-:S03]  /*6eb0*/  LEA R111, R42, UR4, 0x4 ;  /* 0x000000042a6f7c11 */ /* 0x001fc6000f8e20ff */
[----:B------:R-:W-:Y:S01]  /*6ec0*/  STS.64 [R97], R40 ;  /* 0x0000002861007388 */ /* 0x000fe20000000a00 */
[C---:B-1----:R-:W-:Y:S02]  /*6ed0*/  LEA R113, R42.reuse, UR24, 0x4 ;  /* 0x000000182a717c11 */ /* 0x042fe4000f8e20ff */
[C---:B------:R-:W-:Y:S01]  /*6ee0*/  LEA R112, R42.reuse, UR27, 0x4 ;  /* 0x0000001b2a707c11 */ /* 0x040fe2000f8e20ff */
[----:B------:R-:W-:Y:S01]  /*6ef0*/  BAR.SYNC.DEFER_BLOCKING 0x0 ;  /* 0x0000000000007b1d */ /* 0x000fe20000010000 */
[C---:B------:R-:W-:Y:S02]  /*6f00*/  LEA R115, R42.reuse, UR20, 0x4 ;  /* 0x000000142a737c11 */ /* 0x040fe4000f8e20ff */
[C---:B------:R-:W-:Y:S02]  /*6f10*/  LEA R114, R42.reuse, UR23, 0x4 ;  /* 0x000000172a727c11 */ /* 0x040fe4000f8e20ff */
[C---:B------:R-:W-:Y:S02]  /*6f20*/  LEA R117, R42.reuse, UR16, 0x4 ;  /* 0x000000102a757c11 */ /* 0x040fe4000f8e20ff */
[----:B------:R-:W-:Y:S01]  /*6f30*/  LEA R116, R42, UR19, 0x4 ;  /* 0x000000132a747c11 */ /* 0x000fe2000f8e20ff */
[----:B------:R-:W2:Y:S04]  /*6f40*/  LDS R61, [R49] ;  /* 0x00000000313d7984 */ /* 0x000ea80000000800 */
[----:B------:R-:W3:Y:S04]  /*6f50*/  LDS R63, [R49+0x80] ;  /* 0x00008000313f7984 */ /* 0x000ee80000000800 */
[----:B------:R-:W4:Y:S04]  /*6f60*/  LDS R104, [R49+0x100] ;  /* 0x0001000031687984 */ /* 0x000f280000000800 */
[----:B------:R-:W5:Y:S04]  /*6f70*/  LDS R106, [R49+0x180] ;  /* 0x00018000316a7984 */ /* 0x000f680000000800 */
[----:B------:R-:W0:Y:S04]  /*6f80*/  LDS R71, [R49+0x200] ;  /* 0x0002000031477984 */ /* 0x000e280000000800 */
        /* <DEDUP_REMOVED lines=8> */
[----:B------:R-:W-:Y:S04]  /*7010*/  LDS R97, [R49+0x700] ;  /* 0x0007000031617984 */ /* 0x000fe80000000800 */
[----:B------:R-:W-:Y:S01]  /*7020*/  LDS R105, [R49+0x780] ;  /* 0x0007800031697984 */ /* 0x000fe20000000800 */
[----:B--2---:R-:W-:-:S03]  /*7030*/  IADD3 R46, PT, PT, R46, R8, R61 ;  /* 0x000000082e2e7210 */ /* 0x004fc60007ffe03d */
[----:B------:R-:W2:Y:S01]  /*7040*/  LDS R61, [R49+0x580] ;  /* 0x00058000313d7984 */ /* 0x000ea20000000800 */
[----:B------:R-:W-:Y:S02]  /*7050*/  VIMNMX R41, PT, PT, RZ, R46, !PT ;  /* 0x0000002eff297248 */ /* 0x000fe40007fe0100 */
[----:B---3--:R-:W-:Y:S02]  /*7060*/  IADD3 R63, PT, PT, R65, R8, R63 ;  /* 0x00000008413f7210 */ /* 0x008fe40007ffe03f */
[----:B----4-:R-:W-:Y:S01]  /*7070*/  IADD3 R67, PT, PT, R67, R7, R104 ;  /* 0x0000000743437210 */ /* 0x010fe20007ffe068 */
[----:B------:R3:W-:Y:S01]  /*7080*/  STG.E desc[UR8][R98.64+0x8000], R41 ;  /* 0x0080002962007986 */ /* 0x0007e2000c101908 */
[----:B------:R-:W-:Y:S02]  /*7090*/  VIMNMX R63, PT, PT, RZ, R63, !PT ;  /* 0x0000003fff3f7248 */ /* 0x000fe40007fe0100 */
[----:B-----5:R-:W-:Y:S02]  /*70a0*/  IADD3 R69, PT, PT, R69, R7, R106 ;  /* 0x0000000745457210 */ /* 0x020fe40007ffe06a */
[----:B------:R-:W-:Y:S01]  /*70b0*/  VIMNMX R67, PT, PT, RZ, R67, !PT ;  /* 0x00000043ff437248 */ /* 0x000fe20007fe0100 */
[----:B------:R-:W-:Y:S01]  /*70c0*/  STG.E desc[UR8][R98.64+0xc000], R63 ;  /* 0x00c0003f62007986 */ /* 0x000fe2000c101908 */
[----:B0-----:R-:W-:-:S02]  /*70d0*/  IADD3 R71, PT, PT, R73, R6, R71 ;  /* 0x0000000649477210 */ /* 0x001fc40007ffe047 */
[----:B------:R-:W-:Y:S01]  /*70e0*/  VIMNMX R69, PT, PT, RZ, R69, !PT ;  /* 0x00000045ff457248 */ /* 0x000fe20007fe0100 */
[----:B------:R-:W-:Y:S01]  /*70f0*/  STG.E desc[UR8][R98.64+0x8020], R67 ;  /* 0x0080204362007986 */ /* 0x000fe2000c101908 */
[----:B-1----:R-:W-:Y:S02]  /*7100*/  IADD3 R75, PT, PT, R77, R6, R75 ;  /* 0x000000064d4b7210 */ /* 0x002fe40007ffe04b */
[----:B------:R-:W-:Y:S01]  /*7110*/  VIMNMX R71, PT, PT, RZ, R71, !PT ;  /* 0x00000047ff477248 */ /* 0x000fe20007fe0100 */
[----:B------:R-:W-:Y:S01]  /*7120*/  STG.E desc[UR8][R98.64+0xc020], R69 ;  /* 0x00c0204562007986 */ /* 0x000fe2000c101908 */
[----:B------:R-:W-:Y:S02]  /*7130*/  IADD3 R79, PT, PT, R79, R5, R108 ;  /* 0x000000054f4f7210 */ /* 0x000fe40007ffe06c */
[----:B------:R-:W-:Y:S01]  /*7140*/  VIMNMX R75, PT, PT, RZ, R75, !PT ;  /* 0x0000004bff4b7248 */ /* 0x000fe20007fe0100 */
[----:B------:R-:W-:Y:S01]  /*7150*/  STG.E desc[UR8][R98.64+0x8040], R71 ;  /* 0x0080404762007986 */ /* 0x000fe2000c101908 */
[----:B------:R-:W-:-:S02]  /*7160*/  IADD3 R81, PT, PT, R81, R5, R110 ;  /* 0x0000000551517210 */ /* 0x000fc40007ffe06e */
[----:B------:R-:W-:Y:S01]  /*7170*/  VIMNMX R79, PT, PT, RZ, R79, !PT ;  /* 0x0000004fff4f7248 */ /* 0x000fe20007fe0100 */
[----:B------:R-:W-:Y:S01]  /*7180*/  STG.E desc[UR8][R98.64+0xc040], R75 ;  /* 0x00c0404b62007986 */ /* 0x000fe2000c101908 */
[-C--:B------:R-:W-:Y:S02]  /*7190*/  IADD3 R83, PT, PT, R85, R4.reuse, R83 ;  /* 0x0000000455537210 */ /* 0x080fe40007ffe053 */
        /* <DEDUP_REMOVED lines=8> */
[----:B--2---:R-:W-:Y:S02]  /*7220*/  IADD3 R44, PT, PT, R44, R3, R61 ;  /* 0x000000032c2c7210 */ /* 0x004fe40007ffe03d */
[----:B---3--:R-:W-:Y:S01]  /*7230*/  VIMNMX R41, PT, PT, RZ, R40, !PT ;  /* 0x00000028ff297248 */ /* 0x008fe20007fe0100 */
[----:B------:R0:W-:Y:S01]  /*7240*/  STG.E desc[UR8][R98.64+0xc080], R87 ;  /* 0x00c0805762007986 */ /* 0x0001e2000c101908 */
[-C--:B------:R-:W-:Y:S02]  /*7250*/  IADD3 R59, PT, PT, R59, R2.reuse, R93 ;  /* 0x000000023b3b7210 */ /* 0x080fe40007ffe05d */
[----:B------:R-:W-:Y:S01]  /*7260*/  LEA R40, R42, UR10, 0x4 ;  /* 0x0000000a2a287c11 */ /* 0x000fe2000f8e20ff */
[----:B------:R-:W-:Y:S01]  /*7270*/  STG.E desc[UR8][R98.64+0x80a0], R41 ;  /* 0x0080a02962007986 */ /* 0x000fe2000c101908 */
[----:B------:R-:W-:-:S02]  /*7280*/  IADD3 R57, PT, PT, R57, R2, R95 ;  /* 0x0000000239397210 */ /* 0x000fc40007ffe05f */
[----:B------:R-:W-:Y:S02]  /*7290*/  VIMNMX R59, PT, PT, RZ, R59, !PT ;  /* 0x0000003bff3b7248 */ /* 0x000fe40007fe0100 */
[-C--:B------:R-:W-:Y:S02]  /*72a0*/  IADD3 R55, PT, PT, R55, R0.reuse, R97 ;  /* 0x0000000037377210 */ /* 0x080fe40007ffe061 */
[----:B------:R-:W-:Y:S01]  /*72b0*/  VIMNMX R57, PT, PT, RZ, R57, !PT ;  /* 0x00000039ff397248 */ /* 0x000fe20007fe0100 */
[----:B------:R1:W-:Y:S01]  /*72c0*/  STG.E desc[UR8][R98.64+0x80c0], R59 ;  /* 0x0080c03b62007986 */ /* 0x0003e2000c101908 */
[----:B------:R-:W-:Y:S02]  /*72d0*/  IADD3 R105, PT, PT, R53, R0, R105 ;  /* 0x0000000035697210 */ /* 0x000fe40007ffe069 */
[----:B------:R-:W-:Y:S01]  /*72e0*/  VIMNMX R53, PT, PT, RZ, R44, !PT ;  /* 0x0000002cff357248 */ /* 0x000fe20007fe0100 */
[----:B------:R2:W-:Y:S01]  /*72f0*/  STG.E desc[UR8][R98.64+0xc0c0], R57 ;  /* 0x00c0c03962007986 */ /* 0x0005e2000c101908 */
[----:B------:R-:W-:-:S02]  /*7300*/  VIMNMX R55, PT, PT, RZ, R55, !PT ;  /* 0x00000037ff377248 */ /* 0x000fc40007fe0100 */
[----:B------:R-:W-:Y:S01]  /*7310*/  VIMNMX R105, PT, PT, RZ, R105, !PT ;  /* 0x00000069ff697248 */ /* 0x000fe20007fe0100 */
[----:B------:R3:W-:Y:S01]  /*7320*/  STG.E desc[UR8][R98.64+0xc0a0], R53 ;  /* 0x00c0a03562007986 */ /* 0x0007e2000c101908 */
[C---:B------:R-:W-:Y:S02]  /*7330*/  LEA R44, R42.reuse, UR5, 0x4 ;  /* 0x000000052a2c7c11 */ /* 0x040fe4000f8e20ff */
[C---:B0-----:R-:W-:Y:S01]  /*7340*/  LEA R87, R42.reuse, UR14, 0x4 ;  /* 0x0000000e2a577c11 */ /* 0x041fe2000f8e20ff */
[----:B------:R-:W-:Y:S01]  /*7350*/  STG.E desc[UR8][R98.64+0x80e0], R55 ;  /* 0x0080e03762007986 */ /* 0x000fe2000c101908 */
[C---:B------:R-:W-:Y:S02]  /*7360*/  LEA R67, R42.reuse, UR17, 0x4 ;  /* 0x000000112a437c11 */ /* 0x040fe4000f8e20ff */
[C---:B------:R-:W-:Y:S01]  /*7370*/  LEA R91, R42.reuse, UR18, 0x4 ;  /* 0x000000122a5b7c11 */ /* 0x040fe2000f8e20ff */
[----:B------:R-:W-:Y:S01]  /*7380*/  STG.E desc[UR8][R98.64+0xc0e0], R105 ;  /* 0x00c0e06962007986 */ /* 0x000fe2000c101908 */
[----:B------:R-:W-:-:S02]  /*7390*/  LEA R65, R42, UR21, 0x4 ;  /* 0x000000152a417c11 */ /* 0x000fc4000f8e20ff */
[C---:B------:R-:W-:Y:S01]  /*73a0*/  LEA R95, R42.reuse, UR22, 0x4 ;  /* 0x000000162a5f7c11 */ /* 0x040fe2000f8e20ff */
[----:B------:R0:W-:Y:S01]  /*73b0*/  STS [R50], R51 ;  /* 0x0000003332007388 */ /* 0x0001e20000000800 */
[C---:B------:R-:W-:Y:S02]  /*73c0*/  LEA R63, R42.reuse, UR25, 0x4 ;  /* 0x000000192a3f7c11 */ /* 0x040fe4000f8e20ff */
[C---:B------:R-:W-:Y:S01]  /*73d0*/  LEA R104, R42.reuse, UR26, 0x4 ;  /* 0x0000001a2a687c11 */ /* 0x040fe2000f8e20ff */
[----:B------:R-:W-:Y:S01]  /*73e0*/  STS [R50+0x80], R43 ;  /* 0x0000802b32007388 */ /* 0x000fe20000000800 */
[C---:B------:R-:W-:Y:S02]  /*73f0*/  LEA R69, R42.reuse, UR28, 0x4 ;  /* 0x0000001c2a457c11 */ /* 0x040fe4000f8e20ff */
[C---:B------:R-:W-:Y:S01]  /*7400*/  LEA R61, R42.reuse, UR29, 0x4 ;  /* 0x0000001d2a3d7c11 */ /* 0x040fe2000f8e20ff */
[----:B------:R-:W-:Y:S01]  /*7410*/  STS [R50+0x100], R47 ;  /* 0x0001002f32007388 */ /* 0x000fe20000000800 */
[----:B------:R-:W-:-:S02]  /*7420*/  LEA R106, R42, UR30, 0x4 ;  /* 0x0000001e2a6a7c11 */ /* 0x000fc4000f8e20ff */
[C---:B------:R-:W-:Y:S01]  /*7430*/  LEA R71, R42.reuse, UR31, 0x4 ;  /* 0x0000001f2a477c11 */ /* 0x040fe2000f8e20ff */
[----:B------:R-:W-:Y:S01]  /*7440*/  STS [R50+0x180], R45 ;  /* 0x0001802d32007388 */ /* 0x000fe20000000800 */
[C---:B------:R-:W-:Y:S02]  /*7450*/  LEA R73, R42.reuse, UR32, 0x4 ;  /* 0x000000202a497c11 */ /* 0x040fe4000f8e20ff */
[C---:B-1----:R-:W-:Y:S01]  /*7460*/  LEA R59, R42.reuse, UR33, 0x4 ;  /* 0x000000212a3b7c11 */ /* 0x042fe2000f8e20ff */
[----:B------:R-:W-:Y:S01]  /*7470*/  BAR.SYNC.DEFER_BLOCKING 0x0 ;  /* 0x0000000000007b1d */ /* 0x000fe20000010000 */
[C---:B------:R-:W-:Y:S02]  /*7480*/  LEA R108, R42.reuse, UR34, 0x4 ;  /* 0x000000222a6c7c11 */ /* 0x040fe4000f8e20ff */
[C---:B------:R-:W-:Y:S02]  /*7490*/  LEA R75, R42.reuse, UR35, 0x4 ;  /* 0x000000232a4b7c11 */ /* 0x040fe4000f8e20ff */
[----:B------:R-:W-:-:S02]  /*74a0*/  LEA R77, R42, UR36, 0x4 ;  /* 0x000000242a4d7c11 */ /* 0x000fc4000f8e20ff */
[C---:B--2---:R-:W-:Y:S02]  /*74b0*/  LEA R57, R42.reuse, UR37, 0x4 ;  /* 0x000000252a397c11 */ /* 0x044fe4000f8e20ff */
[C---:B------:R-:W-:Y:S02]  /*74c0*/  LEA R110, R42.reuse, UR38, 0x4 ;  /* 0x000000262a6e7c11 */ /* 0x040fe4000f8e20ff */
[C---:B------:R-:W-:Y:S02]  /*74d0*/  LEA R79, R42.reuse, UR39, 0x4 ;  /* 0x000000272a4f7c11 */ /* 0x040fe4000f8e20ff */
[C---:B------:R-:W-:Y:S02]  /*74e0*/  LEA R81, R42.reuse, UR40, 0x4 ;  /* 0x000000282a517c11 */ /* 0x040fe4000f8e20ff */
[----:B---3--:R-:W-:Y:S02]  /*74f0*/  LEA R53, R42, UR41, 0x4 ;  /* 0x000000292a357c11 */ /* 0x008fe4000f8e20ff */
[----:B0-----:R-:W-:Y:S01]  /*7500*/  MOV R51, RZ ;  /* 0x000000ff00337202 */ /* 0x001fe20000000f00 */
        /* <DEDUP_REMOVED lines=715> */
[----:B------:R-:W-:Y:S02]  /*a1c0*/  LOP3.LUT R42, R42, 0x7, RZ, 0xc0, !PT ;  /* 0x000000072a2a7812 */ /* 0x000fe400078ec0ff */
        /* <DEDUP_REMOVED lines=16> */
[----:B------:R-:W-:Y:S04]  /*a2d0*/  STS.64 [R95], R116 ;  /* 0x000000745f007388 */ /* 0x000fe80000000a00 */
[----:B------:R-:W-:Y:S01]  /*a2e0*/  STS.64 [R97], R40 ;  /* 0x0000002861007388 */ /* 0x000fe20000000a00 */
[----:B------:R-:W-:Y:S06]  /*a2f0*/  BAR.SYNC.DEFER_BLOCKING 0x0 ;  /* 0x0000000000007b1d */ /* 0x000fec0000010000 */
        /* <DEDUP_REMOVED lines=48> */
[----:B------:R-:W-:Y:S01]  /*a600*/  STG.E desc[UR8][R98.64+0x14080], R87 ;  /* 0x0140805762007986 */ /* 0x000fe2000c101908 */
[-C--:B------:R-:W-:Y:S02]  /*a610*/  IADD3 R59, PT, PT, R59, R2.reuse, R93 ;  /* 0x000000023b3b7210 */ /* 0x080fe40007ffe05d */
[----:B------:R-:W-:Y:S01]  /*a620*/  LEA R40, R42, UR4, 0x4 ;  /* 0x000000042a287c11 */ /* 0x000fe2000f8e20ff */
[----:B------:R0:W-:Y:S01]  /*a630*/  STG.E desc[UR8][R98.64+0x100a0], R41 ;  /* 0x0100a02962007986 */ /* 0x0001e2000c101908 */
[----:B------:R-:W-:-:S02]  /*a640*/  IADD3 R57, PT, PT, R57, R2, R95 ;  /* 0x0000000239397210 */ /* 0x000fc40007ffe05f */
[----:B------:R-:W-:Y:S02]  /*a650*/  VIMNMX R59, PT, PT, RZ, R59, !PT ;  /* 0x0000003bff3b7248 */ /* 0x000fe40007fe0100 */
[-C--:B------:R-:W-:Y:S02]  /*a660*/  IADD3 R55, PT, PT, R55, R0.reuse, R97 ;  /* 0x0000000037377210 */ /* 0x080fe40007ffe061 */
[----:B------:R-:W-:Y:S01]  /*a670*/  VIMNMX R57, PT, PT, RZ, R57, !PT ;  /* 0x00000039ff397248 */ /* 0x000fe20007fe0100 */
[----:B------:R-:W-:Y:S01]  /*a680*/  STG.E desc[UR8][R98.64+0x100c0], R59 ;  /* 0x0100c03b62007986 */ /* 0x000fe2000c101908 */
[----:B------:R-:W-:Y:S02]  /*a690*/  IADD3 R105, PT, PT, R53, R0, R105 ;  /* 0x0000000035697210 */ /* 0x000fe40007ffe069 */
[----:B------:R-:W-:Y:S01]  /*a6a0*/  VIMNMX R53, PT, PT, RZ, R44, !PT ;  /* 0x0000002cff357248 */ /* 0x000fe20007fe0100 */
[----:B------:R-:W-:Y:S01]  /*a6b0*/  STG.E desc[UR8][R98.64+0x140c0], R57 ;  /* 0x0140c03962007986 */ /* 0x000fe2000c101908 */
[----:B------:R-:W-:-:S02]  /*a6c0*/  VIMNMX R55, PT, PT, RZ, R55, !PT ;  /* 0x00000037ff377248 */ /* 0x000fc40007fe0100 */
[----:B------:R-:W-:Y:S01]  /*a6d0*/  VIMNMX R105, PT, PT, RZ, R105, !PT ;  /* 0x00000069ff697248 */ /* 0x000fe20007fe0100 */
[----:B------:R1:W-:Y:S01]  /*a6e0*/  STG.E desc[UR8][R98.64+0x140a0], R53 ;  /* 0x0140a03562007986 */ /* 0x0003e2000c101908 */
[C---:B0-----:R-:W-:Y:S02]  /*a6f0*/  LEA R41, R42.reuse, UR6, 0x4 ;  /* 0x000000062a297c11 */ /* 0x041fe4000f8e20ff */
[C---:B------:R-:W-:Y:S01]  /*a700*/  LEA R44, R42.reuse, UR7, 0x4 ;  /* 0x000000072a2c7c11 */ /* 0x040fe2000f8e20ff */
[----:B------:R-:W-:Y:S01]  /*a710*/  STG.E desc[UR8][R98.64+0x100e0], R55 ;  /* 0x0100e03762007986 */ /* 0x000fe2000c101908 */
[C---:B------:R-:W-:Y:S02]  /*a720*/  LEA R73, R42.reuse, UR11, 0x4 ;  /* 0x0000000b2a497c11 */ /* 0x040fe4000f8e20ff */
[C---:B------:R-:W-:Y:S01]  /*a730*/  LEA R71, R42.reuse, UR13, 0x4 ;  /* 0x0000000d2a477c11 */ /* 0x040fe2000f8e20ff */
[----:B------:R-:W-:Y:S01]  /*a740*/  STG.E desc[UR8][R98.64+0x140e0], R105 ;  /* 0x0140e06962007986 */ /* 0x000fe2000c101908 */
[----:B------:R-:W-:-:S02]  /*a750*/  LEA R81, R42, UR18, 0x4 ;  /* 0x000000122a517c11 */ /* 0x000fc4000f8e20ff */
[C---:B------:R-:W-:Y:S01]  /*a760*/  LEA R75, R42.reuse, UR19, 0x4 ;  /* 0x000000132a4b7c11 */ /* 0x040fe2000f8e20ff */
[----:B------:R0:W-:Y:S01]  /*a770*/  STS [R50], R51 ;  /* 0x0000003332007388 */ /* 0x0001e20000000800 */
[C---:B-1----:R-:W-:Y:S02]  /*a780*/  LEA R53, R42.reuse, UR10, 0x4 ;  /* 0x0000000a2a357c11 */ /* 0x042fe4000f8e20ff */
[C---:B------:R-:W-:Y:S01]  /*a790*/  LEA R69, R42.reuse, UR20, 0x4 ;  /* 0x000000142a457c11 */ /* 0x040fe2000f8e20ff */
[----:B------:R-:W-:Y:S01]  /*a7a0*/  STS [R50+0x80], R43 ;  /* 0x0000802b32007388 */ /* 0x000fe20000000800 */
[C---:B------:R-:W-:Y:S02]  /*a7b0*/  LEA R61, R42.reuse, UR21, 0x4 ;  /* 0x000000152a3d7c11 */ /* 0x040fe4000f8e20ff */
[C---:B------:R-:W-:Y:S01]  /*a7c0*/  LEA R83, R42.reuse, UR26, 0x4 ;  /* 0x0000001a2a537c11 */ /* 0x040fe2000f8e20ff */
[----:B------:R-:W-:Y:S01]  /*a7d0*/  STS [R50+0x100], R47 ;  /* 0x0001002f32007388 */ /* 0x000fe20000000800 */
[C---:B------:R-:W-:Y:S01]  /*a7e0*/  LEA R77, R42.reuse, UR27, 0x4 ;  /* 0x0000001b2a4d7c11 */ /* 0x040fe2000f8e20ff */
[----:B0-----:R-:W-:Y:S01]  /*a7f0*/  IMAD.MOV.U32 R51, RZ, RZ, RZ ;  /* 0x000000ffff337224 */ /* 0x001fe200078e00ff */
[C---:B------:R-:W-:Y:S01]  /*a800*/  LEA R67, R42.reuse, UR28, 0x4 ;  /* 0x0000001c2a437c11 */ /* 0x040fe2000f8e20ff */
[----:B------:R-:W-:Y:S01]  /*a810*/  STS [R50+0x180], R45 ;  /* 0x0001802d32007388 */ /* 0x000fe20000000800 */
[----:B------:R-:W-:-:S02]  /*a820*/  LEA R85, R42, UR34, 0x4 ;  /* 0x000000222a557c11 */ /* 0x000fc4000f8e20ff */
[C---:B------:R-:W-:Y:S01]  /*a830*/  LEA R79, R42.reuse, UR35, 0x4 ;  /* 0x000000232a4f7c11 */ /* 0x040fe2000f8e20ff */
[----:B------:R-:W-:Y:S01]  /*a840*/  BAR.SYNC.DEFER_BLOCKING 0x0 ;  /* 0x0000000000007b1d */ /* 0x000fe20000010000 */
[C---:B------:R-:W-:Y:S02]  /*a850*/  LEA R65, R42.reuse, UR36, 0x4 ;  /* 0x000000242a417c11 */ /* 0x040fe4000f8e20ff */
[----:B------:R-:W-:-:S03]  /*a860*/  LEA R63, R42, UR40, 0x4 ;  /* 0x000000282a3f7c11 */ /* 0x000fc6000f8e20ff */
[----:B------:R-:W0:Y:S04]  /*a870*/  LDSM.16.M88 R59, [R40] ;  /* 0x00000000283b783b */ /* 0x000e280000000000 */
[----:B------:R-:W1:Y:S04]  /*a880*/  LDSM.16.M88 R57, [R41] ;  /* 0x000000002939783b */ /* 0x000e680000000000 */
[----:B------:R2:W3:Y:S04]  /*a890*/  LDSM.16.M88 R55, [R44] ;  /* 0x000000002c37783b */ /* 0x0004e80000000000 */
[----:B------:R-:W4:Y:S04]  /*a8a0*/  LDSM.16.M88 R53, [R53] ;  /* 0x000000003535783b */ /* 0x000f280000000000 */
[----:B------:R-:W-:Y:S01]  /*a8b0*/  STS [R49], R134 ;  /* 0x0000008631007388 */ /* 0x000fe20000000800 */
[----:B--2---:R-:W-:-:S03]  /*a8c0*/  LEA R44, R42, UR5, 0x4 ;  /* 0x000000052a2c7c11 */ /* 0x004fc6000f8e20ff */
[----:B------:R-:W-:Y:S04]  /*a8d0*/  STS [R49+0x80], R132 ;  /* 0x0000808431007388 */ /* 0x000fe80000000800 */
[----:B------:R-:W-:Y:S04]  /*a8e0*/  STS [R49+0x100], R130 ;  /* 0x0001008231007388 */ /* 0x000fe80000000800 */
[----:B------:R-:W-:Y:S04]  /*a8f0*/  STS [R49+0x180], R128 ;  /* 0x0001808031007388 */ /* 0x000fe80000000800 */
[----:B------:R-:W-:Y:S04]  /*a900*/  STS [R49+0x200], R126 ;  /* 0x0002007e31007388 */ /* 0x000fe80000000800 */
[----:B------:R-:W-:Y:S04]  /*a910*/  STS [R49+0x280], R124 ;  /* 0x0002807c31007388 */ /* 0x000fe80000000800 */
[----:B------:R-:W-:Y:S01]  /*a920*/  STS [R49+0x300], R122 ;  /* 0x0003007a31007388 */ /* 0x000fe20000000800 */
[----:B0-----:R-:W-:-:S03]  /*a930*/  IMAD.MOV.U32 R43, RZ, RZ, R59 ;  /* 0x000000ffff2b7224 */ /* 0x001fc600078e003b */
        /* <DEDUP_REMOVED lines=10> */
[----:B0-----:R-:W-:-:S03]  /*a9e0*/  LEA R86, R42, UR38, 0x4 ;  /* 0x000000262a567c11 */ /* 0x001fc6000f8e20ff */
[----:B------:R0:W-:Y:S01]  /*a9f0*/  STS [R49+0x880], R80 ;  /* 0x0008805031007388 */ /* 0x0001e20000000800 */
[----:B--2---:R-:W-:-:S03]  /*aa00*/  LEA R84, R42, UR30, 0x4 ;  /* 0x0000001e2a547c11 */ /* 0x004fc6000f8e20ff */
[----:B------:R2:W-:Y:S01]  /*aa10*/  STS [R49+0x900], R78 ;  /* 0x0009004e31007388 */ /* 0x0005e20000000800 */
[----:B-----5:R-:W-:-:S03]  /*aa20*/  LEA R82, R42, UR22, 0x4 ;  /* 0x000000162a527c11 */ /* 0x020fc6000f8e20ff */
        /* <DEDUP_REMOVED lines=25> */
[C---:B0-----:R-:W-:Y:S01]  /*abc0*/  LEA R56, R42.reuse, UR33, 0x4 ;  /* 0x000000212a387c11 */ /* 0x041fe2000f8e20ff */
[----:B------:R-:W-:Y:S01]  /*abd0*/  BAR.SYNC.DEFER_BLOCKING 0x0 ;  /* 0x0000000000007b1d */ /* 0x000fe20000010000 */
[C---:B--2---:R-:W-:Y:S02]  /*abe0*/  LEA R54, R42.reuse, UR37, 0x4 ;  /* 0x000000252a367c11 */ /* 0x044fe4000f8e20ff */
[----:B-----5:R-:W-:-:S03]  /*abf0*/  LEA R52, R42, UR41, 0x4 ;  /* 0x000000292a347c11 */ /* 0x020fc6000f8e20ff */
        /* <DEDUP_REMOVED lines=299> */
[----:B0-----:R-:W-:-:S02]  /*beb0*/  LEA R50, R42, UR40, 0x4 ;  /* 0x000000282a327c11 */ /* 0x001fc4000f8e20ff */
[----:B------:R-:W-:-:S03]  /*bec0*/  MOV R51, R57 ;  /* 0x0000003900337202 */ /* 0x000fc60000000f00 */
        /* <DEDUP_REMOVED lines=15> */
[----:B0-----:R-:W-:Y:S01]  /*bfc0*/  IMAD.MOV.U32 R43, RZ, RZ, R69 ;  /* 0x000000ffff2b7224 */ /* 0x001fe200078e0045 */
[C---:B-----5:R-:W-:Y:S02]  /*bfd0*/  LEA R36, R42.reuse, UR31, 0x4 ;  /* 0x0000001f2a247c11 */ /* 0x060fe4000f8e20ff */
        /* <DEDUP_REMOVED lines=23> */
[----:B0-----:R-:W-:-:S03]  /*c150*/  IMAD.MOV.U32 R24, RZ, RZ, R40 ;  /* 0x000000ffff187224 */ /* 0x001fc600078e0028 */
        /* <DEDUP_REMOVED lines=364> */
[----:B------:R-:W1:Y:S01]  /*d820*/  LDS R39, [R49+0x700] ;  /* 0x0007000031277984 */ /* 0x000e620000000800 */
[----:B--2---:R-:W-:-:S02]  /*d830*/  IADD3 R9, PT, PT, R24, R8, R9 ;  /* 0x0000000818097210 */ /* 0x004fc40007ffe009 */
[----:B---3--:R-:W-:Y:S02]  /*d840*/  IADD3 R14, PT, PT, R26, R7, R14 ;  /* 0x000000071a0e7210 */ /* 0x008fe40007ffe00e */
[----:B------:R-:W-:Y:S02]  /*d850*/  VIMNMX R9, PT, PT, RZ, R9, !PT ;  /* 0x00000009ff097248 */ /* 0x000fe40007fe0100 */
[----:B----4-:R-:W-:Y:S02]  /*d860*/  IADD3 R16, PT, PT, R27, R7, R16 ;  /* 0x000000071b107210 */ /* 0x010fe40007ffe010 */
[----:B------:R-:W-:Y:S02]  /*d870*/  VIMNMX R7, PT, PT, RZ, R14, !PT ;  /* 0x0000000eff077248 */ /* 0x000fe40007fe0100 */
[----:B-----5:R-:W-:Y:S01]  /*d880*/  IADD3 R15, PT, PT, R25, R8, R15 ;  /* 0x00000008190f7210 */ /* 0x020fe20007ffe00f */
[----:B------:R2:W-:Y:S01]  /*d890*/  STG.E desc[UR8][R98.64+0x18000], R9 ;  /* 0x0180000962007986 */ /* 0x0005e2000c101908 */
[----:B0-----:R-:W-:-:S03]  /*d8a0*/  IADD3 R17, PT, PT, R28, R6, R17 ;  /* 0x000000061c117210 */ /* 0x001fc60007ffe011 */
[----:B------:R0:W-:Y:S01]  /*d8b0*/  STG.E desc[UR8][R98.64+0x18020], R7 ;  /* 0x0180200762007986 */ /* 0x0001e2000c101908 */
[----:B-1----:R-:W-:Y:S02]  /*d8c0*/  IADD3 R19, PT, PT, R29, R6, R19 ;  /* 0x000000061d137210 */ /* 0x002fe40007ffe013 */
[-C--:B------:R-:W-:Y:S02]  /*d8d0*/  IADD3 R12, PT, PT, R30, R5.reuse, R12 ;  /* 0x000000051e0c7210 */ /* 0x080fe40007ffe00c */
[----:B------:R-:W-:Y:S02]  /*d8e0*/  IADD3 R18, PT, PT, R31, R5, R18 ;  /* 0x000000051f127210 */ /* 0x000fe40007ffe012 */
[-C--:B------:R-:W-:Y:S02]  /*d8f0*/  IADD3 R13, PT, PT, R32, R4.reuse, R13 ;  /* 0x00000004200d7210 */ /* 0x080fe40007ffe00d */
[----:B------:R-:W-:Y:S02]  /*d900*/  IADD3 R21, PT, PT, R33, R4, R21 ;  /* 0x0000000421157210 */ /* 0x000fe40007ffe015 */
[----:B------:R-:W-:-:S02]  /*d910*/  IADD3 R10, PT, PT, R34, R3, R10 ;  /* 0x00000003220a7210 */ /* 0x000fc40007ffe00a */
[----:B------:R-:W-:Y:S02]  /*d920*/  IADD3 R20, PT, PT, R35, R3, R20 ;  /* 0x0000000323147210 */ /* 0x000fe40007ffe014 */
[-C--:B------:R-:W-:Y:S02]  /*d930*/  IADD3 R23, PT, PT, R36, R2.reuse, R23 ;  /* 0x0000000224177210 */ /* 0x080fe40007ffe017 */
[----:B------:R-:W-:Y:S02]  /*d940*/  IADD3 R37, PT, PT, R38, R2, R37 ;  /* 0x0000000226257210 */ /* 0x000fe40007ffe025 */
[-C--:B------:R-:W-:Y:S02]  /*d950*/  IADD3 R39, PT, PT, R42, R0.reuse, R39 ;  /* 0x000000002a277210 */ /* 0x080fe40007ffe027 */
[----:B------:R-:W-:Y:S02]  /*d960*/  IADD3 R41, PT, PT, R43, R0, R41 ;  /* 0x000000002b297210 */ /* 0x000fe40007ffe029 */
[----:B------:R-:W-:-:S02]  /*d970*/  VIMNMX R15, PT, PT, RZ, R15, !PT ;  /* 0x0000000fff0f7248 */ /* 0x000fc40007fe0100 */
[----:B------:R-:W-:Y:S02]  /*d980*/  VIMNMX R11, PT, PT, RZ, R16, !PT ;  /* 0x00000010ff0b7248 */ /* 0x000fe40007fe0100 */
[----:B------:R-:W-:Y:S02]  /*d990*/  VIMNMX R17, PT, PT, RZ, R17, !PT ;  /* 0x00000011ff117248 */ /* 0x000fe40007fe0100 */
[----:B------:R-:W-:Y:S02]  /*d9a0*/  VIMNMX R19, PT, PT, RZ, R19, !PT ;  /* 0x00000013ff137248 */ /* 0x000fe40007fe0100 */
[----:B------:R-:W-:Y:S02]  /*d9b0*/  VIMNMX R5, PT, PT, RZ, R12, !PT ;  /* 0x0000000cff057248 */ /* 0x000fe40007fe0100 */
[----:B--2---:R-:W-:Y:S02]  /*d9c0*/  VIMNMX R9, PT, PT, RZ, R18, !PT ;  /* 0x00000012ff097248 */ /* 0x004fe40007fe0100 */
[----:B------:R-:W-:-:S02]  /*d9d0*/  VIMNMX R13, PT, PT, RZ, R13, !PT ;  /* 0x0000000dff0d7248 */ /* 0x000fc40007fe0100 */
[----:B------:R-:W-:Y:S02]  /*d9e0*/  VIMNMX R21, PT, PT, RZ, R21, !PT ;  /* 0x00000015ff157248 */ /* 0x000fe40007fe0100 */
[----:B0-----:R-:W-:Y:S02]  /*d9f0*/  VIMNMX R7, PT, PT, RZ, R10, !PT ;  /* 0x0000000aff077248 */ /* 0x001fe40007fe0100 */
[----:B------:R-:W-:Y:S02]  /*da00*/  VIMNMX R3, PT, PT, RZ, R20, !PT ;  /* 0x00000014ff037248 */ /* 0x000fe40007fe0100 */
[----:B------:R-:W-:Y:S02]  /*da10*/  VIMNMX R23, PT, PT, RZ, R23, !PT ;  /* 0x00000017ff177248 */ /* 0x000fe40007fe0100 */
[----:B------:R-:W-:Y:S02]  /*da20*/  VIMNMX R37, PT, PT, RZ, R37, !PT ;  /* 0x00000025ff257248 */ /* 0x000fe40007fe0100 */
[----:B------:R-:W-:-:S02]  /*da30*/  VIMNMX R39, PT, PT, RZ, R39, !PT ;  /* 0x00000027ff277248 */ /* 0x000fc40007fe0100 */
        /* <DEDUP_REMOVED lines=16> */
        .weak           $__internal_21_$__cuda_sm_9x_mma_sub_byte_internal_m8n8k32_u4_s4
        .type           $__internal_21_$__cuda_sm_9x_mma_sub_byte_internal_m8n8k32_u4_s4,@function
        .size           $__internal_21_$__cuda_sm_9x_mma_sub_byte_internal_m8n8k32_u4_s4,(.L_x_413 - $__internal_21_$__cuda_sm_9x_mma_sub_byte_internal_m8n8k32_u4_s4)
$__internal_21_$__cuda_sm_9x_mma_sub_byte_internal_m8n8k32_u4_s4:
        /* <DEDUP_REMOVED lines=41> */
[----:B------:R-:W-:Y:S06]  /*ddd0*/  RET.REL.NODEC R42 `(fused_nn_conv2d_add_cast_add_clip_cast_nn_relu_1_kernel0) ;  /* 0xffffff202a887950 */ /* 0x000fec0003c3ffff */
.L_x_349:
        /* <DEDUP_REMOVED lines=10> */
.L_x_413:


//--------------------- .text.fused_nn_conv2d_add_cast_cast_multiply_add_right_shift_cast_nn_relu_kernel0 --------------------------
	.section	.text.fused_nn_conv2d_add_cast_cast_multiply_add_right_shift_cast_nn_relu_kernel0,"ax",@progbits
	.align	128
        .global         fused_nn_conv2d_add_cast_cast_multiply_add_right_shift_cast_nn_relu_kernel0
        .type           fused_nn_conv2d_add_cast_cast_multiply_add_right_shift_cast_nn_relu_kernel0,@function
        .size           fused_nn_conv2d_add_cast_cast_multiply_add_right_shift_cast_nn_relu_kernel0,(.L_x_454 - fused_nn_conv2d_add_cast_cast_multiply_add_right_shift_cast_nn_relu_kernel0)
        .other          fused_nn_conv2d_add_cast_cast_multiply_add_right_shift_cast_nn_relu_kernel0,@"STO_CUDA_ENTRY STV_DEFAULT"
fused_nn_conv2d_add_cast_cast_multiply_add_right_shift_cast_nn_relu_kernel0:
.text.fused_nn_conv2d_add_cast_cast_multiply_add_right_shift_cast_nn_relu_kernel0:
[----:B------:R-:W-:Y:S01]  /*0000*/  LDC R1, c[0x0][0x37c] ;  /* 0x0000df00ff017b82 */ /* 0x000fe20000000800 */
[----:B------:R-:W0:Y:S07]  /*0010*/  S2R R0, SR_TID.X ;  /* 0x0000000000007919 */ /* 0x000e2e0000002100 */
[----:B------:R-:W1:Y:S01]  /*0020*/  S2UR UR4, SR_CTAID.X ;  /* 0x00000000000479c3 */ /* 0x000e620000002500 */
[----:B------:R-:W2:Y:S01]  /*0030*/  LDCU.64 UR6, c[0x0][0x358] ;  /* 0x00006b00ff0677ac */ /* 0x000ea20008000a00 */
[----:B------:R-:W3:Y:S01]  /*0040*/  LDCU.64 UR8, c[0x0][0x380] ;  /* 0x00007000ff0877ac */ /* 0x000ee20008000a00 */
[----:B-1----:R-:W-:Y:S01]  /*0050*/  USHF.L.U32 UR5, UR4, 0x2, URZ ;  /* 0x0000000204057899 */ /* 0x002fe200080006ff */
[----:B0-----:R-:W-:-:S05]  /*0060*/  SHF.R.U32.HI R2, RZ, 0x8, R0 ;  /* 0x00000008ff027819 */ /* 0x001fca0000011600 */
[----:B------:R-:W-:-:S05]  /*0070*/  LOP3.LUT R2, R2, UR5, RZ, 0xfc, !PT ;  /* 0x0000000502027c12 */ /* 0x000fca000f8efcff */
[----:B------:R-:W-:-:S05]  /*0080*/  IMAD.HI.U32 R3, R2, 0x66666667, RZ ;  /* 0x6666666702037827 */ /* 0x000fca00078e00ff */
[----:B------:R-:W-:Y:S02]  /*0090*/  SHF.R.U32.HI R5, RZ, 0x2, R3 ;  /* 0x00000002ff057819 */ /* 0x000fe40000011603 */
[----:B------:R-:W-:-:S03]  /*00a0*/  LOP3.LUT R3, R0, 0xf, RZ, 0xc0, !PT ;  /* 0x0000000f00037812 */ /* 0x000fc600078ec0ff */
[----:B------:R-:W-:-:S04]  /*00b0*/  IMAD R2, R5, -0xa, R2 ;  /* 0xfffffff605027824 */ /* 0x000fc800078e0202 */
[----:B------:R-:W-:-:S05]  /*00c0*/  IMAD R4, R2, 0x10, R3 ;  /* 0x0000001002047824 */ /* 0x000fca00078e0203 */
[----:B------:R-:W-:-:S13]  /*00d0*/  ISETP.GT.U32.AND P0, PT, R4, 0x92, PT ;  /* 0x000000920400780c */ /* 0x000fda0003f04070 */
[----:B------:R-:W-:Y:S02]  /*00e0*/  @!P0 PRMT R2, R4, 0x9910, RZ ;  /* 0x0000991004028816 */ /* 0x000fe400000000ff */
[----:B------:R-:W-:-:S03]  /*00f0*/  @!P0 SHF.R.U32.HI R7, RZ, 0x4, R0 ;  /* 0x00000004ff078819 */ /* 0x000fc60000011600 */
[----:B------:R-:W-:Y:S01]  /*0100*/  @!P0 IMAD R2, R2, 0xab, RZ ;  /* 0x000000ab02028824 */ /* 0x000fe200078e02ff */
[----:B------:R-:W-:-:S04]  /*0110*/  @!P0 LOP3.LUT R8, R7, 0xf, RZ, 0xc0, !PT ;  /* 0x0000000f07088812 */ /* 0x000fc800078ec0ff */
[----:B------:R-:W-:Y:S01]  /*0120*/  @!P0 LOP3.LUT R2, R2, 0xffff, RZ, 0xc0, !PT ;  /* 0x0000ffff02028812 */ /* 0x000fe200078ec0ff */
[----:B------:R-:W-:-:S03]  /*0130*/  @!P0 IMAD R7, R5, 0x10, R8 ;  /* 0x0000001005078824 */ /* 0x000fc600078e0208 */
[----:B------:R-:W-:-:S04]  /*0140*/  @!P0 SHF.R.U32.HI R6, RZ, 0x9, R2 ;  /* 0x00000009ff068819 */ /* 0x000fc80000011602 */
[C---:B------:R-:W-:Y:S02]  /*0150*/  @!P0 PRMT R2, R6.reuse, 0x9910, RZ ;  /* 0x0000991006028816 */ /* 0x040fe400000000ff */
[----:B------:R-:W-:-:S03]  /*0160*/  @!P0 LOP3.LUT R5, R6, 0xffff, RZ, 0xc0, !PT ;  /* 0x0000ffff06058812 */ /* 0x000fc600078ec0ff */
[----:B------:R-:W-:-:S04]  /*0170*/  @!P0 IMAD R2, R2, 0x3, RZ ;  /* 0x0000000302028824 */ /* 0x000fc800078e02ff */
[----:B------:R-:W-:Y:S02]  /*0180*/  @!P0 IMAD.MOV R9, RZ, RZ, -R2 ;  /* 0x000000ffff098224 */ /* 0x000fe400078e0a02 */
[----:B------:R-:W0:Y:S03]  /*0190*/  @!P0 LDC.64 R2, c[0x0][0x388] ;  /* 0x0000e200ff028b82 */ /* 0x000e260000000a00 */
[----:B------:R-:W-:-:S05]  /*01a0*/  @!P0 PRMT R9, R9, 0x7710, RZ ;  /* 0x0000771009098816 */ /* 0x000fca00000000ff */
[----:B------:R-:W-:-:S05]  /*01b0*/  @!P0 IMAD.IADD R4, R4, 0x1, R9 ;  /* 0x0000000104048824 */ /* 0x000fca00078e0209 */
[----:B------:R-:W-:-:S05]  /*01c0*/  @!P0 LOP3.LUT R4, R4, 0xff, RZ, 0xc0, !PT ;  /* 0x000000ff04048812 */ /* 0x000fca00078ec0ff */
[----:B------:R-:W-:Y:S01]  /*01d0*/  @!P0 IMAD R4, R7, 0x3, R4 ;  /* 0x0000000307048824 */ /* 0x000fe200078e0204 */
[----:B------:R-:W-:-:S03]  /*01e0*/  PRMT R7, RZ, 0x7610, R7 ;  /* 0x00007610ff077816 */ /* 0x000fc60000000007 */
[----:B------:R-:W-:-:S05]  /*01f0*/  @!P0 IMAD R5, R5, 0xc0, R4 ;  /* 0x000000c005058824 */ /* 0x000fca00078e0204 */
[----:B0-----:R-:W-:-:S05]  /*0200*/  @!P0 IADD3 R2, P1, PT, R5, R2, RZ ;  /* 0x0000000205028210 */ /* 0x001fca0007f3e0ff */
[----:B------:R-:W-:-:S05]  /*0210*/  @!P0 IMAD.X R3, RZ, RZ, R3, P1 ;  /* 0x000000ffff038224 */ /* 0x000fca00008e0603 */
[----:B--2---:R-:W2:Y:S01]  /*0220*/  @!P0 LDG.E.U8.CONSTANT R7, desc[UR6][R2.64] ;  /* 0x0000000602078981 */ /* 0x004ea2000c1e9100 */
[----:B------:R-:W-:-:S06]  /*0230*/  USHF.L.U32 UR4, UR4, 0xa, URZ ;  /* 0x0000000a04047899 */ /* 0x000fcc00080006ff */
[----:B------:R-:W-:-:S04]  /*0240*/  LOP3.LUT R0, R0, UR4, RZ, 0xfc, !PT ;  /* 0x0000000400007c12 */ /* 0x000fc8000f8efcff */
[----:B---3--:R-:W-:-:S05]  /*0250*/  IADD3 R4, P0, PT, R0, UR8, RZ ;  /* 0x0000000800047c10 */ /* 0x008fca000ff1e0ff */
[----:B------:R-:W-:-:S05]  /*0260*/  IMAD.X R5, RZ, RZ, UR9, P0 ;  /* 0x00000009ff057e24 */ /* 0x000fca00080e06ff */
[----:B--2---:R-:W-:Y:S01]  /*0270*/  STG.E.U8 desc[UR6][R4.64], R7 ;  /* 0x0000000704007986 */ /* 0x004fe2000c101106 */
[----:B------:R-:W-:Y:S05]  /*0280*/  EXIT ;  /* 0x000000000000794d */ /* 0x000fea0003800000 */
.L_x_350:
        /* <DEDUP_REMOVED lines=15> */
.L_x_454:


//--------------------- .text.fused_transpose_cast_cast_left_shift_multiply_add_right_shift_cast_clip_cast_kernel0 --------------------------
	.section	.text.fused_transpose_cast_cast_left_shift_multiply_add_right_shift_cast_clip_cast_kernel0,"ax",@progbits
	.align	128
        .global         fused_transpose_cast_cast_left_shift_multiply_add_right_shift_cast_clip_cast_kernel0
        .type           fused_transpose_cast_cast_left_shift_multiply_add_right_shift_cast_clip_cast_kernel0,@function
        .size           fused_transpose_cast_cast_left_shift_multiply_add_right_shift_cast_clip_cast_kernel0,(.L_x_455 - fused_transpose_cast_cast_left_shift_multiply_add_right_shift_cast_clip_cast_kernel0)
        .other          fused_transpose_cast_cast_left_shift_multiply_add_right_shift_cast_clip_cast_kernel0,@"STO_CUDA_ENTRY STV_DEFAULT"
fused_transpose_cast_cast_left_shift_multiply_add_right_shift_cast_clip_cast_kernel0:
.text.fused_transpose_cast_cast_left_shift_multiply_add_right_shift_cast_clip_cast_kernel0:
[----:B------:R-:W-:Y:S01]  /*0000*/  LDC R1, c[0x0][0x37c] ;  /* 0x0000df00ff017b82 */ /* 0x000fe20000000800 */
[----:B------:R-:W0:Y:S07]  /*0010*/  S2R R4, SR_TID.X ;  /* 0x0000000000047919 */ /* 0x000e2e0000002100 */
[----:B------:R-:W1:Y:S08]  /*0020*/  S2UR UR4, SR_CTAID.X ;  /* 0x00000000000479c3 */ /* 0x000e700000002500 */
[----:B------:R-:W2:Y:S01]  /*0030*/  LDC.64 R2, c[0x0][0x388] ;  /* 0x0000e200ff027b82 */ /* 0x000ea20000000a00 */
[----:B-1----:R-:W-:-:S02]  /*0040*/  USHF.L.U32 UR5, UR4, 0x4, URZ ;  /* 0x0000000404057899 */ /* 0x002fc400080006ff */
[----:B------:R-:W-:Y:S01]  /*0050*/  USHF.L.U32 UR4, UR4, 0xd, URZ ;  /* 0x0000000d04047899 */ /* 0x000fe200080006ff */
[----:B0-----:R-:W-:Y:S01]  /*0060*/  SHF.R.U32.HI R0, RZ, 0x6, R4 ;  /* 0x00000006ff007819 */ /* 0x001fe20000011604 */
[----:B------:R-:W-:-:S03]  /*0070*/  IMAD.SHL.U32 R5, R4, 0x8, RZ ;  /* 0x0000000804057824 */ /* 0x000fc600078e00ff */
[----:B------:R-:W-:Y:S02]  /*0080*/  LOP3.LUT R7, R0, UR5, RZ, 0xfc, !PT ;  /* 0x0000000500077c12 */ /* 0x000fe4000f8efcff */
[----:B------:R-:W-:Y:S02]  /*0090*/  SHF.R.U32.HI R0, RZ, 0x3, R4 ;  /* 0x00000003ff007819 */ /* 0x000fe40000011604 */
[----:B------:R-:W-:Y:S01]  /*00a0*/  LOP3.LUT R6, R5, UR4, RZ, 0xfc, !PT ;  /* 0x0000000405067c12 */ /* 0x000fe2000f8efcff */
[----:B------:R-:W-:Y:S01]  /*00b0*/  IMAD.HI.U32 R8, R7, -0x6db6db6d, RZ ;  /* 0x9249249307087827 */ /* 0x000fe200078e00ff */
[----:B------:R-:W-:Y:S01]  /*00c0*/  LOP3.LUT R5, R5, 0x38, RZ, 0xc0, !PT ;  /* 0x0000003805057812 */ /* 0x000fe200078ec0ff */
[----:B------:R-:W0:Y:S01]  /*00d0*/  LDCU.64 UR4, c[0x0][0x358] ;  /* 0x00006b00ff0477ac */ /* 0x000e220008000a00 */
[----:B------:R-:W-:Y:S01]  /*00e0*/  LOP3.LUT R0, R0, 0x7, RZ, 0xc0, !PT ;  /* 0x0000000700007812 */ /* 0x000fe200078ec0ff */
[----:B------:R-:W-:Y:S01]  /*00f0*/  IMAD.HI.U32 R6, R6, -0x6db6db6d, RZ ;  /* 0x9249249306067827 */ /* 0x000fe200078e00ff */
[----:B------:R-:W-:-:S03]  /*0100*/  SHF.R.U32.HI R8, RZ, 0x5, R8 ;  /* 0x00000005ff087819 */ /* 0x000fc60000011608 */
[----:B------:R-:W-:Y:S01]  /*0110*/  IMAD R5, R0, 0x31000, R5 ;  /* 0x0003100000057824 */ /* 0x000fe200078e0205 */
[----:B------:R-:W-:Y:S01]  /*0120*/  SHF.R.U32.HI R0, RZ, 0xe, R6 ;  /* 0x0000000eff007819 */ /* 0x000fe20000011606 */
[----:B------:R-:W-:-:S04]  /*0130*/  IMAD R8, R8, -0x38, R7 ;  /* 0xffffffc808087824 */ /* 0x000fc800078e0207 */
[----:B------:R-:W-:Y:S02]  /*0140*/  IMAD R6, R0, 0xe00, R5 ;  /* 0x00000e0000067824 */ /* 0x000fe400078e0205 */
[----:B------:R-:W-:-:S04]  /*0150*/  IMAD.SHL.U32 R13, R8, 0x40, RZ ;  /* 0x00000040080d7824 */ /* 0x000fc800078e00ff */
[----:B------:R-:W-:-:S04]  /*0160*/  IMAD.IADD R19, R13, 0x1, R6 ;  /* 0x000000010d137824 */ /* 0x000fc800078e0206 */
[----:B--2---:R-:W-:-:S05]  /*0170*/  IMAD.WIDE.U32 R18, R19, 0x4, R2 ;  /* 0x0000000413127825 */ /* 0x004fca00078e0002 */
[----:B0-----:R-:W2:Y:S04]  /*0180*/  LDG.E.CONSTANT R11, desc[UR4][R18.64] ;  /* 0x00000004120b7981 */ /* 0x001ea8000c1e9900 */
        /* <DEDUP_REMOVED lines=9> */
[----:B------:R-:W-:-:S05]  /*0220*/  LOP3.LUT R13, R13, 0x3f, R4, 0xf8, !PT ;  /* 0x0000003f0d0d7812 */ /* 0x000fca00078ef804 */
[----:B------:R-:W-:Y:S01]  /*0230*/  IMAD R13, R0, 0xe00, R13 ;  /* 0x00000e00000d7824 */ /* 0x000fe200078e020d */
[----:B--2---:R-:W-:Y:S02]  /*0240*/  SHF.R.S32.HI R6, RZ, 0x1f, R11 ;  /* 0x0000001fff067819 */ /* 0x004fe4000001140b */
[----:B---3--:R-:W-:-:S03]  /*0250*/  SHF.R.S32.HI R8, RZ, 0x1f, R21 ;  /* 0x0000001fff087819 */ /* 0x008fc60000011415 */
[----:B------:R-:W-:Y:S01]  /*0260*/  IMAD.SHL.U32 R10, R6, 0x10000000, RZ ;  /* 0x10000000060a7824 */ /* 0x000fe200078e00ff */
[----:B----4-:R-:W-:Y:S01]  /*0270*/  SHF.R.S32.HI R6, RZ, 0x1f, R23 ;  /* 0x0000001fff067819 */ /* 0x010fe20000011417 */
[----:B------:R-:W-:Y:S02]  /*0280*/  IMAD.SHL.U32 R8, R8, 0x10000000, RZ ;  /* 0x1000000008087824 */ /* 0x000fe400078e00ff */
[C---:B------:R-:W-:Y:S01]  /*0290*/  IMAD R25, R11.reuse, 0x4, R10 ;  /* 0x000000040b197824 */ /* 0x040fe200078e020a */
[----:B------:R-:W-:Y:S01]  /*02a0*/  SHF.L.U32 R6, R6, 0x1c, RZ ;  /* 0x0000001c06067819 */ /* 0x000fe200000006ff */
[----:B------:R-:W-:-:S04]  /*02b0*/  IMAD.WIDE.U32 R10, R11, 0x10000000, R2 ;  /* 0x100000000b0a7825 */ /* 0x000fc800078e0002 */
[C---:B------:R-:W-:Y:S02]  /*02c0*/  IMAD R27, R21.reuse, 0x4, R8 ;  /* 0x00000004151b7824 */ /* 0x040fe400078e0208 */
[----:B------:R-:W-:-:S04]  /*02d0*/  IMAD.WIDE.U32 R20, R21, 0x10000000, R2 ;  /* 0x1000000015147825 */ /* 0x000fc800078e0002 */
[----:B0-----:R-:W-:Y:S01]  /*02e0*/  IMAD.WIDE.U32 R18, R23, 0x10000000, R2 ;  /* 0x1000000017127825 */ /* 0x001fe200078e0002 */
[----:B------:R-:W-:-:S03]  /*02f0*/  IADD3 R21, PT, PT, R21, R27, RZ ;  /* 0x0000001b15157210 */ /* 0x000fc60007ffe0ff */
[----:B------:R-:W-:Y:S01]  /*0300*/  IMAD R29, R23, 0x4, R6 ;  /* 0x00000004171d7824 */ /* 0x000fe200078e0206 */
[----:B-----5:R-:W-:Y:S01]  /*0310*/  SHF.R.S32.HI R6, RZ, 0x1f, R17 ;  /* 0x0000001fff067819 */ /* 0x020fe20000011411 */
[----:B------:R-:W-:Y:S01]  /*0320*/  IMAD.IADD R23, R11, 0x1, R25 ;  /* 0x000000010b177824 */ /* 0x000fe200078e0219 */
[----:B------:R-:W-:Y:S01]  /*0330*/  SHF.R.U64 R8, R20, 0x1f, R21 ;  /* 0x0000001f14087819 */ /* 0x000fe20000001215 */
[----:B------:R-:W-:Y:S02]  /*0340*/  IMAD.IADD R11, R19, 0x1, R29 ;  /* 0x00000001130b7824 */ /* 0x000fe400078e021d */
[----:B------:R-:W-:Y:S01]  /*0350*/  IMAD.SHL.U32 R14, R6, 0x10000000, RZ ;  /* 0x10000000060e7824 */ /* 0x000fe200078e00ff */
[----:B------:R-:W-:Y:S02]  /*0360*/  SHF.R.U64 R6, R10, 0x1f, R23 ;  /* 0x0000001f0a067819 */ /* 0x000fe40000001217 */
[----:B------:R-:W-:Y:S01]  /*0370*/  SHF.R.U64 R12, R18, 0x1f, R11 ;  /* 0x0000001f120c7819 */ /* 0x000fe2000000120b */
[C---:B------:R-:W-:Y:S01]  /*0380*/  IMAD R19, R17.reuse, 0x4, R14 ;  /* 0x0000000411137824 */ /* 0x040fe200078e020e */
[----:B------:R-:W-:Y:S01]  /*0390*/  VIMNMX.RELU R8, PT, PT, R8, 0xf, PT ;  /* 0x0000000f08087848 */ /* 0x000fe20003fe1100 */
[----:B------:R-:W-:Y:S01]  /*03a0*/  IMAD.WIDE.U32 R10, R17, 0x10000000, R2 ;  /* 0x10000000110a7825 */ /* 0x000fe200078e0002 */
[----:B------:R-:W-:-:S02]  /*03b0*/  VIMNMX.RELU R12, PT, PT, R12, 0xf, PT ;  /* 0x0000000f0c0c7848 */ /* 0x000fc40003fe1100 */
[----:B------:R-:W-:Y:S01]  /*03c0*/  VIMNMX.RELU R6, PT, PT, R6, 0xf, PT ;  /* 0x0000000f06067848 */ /* 0x000fe20003fe1100 */
[----:B------:R-:W-:Y:S01]  /*03d0*/  IMAD.SHL.U32 R17, R8, 0x1000000, RZ ;  /* 0x0100000008117824 */ /* 0x000fe200078e00ff */
[----:B------:R-:W-:Y:S01]  /*03e0*/  SHF.R.S32.HI R8, RZ, 0x1f, R15 ;  /* 0x0000001fff087819 */ /* 0x000fe2000001140f */
[----:B------:R-:W-:Y:S01]  /*03f0*/  IMAD.SHL.U32 R12, R12, 0x100000, RZ ;  /* 0x001000000c0c7824 */ /* 0x000fe200078e00ff */
[----:B------:R-:W-:Y:S01]  /*0400*/  SHF.L.U32 R6, R6, 0x1c, RZ ;  /* 0x0000001c06067819 */ /* 0x000fe200000006ff */
[----:B------:R-:W-:Y:S01]  /*0410*/  IMAD.IADD R11, R11, 0x1, R19 ;  /* 0x000000010b0b7824 */ /* 0x000fe200078e0213 */
[----:B------:R-:W-:Y:S02]  /*0420*/  SHF.L.U32 R14, R8, 0x1c, RZ ;  /* 0x0000001c080e7819 */ /* 0x000fe400000006ff */
[----:B------:R-:W-:Y:S02]  /*0430*/  LOP3.LUT R4, R12, R17, R6, 0xfe, !PT ;  /* 0x000000110c047212 */ /* 0x000fe400078efe06 */
[----:B------:R-:W-:Y:S01]  /*0440*/  SHF.R.S32.HI R6, RZ, 0x1f, R9 ;  /* 0x0000001fff067819 */ /* 0x000fe20000011409 */
[----:B------:R-:W-:Y:S01]  /*0450*/  IMAD R17, R15, 0x4, R14 ;  /* 0x000000040f117824 */ /* 0x000fe200078e020e */
[----:B------:R-:W-:-:S02]  /*0460*/  SHF.R.S32.HI R8, RZ, 0x1f, R7 ;  /* 0x0000001fff087819 */ /* 0x000fc40000011407 */
[----:B------:R-:W-:Y:S01]  /*0470*/  SHF.R.U64 R12, R10, 0x1f, R11 ;  /* 0x0000001f0a0c7819 */ /* 0x000fe2000000120b */
[----:B------:R-:W-:Y:S02]  /*0480*/  IMAD.SHL.U32 R6, R6, 0x10000000, RZ ;  /* 0x1000000006067824 */ /* 0x000fe400078e00ff */
[----:B------:R-:W-:Y:S01]  /*0490*/  IMAD.SHL.U32 R16, R8, 0x10000000, RZ ;  /* 0x1000000008107824 */ /* 0x000fe200078e00ff */
[----:B------:R-:W-:Y:S01]  /*04a0*/  VIMNMX.RELU R12, PT, PT, R12, 0xf, PT ;  /* 0x0000000f0c0c7848 */ /* 0x000fe20003fe1100 */
[----:B------:R-:W-:Y:S01]  /*04b0*/  IMAD.WIDE.U32 R10, R15, 0x10000000, R2 ;  /* 0x100000000f0a7825 */ /* 0x000fe200078e0002 */
[----:B------:R-:W-:-:S03]  /*04c0*/  LEA R19, R9, R6, 0x2 ;  /* 0x0000000609137211 */ /* 0x000fc600078e10ff */
[----:B------:R-:W-:-:S04]  /*04d0*/  IMAD.WIDE.U32 R14, R9, 0x10000000, R2 ;  /* 0x10000000090e7825 */ /* 0x000fc800078e0002 */
[----:B------:R-:W-:-:S04]  /*04e0*/  IMAD.WIDE.U32 R8, R7, 0x10000000, R2 ;  /* 0x1000000007087825 */ /* 0x000fc800078e0002 */
[----:B------:R-:W-:Y:S02]  /*04f0*/  IMAD R21, R7, 0x4, R16 ;  /* 0x0000000407157824 */ /* 0x000fe400078e0210 */
[----:B------:R-:W-:Y:S01]  /*0500*/  IMAD.IADD R17, R11, 0x1, R17 ;  /* 0x000000010b117824 */ /* 0x000fe200078e0211 */
[----:B------:R-:W0:Y:S01]  /*0510*/  LDC.64 R6, c[0x0][0x380] ;  /* 0x0000e000ff067b82 */ /* 0x000e220000000a00 */
[----:B------:R-:W-:Y:S01]  /*0520*/  IMAD.IADD R15, R15, 0x1, R19 ;  /* 0x000000010f0f7824 */ /* 0x000fe200078e0213 */
[----:B------:R-:W-:Y:S01]  /*0530*/  IADD3 R11, PT, PT, R9, R21, RZ ;  /* 0x00000015090b7210 */ /* 0x000fe20007ffe0ff */
[----:B------:R-:W-:Y:S01]  /*0540*/  IMAD.WIDE.U32 R2, R5, 0x10000000, R2 ;  /* 0x1000000005027825 */ /* 0x000fe200078e0002 */
[----:B------:R-:W-:Y:S02]  /*0550*/  SHF.R.S32.HI R9, RZ, 0x1f, R5 ;  /* 0x0000001fff097819 */ /* 0x000fe40000011405 */
        /* <DEDUP_REMOVED lines=13> */
[----:B------:R-:W-:-:S02]  /*0630*/  SHF.L.U32 R9, R9, 0x8, RZ ;  /* 0x0000000809097819 */ /* 0x000fc400000006ff */
[----:B------:R-:W-:Y:S01]  /*0640*/  SHF.R.U64 R3, R2, 0x1f, R3 ;  /* 0x0000001f02037819 */ /* 0x000fe20000001203 */
[----:B0-----:R-:W-:Y:S01]  /*0650*/  IMAD.WIDE.U32 R6, R13, 0x4, R6 ;  /* 0x000000040d067825 */ /* 0x001fe200078e0006 */
[----:B------:R-:W-:Y:S02]  /*0660*/  LOP3.LUT R4, R10, R4, R9, 0xfe, !PT ;  /* 0x000000040a047212 */ /* 0x000fe400078efe09 */
[----:B------:R-:W-:-:S04]  /*0670*/  VIMNMX.RELU R3, PT, PT, R3, 0xf, PT ;  /* 0x0000000f03037848 */ /* 0x000fc80003fe1100 */
[----:B------:R-:W-:-:S05]  /*0680*/  LOP3.LUT R3, R4, R3, RZ, 0xfc, !PT ;  /* 0x0000000304037212 */ /* 0x000fca00078efcff */
[----:B------:R-:W-:Y:S01]  /*0690*/  STG.E desc[UR4][R6.64], R3 ;  /* 0x0000000306007986 */ /* 0x000fe2000c101904 */
[----:B------:R-:W-:Y:S05]  /*06a0*/  EXIT ;  /* 0x000000000000794d */ /* 0x000fea0003800000 */
.L_x_351:
        /* <DEDUP_REMOVED lines=13> */
.L_x_455:


//--------------------- .text.fused_transpose_kernel0 --------------------------
	.section	.text.fused_transpose_kernel0,"ax",@progbits
	.align	128
        .global         fused_transpose_kernel0
        .type           fused_transpose_kernel0,@function
        .size           fused_transpose_kernel0,(.L_x_456 - fused_transpose_kernel0)
        .other          fused_transpose_kernel0,@"STO_CUDA_ENTRY STV_DEFAULT"
fused_transpose_kernel0:
.text.fused_transpose_kernel0:
[----:B------:R-:W-:Y:S01]  /*0000*/  LDC R1, c[0x0][0x37c] ;  /* 0x0000df00ff017b82 */ /* 0x000fe20000000800 */
[----:B------:R-:W0:Y:S07]  /*0010*/  S2R R0, SR_CTAID.X ;  /* 0x0000000000007919 */ /* 0x000e2e0000002500 */
[----:B------:R-:W1:Y:S01]  /*0020*/  LDC.64 R2, c[0x0][0x380] ;  /* 0x0000e000ff027b82 */ /* 0x000e620000000a00 */
[----:B------:R-:W2:Y:S01]  /*0030*/  LDCU.64 UR4, c[0x0][0x358] ;  /* 0x00006b00ff0477ac */ /* 0x000ea20008000a00 */
[----:B------:R-:W-:Y:S01]  /*0040*/  BSSY.RECONVERGENT B0, `(.L_x_352) ;  /* 0x0000023000007945 */ /* 0x000fe20003800200 */
[----:B------:R-:W3:Y:S01]  /*0050*/  S2R R5, SR_TID.X ;  /* 0x0000000000057919 */ /* 0x000ee20000002100 */
[----:B0-----:R-:W-:-:S05]  /*0060*/  IMAD.SHL.U32 R0, R0, 0x400, RZ ;  /* 0x0000040000007824 */ /* 0x001fca00078e00ff */
[----:B---3--:R-:W-:Y:S02]  /*0070*/  LOP3.LUT R5, R0, R5, RZ, 0xfc, !PT ;  /* 0x0000000500057212 */ /* 0x008fe400078efcff */
[----:B------:R-:W-:Y:S02]  /*0080*/  SHF.R.U32.HI R0, RZ, 0xb, R0 ;  /* 0x0000000bff007819 */ /* 0x000fe40000011600 */
[C---:B------:R-:W-:Y:S01]  /*0090*/  ISETP.GT.U32.AND P0, PT, R5.reuse, 0xc3fff, PT ;  /* 0x000c3fff0500780c */ /* 0x040fe20003f04070 */
[C---:B-1----:R-:W-:Y:S01]  /*00a0*/  IMAD.WIDE.U32 R2, R5.reuse, 0x4, R2 ;  /* 0x0000000405027825 */ /* 0x042fe200078e0002 */
[C---:B------:R-:W-:Y:S02]  /*00b0*/  ISETP.GT.U32.AND P1, PT, R5.reuse, 0x83fff, PT ;  /* 0x00083fff0500780c */ /* 0x040fe40003f24070 */
[C---:B------:R-:W-:Y:S02]  /*00c0*/  ISETP.GT.U32.AND P2, PT, R5.reuse, 0x43fff, PT ;  /* 0x00043fff0500780c */ /* 0x040fe40003f44070 */
[----:B------:R-:W-:-:S02]  /*00d0*/  ISETP.GT.U32.AND P3, PT, R5, 0x3fff, PT ;  /* 0x00003fff0500780c */ /* 0x000fc40003f64070 */
[----:B------:R-:W-:-:S05]  /*00e0*/  LOP3.LUT R4, R5, 0x7ff, RZ, 0xc0, !PT ;  /* 0x000007ff05047812 */ /* 0x000fca00078ec0ff */
[----:B--2---:R-:W-:Y:S06]  /*00f0*/  @P0 BRA `(.L_x_353) ;  /* 0x00000000005c0947 */ /* 0x004fec0003800000 */
[----:B------:R-:W-:-:S05]  /*0100*/  LOP3.LUT R5, R0, 0xffff, RZ, 0xc0, !PT ;  /* 0x0000ffff00057812 */ /* 0x000fca00078ec0ff */
[----:B------:R-:W-:-:S05]  /*0110*/  IMAD R5, R5, 0x4e5f, RZ ;  /* 0x00004e5f05057824 */ /* 0x000fca00078e02ff */
[----:B------:R-:W-:-:S05]  /*0120*/  SHF.R.U32.HI R5, RZ, 0x10, R5 ;  /* 0x00000010ff057819 */ /* 0x000fca0000011605 */
[----:B------:R-:W-:-:S05]  /*0130*/  IMAD.MOV R7, RZ, RZ, -R5 ;  /* 0x000000ffff077224 */ /* 0x000fca00078e0a05 */
[----:B------:R-:W-:-:S05]  /*0140*/  PRMT R7, R7, 0x7710, RZ ;  /* 0x0000771007077816 */ /* 0x000fca00000000ff */
[----:B------:R-:W-:-:S05]  /*0150*/  IMAD.IADD R6, R0, 0x1, R7 ;  /* 0x0000000100067824 */ /* 0x000fca00078e0207 */
[----:B------:R-:W-:-:S04]  /*0160*/  LOP3.LUT R6, R6, 0xffff, RZ, 0xc0, !PT ;  /* 0x0000ffff06067812 */ /* 0x000fc800078ec0ff */
[----:B------:R-:W-:Y:S02]  /*0170*/  LEA.HI R5, R6, R5, RZ, 0x1f ;  /* 0x0000000506057211 */ /* 0x000fe400078ff8ff */
[----:B------:R-:W0:Y:S02]  /*0180*/  LDC.64 R6, c[0x0][0x388] ;  /* 0x0000e200ff067b82 */ /* 0x000e240000000a00 */
[----:B------:R-:W-:-:S04]  /*0190*/  LOP3.LUT R5, R5, 0xffff, RZ, 0xc0, !PT ;  /* 0x0000ffff05057812 */ /* 0x000fc800078ec0ff */
[----:B------:R-:W-:-:S04]  /*01a0*/  SHF.R.U32.HI R5, RZ, 0x5, R5 ;  /* 0x00000005ff057819 */ /* 0x000fc80000011605 */
[C---:B------:R-:W-:Y:S01]  /*01b0*/  PRMT R8, R5.reuse, 0x9910, RZ ;  /* 0x0000991005087816 */ /* 0x040fe200000000ff */
[----:B------:R-:W-:-:S04]  /*01c0*/  IMAD.SHL.U32 R9, R5, 0x800, RZ ;  /* 0x0000080005097824 */ /* 0x000fc800078e00ff */
[----:B------:R-:W-:Y:S01]  /*01d0*/  IMAD R8, R8, 0x31, RZ ;  /* 0x0000003108087824 */ /* 0x000fe200078e02ff */
[----:B------:R-:W-:-:S03]  /*01e0*/  LOP3.LUT R9, R4, 0xffff, R9, 0xf8, !PT ;  /* 0x0000ffff04097812 */ /* 0x000fc600078ef809 */
[----:B------:R-:W-:-:S05]  /*01f0*/  IMAD.MOV R8, RZ, RZ, -R8 ;  /* 0x000000ffff087224 */ /* 0x000fca00078e0a08 */
[----:B------:R-:W-:-:S05]  /*0200*/  PRMT R11, R8, 0x7710, RZ ;  /* 0x00007710080b7816 */ /* 0x000fca00000000ff */
[----:B------:R-:W-:-:S05]  /*0210*/  IMAD.IADD R5, R0, 0x1, R11 ;  /* 0x0000000100057824 */ /* 0x000fca00078e020b */
[----:B------:R-:W-:-:S05]  /*0220*/  LOP3.LUT R8, R5, 0xffff, RZ, 0xc0, !PT ;  /* 0x0000ffff05087812 */ /* 0x000fca00078ec0ff */
[----:B------:R-:W-:-:S04]  /*0230*/  IMAD R9, R8, 0x4000, R9 ;  /* 0x0000400008097824 */ /* 0x000fc800078e0209 */
[----:B0-----:R-:W-:-:S06]  /*0240*/  IMAD.WIDE.U32 R6, R9, 0x4, R6 ;  /* 0x0000000409067825 */ /* 0x001fcc00078e0006 */
[----:B------:R-:W2:Y:S04]  /*0250*/  LDG.E.CONSTANT R7, desc[UR4][R6.64] ;  /* 0x0000000406077981 */ /* 0x000ea8000c1e9900 */
[----:B--2---:R0:W-:Y:S02]  /*0260*/  STG.E desc[UR4][R2.64], R7 ;  /* 0x0000000702007986 */ /* 0x0041e4000c101904 */
.L_x_353:
[----:B------:R-:W-:Y:S05]  /*0270*/  BSYNC.RECONVERGENT B0 ;  /* 0x0000000000007941 */ /* 0x000fea0003800200 */
.L_x_352:
[----:B------:R-:W-:Y:S04]  /*0280*/  BSSY.RECONVERGENT B0, `(.L_x_354) ;  /* 0x000001a000007945 */ /* 0x000fe80003800200 */
[----:B------:R-:W-:Y:S05]  /*0290*/  @P1 BRA `(.L_x_355) ;  /* 0x0000000000601947 */ /* 0x000fea0003800000 */
[----:B------:R-:W-:-:S05]  /*02a0*/  VIADD R5, R0, 0x80 ;  /* 0x0000008000057836 */ /* 0x000fca0000000000 */
[----:B------:R-:W-:-:S05]  /*02b0*/  LOP3.LUT R6, R5, 0xffff, RZ, 0xc0, !PT ;  /* 0x0000ffff05067812 */ /* 0x000fca00078ec0ff */
[----:B------:R-:W-:-:S05]  /*02c0*/  IMAD R6, R6, 0x4e5f, RZ ;  /* 0x00004e5f06067824 */ /* 0x000fca00078e02ff */
[----:B------:R-:W-:-:S05]  /*02d0*/  SHF.R.U32.HI R6, RZ, 0x10, R6 ;  /* 0x00000010ff067819 */ /* 0x000fca0000011606 */
[----:B------:R-:W-:-:S05]  /*02e0*/  IMAD.MOV R8, RZ, RZ, -R6 ;  /* 0x000000ffff087224 */ /* 0x000fca00078e0a06 */
[----:B------:R-:W-:-:S05]  /*02f0*/  PRMT R8, R8, 0x7710, RZ ;  /* 0x0000771008087816 */ /* 0x000fca00000000ff */
[----:B0-----:R-:W-:-:S05]  /*0300*/  IMAD.IADD R7, R5, 0x1, R8 ;  /* 0x0000000105077824 */ /* 0x001fca00078e0208 */
[----:B------:R-:W-:-:S04]  /*0310*/  LOP3.LUT R7, R7, 0xffff, RZ, 0xc0, !PT ;  /* 0x0000ffff07077812 */ /* 0x000fc800078ec0ff */
[----:B------:R-:W-:-:S04]  /*0320*/  LEA.HI R6, R7, R6, RZ, 0x1f ;  /* 0x0000000607067211 */ /* 0x000fc800078ff8ff */
[----:B------:R-:W-:-:S04]  /*0330*/  LOP3.LUT R6, R6, 0xffff, RZ, 0xc0, !PT ;  /* 0x0000ffff06067812 */ /* 0x000fc800078ec0ff */
[----:B------:R-:W-:Y:S02]  /*0340*/  SHF.R.U32.HI R8, RZ, 0x5, R6 ;  /* 0x00000005ff087819 */ /* 0x000fe40000011606 */
[----:B------:R-:W0:Y:S02]  /*0350*/  LDC.64 R6, c[0x0][0x388] ;  /* 0x0000e200ff067b82 */ /* 0x000e240000000a00 */
[----:B------:R-:W-:-:S05]  /*0360*/  PRMT R9, R8, 0x9910, RZ ;  /* 0x0000991008097816 */ /* 0x000fca00000000ff */
[----:B------:R-:W-:-:S04]  /*0370*/  IMAD R9, R9, 0x31, RZ ;  /* 0x0000003109097824 */ /* 0x000fc800078e02ff */
[----:B------:R-:W-:-:S05]  /*0380*/  IMAD.MOV R9, RZ, RZ, -R9 ;  /* 0x000000ffff097224 */ /* 0x000fca00078e0a09 */
[----:B------:R-:W-:Y:S01]  /*0390*/  PRMT R10, R9, 0x7710, RZ ;  /* 0x00007710090a7816 */ /* 0x000fe200000000ff */
[----:B------:R-:W-:-:S04]  /*03a0*/  IMAD.SHL.U32 R9, R8, 0x800, RZ ;  /* 0x0000080008097824 */ /* 0x000fc800078e00ff */
[----:B------:R-:W-:Y:S01]  /*03b0*/  IMAD.IADD R5, R5, 0x1, R10 ;  /* 0x0000000105057824 */ /* 0x000fe200078e020a */
[----:B------:R-:W-:-:S04]  /*03c0*/  LOP3.LUT R9, R4, 0xffff, R9, 0xf8, !PT ;  /* 0x0000ffff04097812 */ /* 0x000fc800078ef809 */
[----:B------:R-:W-:-:S05]  /*03d0*/  LOP3.LUT R8, R5, 0xffff, RZ, 0xc0, !PT ;  /* 0x0000ffff05087812 */ /* 0x000fca00078ec0ff */
[----:B------:R-:W-:-:S04]  /*03e0*/  IMAD R9, R8, 0x4000, R9 ;  /* 0x0000400008097824 */ /* 0x000fc800078e0209 */
[----:B0-----:R-:W-:-:S06]  /*03f0*/  IMAD.WIDE.U32 R6, R9, 0x4, R6 ;  /* 0x0000000409067825 */ /* 0x001fcc00078e0006 */
[----:B------:R-:W2:Y:S04]  /*0400*/  LDG.E.CONSTANT R7, desc[UR4][R6.64] ;  /* 0x0000000406077981 */ /* 0x000ea8000c1e9900 */
[----:B--2---:R1:W-:Y:S02]  /*0410*/  STG.E desc[UR4][R2.64+0x100000], R7 ;  /* 0x1000000702007986 */ /* 0x0043e4000c101904 */
.L_x_355:
[----:B------:R-:W-:Y:S05]  /*0420*/  BSYNC.RECONVERGENT B0 ;  /* 0x0000000000007941 */ /* 0x000fea0003800200 */
.L_x_354:
        /* <DEDUP_REMOVED lines=8> */
[----:B01----:R-:W-:-:S05]  /*04b0*/  IMAD.IADD R7, R5, 0x1, R8 ;  /* 0x0000000105077824 */ /* 0x003fca00078e0208 */
        /* <DEDUP_REMOVED lines=17> */
.L_x_357:
[----:B------:R-:W-:Y:S05]  /*05d0*/  BSYNC.RECONVERGENT B0 ;  /* 0x0000000000007941 */ /* 0x000fea0003800200 */
.L_x_356:
[----:B------:R-:W-:Y:S05]  /*05e0*/  @P3 EXIT ;  /* 0x000000000000394d */ /* 0x000fea0003800000 */
[----:B------:R-:W-:-:S05]  /*05f0*/  VIADD R0, R0, 0x180 ;  /* 0x0000018000007836 */ /* 0x000fca0000000000 */
[----:B------:R-:W-:-:S05]  /*0600*/  LOP3.LUT R5, R0, 0xffff, RZ, 0xc0, !PT ;  /* 0x0000ffff00057812 */ /* 0x000fca00078ec0ff */
[----:B------:R-:W-:-:S05]  /*0610*/  IMAD R5, R5, 0x4e5f, RZ ;  /* 0x00004e5f05057824 */ /* 0x000fca00078e02ff */
[----:B------:R-:W-:-:S05]  /*0620*/  SHF.R.U32.HI R5, RZ, 0x10, R5 ;  /* 0x00000010ff057819 */ /* 0x000fca0000011605 */
[----:B012---:R-:W-:-:S05]  /*0630*/  IMAD.MOV R7, RZ, RZ, -R5 ;  /* 0x000000ffff077224 */ /* 0x007fca00078e0a05 */
        /* <DEDUP_REMOVED lines=18> */
[----:B--2---:R-:W-:Y:S01]  /*0760*/  STG.E desc[UR4][R2.64+0x300000], R5 ;  /* 0x3000000502007986 */ /* 0x004fe2000c101904 */
[----:B------:R-:W-:Y:S05]  /*0770*/  EXIT ;  /* 0x000000000000794d */ /* 0x000fea0003800000 */
.L_x_358:
        /* <DEDUP_REMOVED lines=16> */
.L_x_456:


//--------------------- .text.fused_nn_conv2d_add_cast_cast_multiply_add_right_shift_cast_nn_relu_kernel1 --------------------------
	.section	.text.fused_nn_conv2d_add_cast_cast_multiply_add_right_shift_cast_nn_relu_kernel1,"ax",@progbits
	.align	128
        .global         fused_nn_conv2d_add_cast_cast_multiply_add_right_shift_cast_nn_relu_kernel1
        .type           fused_nn_conv2d_add_cast_cast_multiply_add_right_shift_cast_nn_relu_kernel1,@function
        .size           fused_nn_conv2d_add_cast_cast_multiply_add_right_shift_cast_nn_relu_kernel1,(.L_x_457 - fused_nn_conv2d_add_cast_cast_multiply_add_right_shift_cast_nn_relu_kernel1)
        .other          fused_nn_conv2d_add_cast_cast_multiply_add_right_shift_cast_nn_relu_kernel1,@"STO_CUDA_ENTRY STV_DEFAULT"
fused_nn_conv2d_add_cast_cast_multiply_add_right_shift_cast_nn_relu_kernel1:
.text.fused_nn_conv2d_add_cast_cast_multiply_add_right_shift_cast_nn_relu_kernel1:
[----:B------:R-:W-:Y:S01]  /*0000*/  LDC R1, c[0x0][0x37c] ;  /* 0x0000df00ff017b82 */ /* 0x000fe20000000800 */
[----:B------:R-:W0:Y:S07]  /*0010*/  S2R R4, SR_TID.Y ;  /* 0x0000000000047919 */ /* 0x000e2e0000002200 */
[----:B------:R-:W1:Y:S01]  /*0020*/  S2UR UR15, SR_CgaCtaId ;  /* 0x00000000000f79c3 */ /* 0x000e620000008800 */
[----:B------:R-:W2:Y:S01]  /*0030*/  LDCU.64 UR16, c[0x0][0x388] ;  /* 0x00007100ff1077ac */ /* 0x000ea20008000a00 */
[----:B------:R-:W-:Y:S01]  /*0040*/  CS2R R18, SRZ ;  /* 0x0000000000127805 */ /* 0x000fe2000001ff00 */
[----:B------:R-:W3:Y:S01]  /*0050*/  S2R R6, SR_TID.X ;  /* 0x0000000000067919 */ /* 0x000ee20000002100 */
[----:B------:R-:W-:Y:S01]  /*0060*/  CS2R R16, SRZ ;  /* 0x0000000000107805 */ /* 0x000fe2000001ff00 */
[----:B------:R-:W-:Y:S01]  /*0070*/  UMOV UR12, 0x400 ;  /* 0x00000400000c7882 */ /* 0x000fe20000000000 */
[----:B------:R-:W-:Y:S01]  /*0080*/  CS2R R14, SRZ ;  /* 0x00000000000e7805 */ /* 0x000fe2000001ff00 */
[----:B------:R-:W0:Y:S01]  /*0090*/  S2R R9, SR_TID.Z ;  /* 0x0000000000097919 */ /* 0x000e220000002300 */
[----:B------:R-:W-:Y:S01]  /*00a0*/  UIADD3 UR14, UPT, UPT, UR12, 0x800, URZ ;  /* 0x000008000c0e7890 */ /* 0x000fe2000fffe0ff */
[----:B------:R-:W-:-:S02]  /*00b0*/  CS2R R12, SRZ ;  /* 0x00000000000c7805 */ /* 0x000fc4000001ff00 */
[----:B------:R-:W-:Y:S01]  /*00c0*/  CS2R R10, SRZ ;  /* 0x00000000000a7805 */ /* 0x000fe2000001ff00 */
[----:B------:R-:W4:Y:S01]  /*00d0*/  S2R R3, SR_CTAID.X ;  /* 0x0000000000037919 */ /* 0x000f220000002500 */
[----:B------:R-:W-:Y:S02]  /*00e0*/  UPRMT UR5, UR4, 0x3340, UR4 ;  /* 0x0000334004057896 */ /* 0x000fe40008000004 */
[----:B------:R-:W-:Y:S01]  /*00f0*/  UPRMT UR6, UR4, 0x3340, UR4 ;  /* 0x0000334004067896 */ /* 0x000fe20008000004 */
[----:B------:R-:W5:Y:S01]  /*0100*/  S2R R5, SR_LANEID ;  /* 0x0000000000057919 */ /* 0x000f620000000000 */
[----:B------:R-:W-:Y:S02]  /*0110*/  UPRMT UR7, UR4, 0x3340, UR4 ;  /* 0x0000334004077896 */ /* 0x000fe40008000004 */
[----:B------:R-:W-:Y:S02]  /*0120*/  UPRMT UR8, UR4, 0x3340, UR4 ;  /* 0x0000334004087896 */ /* 0x000fe40008000004 */
[----:B------:R-:W-:-:S02]  /*0130*/  UPRMT UR9, UR4, 0x3340, UR4 ;  /* 0x0000334004097896 */ /* 0x000fc40008000004 */
[----:B------:R-:W-:Y:S02]  /*0140*/  UPRMT UR10, UR4, 0x3340, UR4 ;  /* 0x00003340040a7896 */ /* 0x000fe40008000004 */
[----:B-1----:R-:W-:Y:S02]  /*0150*/  ULEA UR14, UR15, UR14, 0x18 ;  /* 0x0000000e0f0e7291 */ /* 0x002fe4000f8ec0ff */
[----:B------:R-:W-:Y:S02]  /*0160*/  ULEA UR13, UR15, UR12, 0x18 ;  /* 0x0000000c0f0d7291 */ /* 0x000fe4000f8ec0ff */
[----:B------:R-:W-:Y:S02]  /*0170*/  UPRMT UR11, UR4, 0x3340, UR4 ;  /* 0x00003340040b7896 */ /* 0x000fe40008000004 */
[----:B------:R-:W-:Y:S01]  /*0180*/  UPRMT UR12, UR4, 0x3340, UR4 ;  /* 0x00003340040c7896 */ /* 0x000fe20008000004 */
[----:B------:R-:W1:Y:S01]  /*0190*/  LDCU.64 UR18, c[0x0][0x358] ;  /* 0x00006b00ff1277ac */ /* 0x000e620008000a00 */
[----:B---3--:R-:W-:Y:S01]  /*01a0*/  IMAD.SHL.U32 R0, R6, 0x8, RZ ;  /* 0x0000000806007824 */ /* 0x008fe200078e00ff */
[----:B------:R-:W3:Y:S01]  /*01b0*/  LDCU.64 UR20, c[0x0][0x380] ;  /* 0x00007000ff1477ac */ /* 0x000ee20008000a00 */
[----:B0-----:R-:W-:Y:S01]  /*01c0*/  IMAD R7, R4, 0x2, R9 ;  /* 0x0000000204077824 */ /* 0x001fe200078e0209 */
[----:B------:R-:W-:-:S03]  /*01d0*/  UMOV UR4, URZ ;  /* 0x000000ff00047c82 */ /* 0x000fc60008000000 */
[----:B------:R-:W-:Y:S02]  /*01e0*/  IMAD.U32 R2, R7, 0x100, R0 ;  /* 0x0000010007027824 */ /* 0x000fe400078e0000 */
[----:B----4-:R-:W-:Y:S02]  /*01f0*/  IMAD R3, R3, 0x4, R4 ;  /* 0x0000000403037824 */ /* 0x010fe400078e0204 */
[C---:B------:R-:W-:Y:S01]  /*0200*/  IMAD R2, R4.reuse, 0x800, R2 ;  /* 0x0000080004027824 */ /* 0x040fe200078e0202 */
[----:B-----5:R-:W-:Y:S01]  /*0210*/  LOP3.LUT R5, R5, 0xf, RZ, 0xc0, !PT ;  /* 0x0000000f05057812 */ /* 0x020fe200078ec0ff */
[----:B------:R-:W-:Y:S02]  /*0220*/  IMAD.SHL.U32 R4, R4, 0x200, RZ ;  /* 0x0000020004047824 */ /* 0x000fe400078e00ff */
[----:B------:R-:W-:Y:S01]  /*0230*/  IMAD.SHL.U32 R3, R3, 0x10, RZ ;  /* 0x0000001003037824 */ /* 0x000fe200078e00ff */
[----:B------:R-:W-:Y:S01]  /*0240*/  SHF.R.U32.HI R7, RZ, 0x3, R5 ;  /* 0x00000003ff077819 */ /* 0x000fe20000011605 */
[----:B------:R-:W-:Y:S01]  /*0250*/  IMAD R33, R9, 0x100, R4 ;  /* 0x0000010009217824 */ /* 0x000fe200078e0204 */
[----:B------:R-:W-:Y:S01]  /*0260*/  LOP3.LUT R8, R5, 0x7, RZ, 0xc0, !PT ;  /* 0x0000000705087812 */ /* 0x000fe200078ec0ff */
[----:B------:R-:W-:Y:S01]  /*0270*/  VIADD R4, R4, UR13 ;  /* 0x0000000d04047c36 */ /* 0x000fe20008000000 */
[CC--:B------:R-:W-:Y:S01]  /*0280*/  LEA.HI R5, R6.reuse, R3.reuse, RZ, 0x1f ;  /* 0x0000000306057211 */ /* 0x0c0fe200078ff8ff */
[----:B------:R-:W-:Y:S01]  /*0290*/  IMAD R33, R6, 0x8, R33 ;  /* 0x0000000806217824 */ /* 0x000fe200078e0221 */
[C---:B------:R-:W-:Y:S01]  /*02a0*/  LEA.HI R6, R0.reuse, R3, RZ, 0x1c ;  /* 0x0000000300067211 */ /* 0x040fe200078fe0ff */
[----:B------:R-:W-:Y:S01]  /*02b0*/  IMAD R7, R7, 0x8, R8 ;  /* 0x0000000807077824 */ /* 0x000fe200078e0208 */
[----:B------:R-:W-:Y:S01]  /*02c0*/  LOP3.LUT R0, R0, 0x8, RZ, 0xc0, !PT ;  /* 0x0000000800007812 */ /* 0x000fe200078ec0ff */
[----:B------:R-:W-:Y:S01]  /*02d0*/  VIADD R8, R4, 0x100 ;  /* 0x0000010004087836 */ /* 0x000fe20000000000 */
[----:B--2---:R-:W-:Y:S01]  /*02e0*/  IADD3 R22, P0, PT, R2, UR16, RZ ;  /* 0x0000001002167c10 */ /* 0x004fe2000ff1e0ff */
[----:B------:R-:W-:-:S02]  /*02f0*/  IMAD R32, R7, 0x10, R4 ;  /* 0x0000001007207824 */ /* 0x000fc400078e0204 */
[C---:B------:R-:W-:Y:S01]  /*0300*/  IMAD R34, R9.reuse, 0x10, R0 ;  /* 0x0000001009227824 */ /* 0x040fe200078e0200 */
[----:B------:R-:W-:Y:S01]  /*0310*/  LEA R0, R9, UR14, 0xa ;  /* 0x0000000e09007c11 */ /* 0x000fe2000f8e50ff */
[----:B------:R-:W-:Y:S01]  /*0320*/  IMAD R23, R7, 0x10, R8 ;  /* 0x0000001007177824 */ /* 0x000fe200078e0208 */
[----:B------:R-:W-:Y:S01]  /*0330*/  CS2R R8, SRZ ;  /* 0x0000000000087805 */ /* 0x000fe2000001ff00 */
[----:B------:R-:W-:-:S04]  /*0340*/  IMAD.HI.U32 R42, R5, 0x5397829d, RZ ;  /* 0x5397829d052a7827 */ /* 0x000fc800078e00ff */
[C---:B------:R-:W-:Y:S01]  /*0350*/  VIADD R2, R0.reuse, 0x100 ;  /* 0x0000010000027836 */ /* 0x040fe20000000000 */
[----:B------:R-:W-:Y:S01]  /*0360*/  SHF.R.U32.HI R42, RZ, 0xc, R42 ;  /* 0x0000000cff2a7819 */ /* 0x000fe2000001162a */
[C---:B------:R-:W-:Y:S02]  /*0370*/  VIADD R28, R0.reuse, 0x200 ;  /* 0x00000200001c7836 */ /* 0x040fe40000000000 */
[----:B------:R-:W-:Y:S02]  /*0380*/  VIADD R4, R0, 0x300 ;  /* 0x0000030000047836 */ /* 0x000fe40000000000 */
[C---:B------:R-:W-:Y:S02]  /*0390*/  IMAD R29, R7.reuse, 0x10, R0 ;  /* 0x00000010071d7824 */ /* 0x040fe400078e0200 */
[C---:B------:R-:W-:Y:S02]  /*03a0*/  IMAD R0, R7.reuse, 0x10, R2 ;  /* 0x0000001007007824 */ /* 0x040fe400078e0202 */
[----:B------:R-:W-:-:S02]  /*03b0*/  IMAD R28, R7, 0x10, R28 ;  /* 0x00000010071c7824 */ /* 0x000fc400078e021c */
[----:B------:R-:W-:Y:S02]  /*03c0*/  IMAD R2, R7, 0x10, R4 ;  /* 0x0000001007027824 */ /* 0x000fe400078e0204 */
[----:B------:R-:W-:-:S04]  /*03d0*/  IMAD.HI.U32 R4, R5, -0x6db6db6d, RZ ;  /* 0x9249249305047827 */ /* 0x000fc800078e00ff */
[----:B------:R-:W-:Y:S01]  /*03e0*/  IMAD.HI.U32 R7, R6, -0x6db6db6d, RZ ;  /* 0x9249249306077827 */ /* 0x000fe200078e00ff */
[----:B------:R-:W-:-:S03]  /*03f0*/  SHF.R.U32.HI R4, RZ, 0x6, R4 ;  /* 0x00000006ff047819 */ /* 0x000fc60000011604 */
[----:B------:R-:W-:Y:S01]  /*0400*/  IMAD.HI.U32 R39, R6, 0x5397829d, RZ ;  /* 0x5397829d06277827 */ /* 0x000fe200078e00ff */
[----:B------:R-:W-:-:S03]  /*0410*/  SHF.R.U32.HI R7, RZ, 0x6, R7 ;  /* 0x00000006ff077819 */ /* 0x000fc60000011607 */
[----:B------:R-:W-:Y:S01]  /*0420*/  IMAD R40, R4, -0x70, R5 ;  /* 0xffffff9004287824 */ /* 0x000fe200078e0205 */
[----:B------:R-:W-:Y:S01]  /*0430*/  SHF.R.U32.HI R39, RZ, 0xc, R39 ;  /* 0x0000000cff277819 */ /* 0x000fe20000011627 */
[--C-:B------:R-:W-:Y:S02]  /*0440*/  IMAD R35, R7, -0x70, R6.reuse ;  /* 0xffffff9007237824 */ /* 0x100fe400078e0206 */
[----:B------:R-:W-:Y:S02]  /*0450*/  IMAD R5, R42, -0x3100, R5 ;  /* 0xffffcf002a057824 */ /* 0x000fe400078e0205 */
[----:B------:R-:W-:Y:S02]  /*0460*/  IMAD R6, R39, -0x3100, R6 ;  /* 0xffffcf0027067824 */ /* 0x000fe400078e0206 */
[----:B------:R-:W-:Y:S01]  /*0470*/  IMAD.X R3, RZ, RZ, UR17, P0 ;  /* 0x00000011ff037e24 */ /* 0x000fe200080e06ff */
[----:B------:R-:W-:Y:S02]  /*0480*/  LOP3.LUT R5, R5, 0xffff, RZ, 0xc0, !PT ;  /* 0x0000ffff05057812 */ /* 0x000fe400078ec0ff */
[----:B------:R-:W-:-:S03]  /*0490*/  LOP3.LUT R6, R6, 0xffff, RZ, 0xc0, !PT ;  /* 0x0000ffff06067812 */ /* 0x000fc600078ec0ff */
[----:B------:R-:W-:Y:S01]  /*04a0*/  IMAD R41, R5, 0x4925, RZ ;  /* 0x0000492505297824 */ /* 0x000fe200078e02ff */
[----:B------:R-:W-:Y:S01]  /*04b0*/  CS2R R4, SRZ ;  /* 0x0000000000047805 */ /* 0x000fe2000001ff00 */
[----:B------:R-:W-:Y:S01]  /*04c0*/  IMAD R38, R6, 0x4925, RZ ;  /* 0x0000492506267824 */ /* 0x000fe200078e02ff */
[----:B------:R-:W-:Y:S02]  /*04d0*/  CS2R R6, SRZ ;  /* 0x0000000000067805 */ /* 0x000fe4000001ff00 */
[----:B------:R-:W-:Y:S02]  /*04e0*/  SHF.R.U32.HI R41, RZ, 0x15, R41 ;  /* 0x00000015ff297819 */ /* 0x000fe40000011629 */
[----:B-1-3--:R-:W-:-:S07]  /*04f0*/  SHF.R.U32.HI R38, RZ, 0x15, R38 ;  /* 0x00000015ff267819 */ /* 0x00afce0000011626 */
.L_x_375:
[----:B------:R-:W0:Y:S01]  /*0500*/  S2R R21, SR_TID.Y ;  /* 0x0000000000157919 */ /* 0x000e220000002200 */
[----:B------:R-:W-:Y:S01]  /*0510*/  BAR.SYNC.DEFER_BLOCKING 0x0 ;  /* 0x0000000000007b1d */ /* 0x000fe20000010000 */
[----:B------:R-:W-:Y:S02]  /*0520*/  ISETP.GT.U32.AND P0, PT, R34, 0x92, PT ;  /* 0x000000922200780c */ /* 0x000fe40003f04070 */
[----:B------:R-:W-:-:S03]  /*0530*/  PRMT R25, RZ, 0x7610, R25 ;  /* 0x00007610ff197816 */ /* 0x000fc60000000019 */
[----:B------:R-:W-:Y:S01]  /*0540*/  BSSY.RECONVERGENT B0, `(.L_x_359) ;  /* 0x000001f000007945 */ /* 0x000fe20003800200 */
[----:B------:R-:W1:Y:S01]  /*0550*/  S2R R20, SR_TID.Z ;  /* 0x0000000000147919 */ /* 0x000e620000002300 */
[----:B------:R-:W2:Y:S06]  /*0560*/  S2R R26, SR_TID.X ;  /* 0x00000000001a7919 */ /* 0x000eac0000002100 */
[----:B------:R-:W-:Y:S05]  /*0570*/  @P0 BRA `(.L_x_360) ;  /* 0x00000000006c0947 */ /* 0x000fea0003800000 */
[----:B------:R-:W-:Y:S01]  /*0580*/  PRMT R24, R34, 0x9910, RZ ;  /* 0x0000991022187816 */ /* 0x000fe200000000ff */
[----:B------:R-:W-:-:S04]  /*0590*/  IMAD.MOV.U32 R30, RZ, RZ, 0x5410 ;  /* 0x00005410ff1e7424 */ /* 0x000fc800078e00ff */
[----:B------:R-:W-:-:S05]  /*05a0*/  IMAD R24, R24, 0x87, RZ ;  /* 0x0000008718187824 */ /* 0x000fca00078e02ff */
[----:B------:R-:W-:-:S04]  /*05b0*/  LOP3.LUT R24, R24, 0xffff, RZ, 0xc0, !PT ;  /* 0x0000ffff18187812 */ /* 0x000fc800078ec0ff */
[----:B------:R-:W-:-:S05]  /*05c0*/  SHF.R.U32.HI R24, RZ, 0x8, R24 ;  /* 0x00000008ff187819 */ /* 0x000fca0000011618 */
[----:B------:R-:W-:-:S05]  /*05d0*/  IMAD.MOV R25, RZ, RZ, -R24 ;  /* 0x000000ffff197224 */ /* 0x000fca00078e0a18 */
[----:B------:R-:W-:-:S05]  /*05e0*/  PRMT R25, R25, 0x7710, RZ ;  /* 0x0000771019197816 */ /* 0x000fca00000000ff */
[----:B------:R-:W-:-:S05]  /*05f0*/  IMAD.IADD R25, R25, 0x1, R34 ;  /* 0x0000000119197824 */ /* 0x000fca00078e0222 */
[----:B------:R-:W-:-:S04]  /*0600*/  LOP3.LUT R25, R25, 0xfe, RZ, 0xc0, !PT ;  /* 0x000000fe19197812 */ /* 0x000fc800078ec0ff */
[----:B------:R-:W-:-:S04]  /*0610*/  LEA.HI R25, R25, R24, RZ, 0x1f ;  /* 0x0000001819197211 */ /* 0x000fc800078ff8ff */
[----:B------:R-:W-:-:S04]  /*0620*/  LOP3.LUT R25, R25, 0xf0, RZ, 0xc0, !PT ;  /* 0x000000f019197812 */ /* 0x000fc800078ec0ff */
[----:B------:R-:W-:-:S04]  /*0630*/  SHF.R.U32.HI R24, RZ, 0x4, R25 ;  /* 0x00000004ff187819 */ /* 0x000fc80000011619 */
[----:B------:R-:W-:-:S05]  /*0640*/  PRMT R25, R24, 0x9910, RZ ;  /* 0x0000991018197816 */ /* 0x000fca00000000ff */
[----:B------:R-:W-:-:S04]  /*0650*/  IMAD R25, R25, 0x15, RZ ;  /* 0x0000001519197824 */ /* 0x000fc800078e02ff */
[----:B------:R-:W-:-:S05]  /*0660*/  IMAD.MOV R25, RZ, RZ, -R25 ;  /* 0x000000ffff197224 */ /* 0x000fca00078e0a19 */
[----:B------:R-:W-:Y:S02]  /*0670*/  PRMT R27, R25, 0x7710, RZ ;  /* 0x00007710191b7816 */ /* 0x000fe400000000ff */
[----:B------:R-:W-:-:S03]  /*0680*/  PRMT R25, R24, 0x3340, R41 ;  /* 0x0000334018197816 */ /* 0x000fc60000000029 */
[----:B------:R-:W-:Y:S01]  /*0690*/  IMAD.IADD R24, R27, 0x1, R34 ;  /* 0x000000011b187824 */ /* 0x000fe200078e0222 */
[----:B------:R-:W-:Y:S01]  /*06a0*/  PRMT R25, R25, R30, UR5 ;  /* 0x0000000519197e16 */ /* 0x000fe2000800001e */
[----:B------:R-:W-:-:S03]  /*06b0*/  IMAD.MOV.U32 R27, RZ, RZ, 0x56402b2 ;  /* 0x056402b2ff1b7424 */ /* 0x000fc600078e00ff */
[----:B------:R-:W-:-:S05]  /*06c0*/  LOP3.LUT R24, R24, 0xff, RZ, 0xc0, !PT ;  /* 0x000000ff18187812 */ /* 0x000fca00078ec0ff */
[----:B------:R-:W-:-:S04]  /*06d0*/  IDP.2A.LO.U16.U8 R25, R27, R25, R24 ;  /* 0x000000191b197226 */ /* 0x000fc80000001018 */
[----:B------:R-:W-:-:S04]  /*06e0*/  IMAD R25, R42, 0x26bec, R25 ;  /* 0x00026bec2a197824 */ /* 0x000fc800078e0219 */
[----:B------:R-:W-:-:S05]  /*06f0*/  IMAD R25, R40, 0x6, R25 ;  /* 0x0000000628197824 */ /* 0x000fca00078e0219 */
[----:B------:R-:W-:-:S05]  /*0700*/  IADD3 R24, P0, PT, R25, UR20, RZ ;  /* 0x0000001419187c10 */ /* 0x000fca000ff1e0ff */
[----:B------:R-:W-:-:S06]  /*0710*/  IMAD.X R25, RZ, RZ, UR21, P0 ;  /* 0x00000015ff197e24 */ /* 0x000fcc00080e06ff */
[----:B------:R3:W5:Y:S02]  /*0720*/  LDG.E.U8.CONSTANT R25, desc[UR18][R24.64] ;  /* 0x0000001218197981 */ /* 0x000764000c1e9100 */
.L_x_360:
[----:B------:R-:W-:Y:S05]  /*0730*/  BSYNC.RECONVERGENT B0 ;  /* 0x0000000000007941 */ /* 0x000fea0003800200 */
.L_x_359:
[----:B------:R-:W4:Y:S01]  /*0740*/  S2UR UR16, SR_CgaCtaId ;  /* 0x00000000001079c3 */ /* 0x000f220000008800 */
[----:B01----:R-:W-:Y:S01]  /*0750*/  IMAD R27, R21, 0x2, R20 ;  /* 0x00000002151b7824 */ /* 0x003fe200078e0214 */
[----:B------:R-:W-:Y:S01]  /*0760*/  UMOV UR15, 0x400 ;  /* 0x00000400000f7882 */ /* 0x000fe20000000000 */
[----:B------:R-:W-:Y:S01]  /*0770*/  ISETP.GT.U32.AND P0, PT, R34, 0x91, PT ;  /* 0x000000912200780c */ /* 0x000fe20003f04070 */
[----:B------:R-:W-:Y:S01]  /*0780*/  BSSY.RECONVERGENT B0, `(.L_x_361) ;  /* 0x0000022000007945 */ /* 0x000fe20003800200 */
[----:B--2---:R-:W-:Y:S01]  /*0790*/  IMAD R26, R27, 0x20, R26 ;  /* 0x000000201b1a7824 */ /* 0x004fe200078e021a */
[----:B------:R-:W-:Y:S01]  /*07a0*/  PRMT R27, RZ, 0x7610, R27 ;  /* 0x00007610ff1b7816 */ /* 0x000fe2000000001b */
[----:B----4-:R-:W-:-:S06]  /*07b0*/  ULEA UR15, UR16, UR15, 0x18 ;  /* 0x0000000f100f7291 */ /* 0x010fcc000f8ec0ff */
[----:B------:R-:W-:-:S05]  /*07c0*/  LEA R26, R26, UR15, 0x3 ;  /* 0x0000000f1a1a7c11 */ /* 0x000fca000f8e18ff */
[----:B-----5:R0:W-:Y:S01]  /*07d0*/  STS.U8 [R26], R25 ;  /* 0x000000191a007388 */ /* 0x0201e20000000000 */
[----:B------:R-:W-:Y:S05]  /*07e0*/  @P0 BRA `(.L_x_362) ;  /* 0x00000000006c0947 */ /* 0x000fea0003800000 */
[----:B---3--:R-:W-:-:S05]  /*07f0*/  VIADD R24, R34, 0x1 ;  /* 0x0000000122187836 */ /* 0x008fca0000000000 */
[----:B0-----:R-:W-:-:S05]  /*0800*/  LOP3.LUT R25, R24, 0xff, RZ, 0xc0, !PT ;  /* 0x000000ff18197812 */ /* 0x001fca00078ec0ff */
[----:B------:R-:W-:-:S05]  /*0810*/  IMAD R25, R25, 0x87, RZ ;  /* 0x0000008719197824 */ /* 0x000fca00078e02ff */
[----:B------:R-:W-:-:S05]  /*0820*/  SHF.R.U32.HI R25, RZ, 0x8, R25 ;  /* 0x00000008ff197819 */ /* 0x000fca0000011619 */
[----:B------:R-:W-:-:S05]  /*0830*/  IMAD.MOV R27, RZ, RZ, -R25 ;  /* 0x000000ffff1b7224 */ /* 0x000fca00078e0a19 */
[----:B------:R-:W-:-:S05]  /*0840*/  PRMT R27, R27, 0x7710, RZ ;  /* 0x000077101b1b7816 */ /* 0x000fca00000000ff */
[----:B------:R-:W-:-:S05]  /*0850*/  IMAD.IADD R27, R24, 0x1, R27 ;  /* 0x00000001181b7824 */ /* 0x000fca00078e021b */
[----:B------:R-:W-:-:S04]  /*0860*/  LOP3.LUT R30, R27, 0xfe, RZ, 0xc0, !PT ;  /* 0x000000fe1b1e7812 */ /* 0x000fc800078ec0ff */
[----:B------:R-:W-:-:S04]  /*0870*/  LEA.HI R30, R30, R25, RZ, 0x1f ;  /* 0x000000191e1e7211 */ /* 0x000fc800078ff8ff */
[----:B------:R-:W-:-:S04]  /*0880*/  LOP3.LUT R30, R30, 0xf0, RZ, 0xc0, !PT ;  /* 0x000000f01e1e7812 */ /* 0x000fc800078ec0ff */
[----:B------:R-:W-:Y:S01]  /*0890*/  SHF.R.U32.HI R25, RZ, 0x4, R30 ;  /* 0x00000004ff197819 */ /* 0x000fe2000001161e */
[----:B------:R-:W-:-:S03]  /*08a0*/  IMAD.MOV.U32 R30, RZ, RZ, 0x5410 ;  /* 0x00005410ff1e7424 */ /* 0x000fc600078e00ff */
[C---:B------:R-:W-:Y:S02]  /*08b0*/  PRMT R27, R25.reuse, 0x9910, RZ ;  /* 0x00009910191b7816 */ /* 0x040fe400000000ff */
[----:B------:R-:W-:-:S03]  /*08c0*/  PRMT R25, R25, 0x3340, R38 ;  /* 0x0000334019197816 */ /* 0x000fc60000000026 */
[----:B------:R-:W-:Y:S01]  /*08d0*/  IMAD R27, R27, 0x15, RZ ;  /* 0x000000151b1b7824 */ /* 0x000fe200078e02ff */
[----:B------:R-:W-:-:S03]  /*08e0*/  PRMT R25, R25, R30, UR6 ;  /* 0x0000000619197e16 */ /* 0x000fc6000800001e */
[----:B------:R-:W-:-:S05]  /*08f0*/  IMAD.MOV R27, RZ, RZ, -R27 ;  /* 0x000000ffff1b7224 */ /* 0x000fca00078e0a1b */
[----:B------:R-:W-:-:S05]  /*0900*/  PRMT R27, R27, 0x7710, RZ ;  /* 0x000077101b1b7816 */ /* 0x000fca00000000ff */
[----:B------:R-:W-:Y:S02]  /*0910*/  IMAD.IADD R24, R24, 0x1, R27 ;  /* 0x0000000118187824 */ /* 0x000fe400078e021b */
[----:B------:R-:W-:-:S03]  /*0920*/  IMAD.MOV.U32 R27, RZ, RZ, 0x56402b2 ;  /* 0x056402b2ff1b7424 */ /* 0x000fc600078e00ff */
[----:B------:R-:W-:-:S05]  /*0930*/  LOP3.LUT R24, R24, 0xff, RZ, 0xc0, !PT ;  /* 0x000000ff18187812 */ /* 0x000fca00078ec0ff */
[----:B------:R-:W-:-:S04]  /*0940*/  IDP.2A.LO.U16.U8 R24, R27, R25, R24 ;  /* 0x000000191b187226 */ /* 0x000fc80000001018 */
[----:B------:R-:W-:-:S04]  /*0950*/  IMAD R24, R39, 0x26bec, R24 ;  /* 0x00026bec27187824 */ /* 0x000fc800078e0218 */
[----:B------:R-:W-:-:S05]  /*0960*/  IMAD R24, R35, 0x6, R24 ;  /* 0x0000000623187824 */ /* 0x000fca00078e0218 */
[----:B------:R-:W-:-:S05]  /*0970*/  IADD3 R24, P0, PT, R24, UR20, RZ ;  /* 0x0000001418187c10 */ /* 0x000fca000ff1e0ff */
[----:B------:R-:W-:-:S05]  /*0980*/  IMAD.X R25, RZ, RZ, UR21, P0 ;  /* 0x00000015ff197e24 */ /* 0x000fca00080e06ff */
[----:B------:R1:W5:Y:S03]  /*0990*/  LDG.E.U8.CONSTANT R27, desc[UR18][R24.64] ;  /* 0x00000012181b7981 */ /* 0x000366000c1e9100 */
.L_x_362:
[----:B------:R-:W-:Y:S05]  /*09a0*/  BSYNC.RECONVERGENT B0 ;  /* 0x0000000000007941 */ /* 0x000fea0003800200 */
.L_x_361:
[----:B-----5:R2:W-:Y:S01]  /*09b0*/  STS.U8 [R26+0x1], R27 ;  /* 0x0000011b1a007388 */ /* 0x0205e20000000000 */
[----:B------:R-:W-:Y:S01]  /*09c0*/  ISETP.GT.U32.AND P0, PT, R34, 0x90, PT ;  /* 0x000000902200780c */ /* 0x000fe20003f04070 */
[----:B------:R-:W-:Y:S01]  /*09d0*/  BSSY.RECONVERGENT B0, `(.L_x_363) ;  /* 0x000001e000007945 */ /* 0x000fe20003800200 */
[----:B01----:R-:W-:-:S11]  /*09e0*/  PRMT R25, RZ, 0x7610, R25 ;  /* 0x00007610ff197816 */ /* 0x003fd60000000019 */
[----:B--2---:R-:W-:Y:S05]  /*09f0*/  @P0 BRA `(.L_x_364) ;  /* 0x00000000006c0947 */ /* 0x004fea0003800000 */
[----:B---3--:R-:W-:-:S05]  /*0a00*/  VIADD R24, R34, 0x2 ;  /* 0x0000000222187836 */ /* 0x008fca0000000000 */
[----:B------:R-:W-:-:S05]  /*0a10*/  LOP3.LUT R25, R24, 0xff, RZ, 0xc0, !PT ;  /* 0x000000ff18197812 */ /* 0x000fca00078ec0ff */
        /* <DEDUP_REMOVED lines=25> */
.L_x_364:
[----:B------:R-:W-:Y:S05]  /*0bb0*/  BSYNC.RECONVERGENT B0 ;  /* 0x0000000000007941 */ /* 0x000fea0003800200 */
.L_x_363:
[----:B-----5:R1:W-:Y:S01]  /*0bc0*/  STS.U8 [R26+0x2], R25 ;  /* 0x000002191a007388 */ /* 0x0203e20000000000 */
[----:B------:R-:W-:Y:S01]  /*0bd0*/  ISETP.GT.U32.AND P0, PT, R34, 0x8f, PT ;  /* 0x0000008f2200780c */ /* 0x000fe20003f04070 */
[----:B------:R-:W-:Y:S01]  /*0be0*/  BSSY.RECONVERGENT B0, `(.L_x_365) ;  /* 0x000001e000007945 */ /* 0x000fe20003800200 */
[----:B------:R-:W-:-:S11]  /*0bf0*/  PRMT R27, RZ, 0x7610, R27 ;  /* 0x00007610ff1b7816 */ /* 0x000fd6000000001b */
[----:B-1----:R-:W-:Y:S05]  /*0c00*/  @P0 BRA `(.L_x_366) ;  /* 0x00000000006c0947 */ /* 0x002fea0003800000 */
[----:B0--3--:R-:W-:-:S05]  /*0c10*/  VIADD R24, R34, 0x3 ;  /* 0x0000000322187836 */ /* 0x009fca0000000000 */
        /* <DEDUP_REMOVED lines=26> */
.L_x_366:
[----:B------:R-:W-:Y:S05]  /*0dc0*/  BSYNC.RECONVERGENT B0 ;  /* 0x0000000000007941 */ /* 0x000fea0003800200 */
.L_x_365:
[----:B-----5:R2:W-:Y:S01]  /*0dd0*/  STS.U8 [R26+0x3], R27 ;  /* 0x0000031b1a007388 */ /* 0x0205e20000000000 */
[----:B------:R-:W-:Y:S01]  /*0de0*/  ISETP.GT.U32.AND P0, PT, R34, 0x8e, PT ;  /* 0x0000008e2200780c */ /* 0x000fe20003f04070 */
[----:B------:R-:W-:Y:S01]  /*0df0*/  BSSY.RECONVERGENT B0, `(.L_x_367) ;  /* 0x000001e000007945 */ /* 0x000fe20003800200 */
[----:B-1----:R-:W-:-:S11]  /*0e00*/  PRMT R25, RZ, 0x7610, R25 ;  /* 0x00007610ff197816 */ /* 0x002fd60000000019 */
[----:B--2---:R-:W-:Y:S05]  /*0e10*/  @P0 BRA `(.L_x_368) ;  /* 0x00000000006c0947 */ /* 0x004fea0003800000 */
        /* <DEDUP_REMOVED lines=27> */
.L_x_368:
[----:B------:R-:W-:Y:S05]  /*0fd0*/  BSYNC.RECONVERGENT B0 ;  /* 0x0000000000007941 */ /* 0x000fea0003800200 */
.L_x_367:
[----:B-----5:R2:W-:Y:S01]  /*0fe0*/  STS.U8 [R26+0x4], R25 ;  /* 0x000004191a007388 */ /* 0x0205e20000000000 */
[----:B------:R-:W-:Y:S01]  /*0ff0*/  ISETP.GT.U32.AND P0, PT, R34, 0x8d, PT ;  /* 0x0000008d2200780c */ /* 0x000fe20003f04070 */
[----:B------:R-:W-:Y:S01]  /*1000*/  BSSY.RECONVERGENT B0, `(.L_x_369) ;  /* 0x000001e000007945 */ /* 0x000fe20003800200 */
[----:B------:R-:W-:-:S11]  /*1010*/  PRMT R27, RZ, 0x7610, R27 ;  /* 0x00007610ff1b7816 */ /* 0x000fd6000000001b */
[----:B--2---:R-:W-:Y:S05]  /*1020*/  @P0 BRA `(.L_x_370) ;  /* 0x00000000006c0947 */ /* 0x004fea0003800000 */
[----:B01-3--:R-:W-:-:S05]  /*1030*/  VIADD R24, R34, 0x5 ;  /* 0x0000000522187836 */ /* 0x00bfca0000000000 */
        /* <DEDUP_REMOVED lines=26> */
.L_x_370:
[----:B------:R-:W-:Y:S05]  /*11e0*/  BSYNC.RECONVERGENT B0 ;  /* 0x0000000000007941 */ /* 0x000fea0003800200 */
.L_x_369:
[----:B-----5:R4:W-:Y:S01]  /*11f0*/  STS.U8 [R26+0x5], R27 ;  /* 0x0000051b1a007388 */ /* 0x0209e20000000000 */
[----:B------:R-:W-:Y:S01]  /*1200*/  ISETP.GT.U32.AND P0, PT, R34, 0x8c, PT ;  /* 0x0000008c2200780c */ /* 0x000fe20003f04070 */
[----:B------:R-:W-:Y:S01]  /*1210*/  BSSY.RECONVERGENT B0, `(.L_x_371) ;  /* 0x000001e000007945 */ /* 0x000fe20003800200 */
[----:B--2---:R-:W-:-:S11]  /*1220*/  PRMT R25, RZ, 0x7610, R25 ;  /* 0x00007610ff197816 */ /* 0x004fd60000000019 */
[----:B----4-:R-:W-:Y:S05]  /*1230*/  @P0 BRA `(.L_x_372) ;  /* 0x00000000006c0947 */ /* 0x010fea0003800000 */
        /* <DEDUP_REMOVED lines=27> */
.L_x_372:
[----:B------:R-:W-:Y:S05]  /*13f0*/  BSYNC.RECONVERGENT B0 ;  /* 0x0000000000007941 */ /* 0x000fea0003800200 */
.L_x_371:
[----:B-----5:R4:W-:Y:S01]  /*1400*/  STS.U8 [R26+0x6], R25 ;  /* 0x000006191a007388 */ /* 0x0209e20000000000 */
[----:B------:R-:W-:Y:S01]  /*1410*/  ISETP.GT.U32.AND P0, PT, R34, 0x8b, PT ;  /* 0x0000008b2200780c */ /* 0x000fe20003f04070 */
[----:B------:R-:W-:Y:S01]  /*1420*/  BSSY.RECONVERGENT B0, `(.L_x_373) ;  /* 0x000001e000007945 */ /* 0x000fe20003800200 */
[----:B------:R-:W-:-:S11]  /*1430*/  PRMT R44, RZ, 0x7610, R44 ;  /* 0x00007610ff2c7816 */ /* 0x000fd6000000002c */
[----:B----4-:R-:W-:Y:S05]  /*1440*/  @P0 BRA `(.L_x_374) ;  /* 0x00000000006c0947 */ /* 0x010fea0003800000 */
[----:B0123--:R-:W-:Y:S02]  /*1450*/  VIADD R24, R34, 0x7 ;  /* 0x0000000722187836 */ /* 0x00ffe40000000000 */
[----:B------:R-:W-:-:S03]  /*1460*/  IMAD.MOV.U32 R30, RZ, RZ, 0x5410 ;  /* 0x00005410ff1e7424 */ /* 0x000fc600078e00ff */
        /* <DEDUP_REMOVED lines=10> */
[C---:B------:R-:W-:Y:S02]  /*1510*/  PRMT R26, R25.reuse, 0x9910, RZ ;  /* 0x00009910191a7816 */ /* 0x040fe400000000ff */
[----:B------:R-:W-:-:S03]  /*1520*/  PRMT R25, R25, 0x3340, R38 ;  /* 0x0000334019197816 */ /* 0x000fc60000000026 */
[----:B------:R-:W-:Y:S01]  /*1530*/  IMAD R26, R26, 0x15, RZ ;  /* 0x000000151a1a7824 */ /* 0x000fe200078e02ff */
[----:B------:R-:W-:-:S03]  /*1540*/  PRMT R25, R25, R30, UR12 ;  /* 0x0000000c19197e16 */ /* 0x000fc6000800001e */
[----:B------:R-:W-:-:S05]  /*1550*/  IMAD.MOV R26, RZ, RZ, -R26 ;  /* 0x000000ffff1a7224 */ /* 0x000fca00078e0a1a */
[----:B------:R-:W-:Y:S01]  /*1560*/  PRMT R27, R26, 0x7710, RZ ;  /* 0x000077101a1b7816 */ /* 0x000fe200000000ff */
[----:B------:R-:W-:-:S04]  /*1570*/  IMAD.MOV.U32 R26, RZ, RZ, 0x56402b2 ;  /* 0x056402b2ff1a7424 */ /* 0x000fc800078e00ff */
[----:B------:R-:W-:-:S05]  /*1580*/  IMAD.IADD R24, R24, 0x1, R27 ;  /* 0x0000000118187824 */ /* 0x000fca00078e021b */
[----:B------:R-:W-:-:S05]  /*1590*/  LOP3.LUT R24, R24, 0xff, RZ, 0xc0, !PT ;  /* 0x000000ff18187812 */ /* 0x000fca00078ec0ff */
[----:B------:R-:W-:-:S04]  /*15a0*/  IDP.2A.LO.U16.U8 R24, R26, R25, R24 ;  /* 0x000000191a187226 */ /* 0x000fc80000001018 */
[----:B------:R-:W-:-:S04]  /*15b0*/  IMAD R24, R39, 0x26bec, R24 ;  /* 0x00026bec27187824 */ /* 0x000fc800078e0218 */
[----:B------:R-:W-:-:S05]  /*15c0*/  IMAD R24, R35, 0x6, R24 ;  /* 0x0000000623187824 */ /* 0x000fca00078e0218 */
[----:B------:R-:W-:-:S05]  /*15d0*/  IADD3 R24, P0, PT, R24, UR20, RZ ;  /* 0x0000001418187c10 */ /* 0x000fca000ff1e0ff */
[----:B------:R-:W-:-:S05]  /*15e0*/  IMAD.X R25, RZ, RZ, UR21, P0 ;  /* 0x00000015ff197e24 */ /* 0x000fca00080e06ff */
[----:B------:R4:W5:Y:S03]  /*15f0*/  LDG.E.U8.CONSTANT R44, desc[UR18][R24.64] ;  /* 0x00000012182c7981 */ /* 0x000966000c1e9100 */
.L_x_374:
[----:B------:R-:W-:Y:S05]  /*1600*/  BSYNC.RECONVERGENT B0 ;  /* 0x0000000000007941 */ /* 0x000fea0003800200 */
.L_x_373:
[----:B------:R-:W-:Y:S02]  /*1610*/  IMAD.MOV.U32 R36, RZ, RZ, R22 ;  /* 0x000000ffff247224 */ /* 0x000fe400078e0016 */
[----:B------:R-:W-:-:S06]  /*1620*/  IMAD.MOV.U32 R37, RZ, RZ, R3 ;  /* 0x000000ffff257224 */ /* 0x000fcc00078e0003 */
[----:B------:R-:W2:Y:S01]  /*1630*/  LDG.E.64.CONSTANT R36, desc[UR18][R36.64] ;  /* 0x0000001224247981 */ /* 0x000ea2000c1e9b00 */
[----:B------:R-:W-:Y:S01]  /*1640*/  UIADD3 UR4, UPT, UPT, UR4, 0x1, URZ ;  /* 0x0000000104047890 */ /* 0x000fe2000fffe0ff */
[----:B------:R-:W-:Y:S01]  /*1650*/  IADD3 R22, P0, PT, R22, 0x200, RZ ;  /* 0x0000020016167810 */ /* 0x000fe20007f1e0ff */
[----:B------:R-:W-:Y:S01]  /*1660*/  VIADD R34, R34, 0x20 ;  /* 0x0000002022227836 */ /* 0x000fe20000000000 */
[----:B-----5:R-:W-:Y:S01]  /*1670*/  STS.U8 [R33+UR13+0x7], R44 ;  /* 0x0000072c21007988 */ /* 0x020fe2000800000d */
[----:B------:R-:W-:Y:S02]  /*1680*/  UISETP.NE.AND UP0, UPT, UR4, 0x5, UPT ;  /* 0x000000050400788c */ /* 0x000fe4000bf05270 */
[----:B------:R-:W-:Y:S01]  /*1690*/  IMAD.X R3, RZ, RZ, R3, P0 ;  /* 0x000000ffff037224 */ /* 0x000fe200000e0603 */
[----:B--2---:R-:W-:Y:S01]  /*16a0*/  STS.64 [R33+UR14], R36 ;  /* 0x0000002421007988 */ /* 0x004fe20008000a0e */
[----:B------:R-:W-:Y:S06]  /*16b0*/  BAR.SYNC.DEFER_BLOCKING 0x0 ;  /* 0x0000000000007b1d */ /* 0x000fec0000010000 */
[----:B01-34-:R-:W-:Y:S04]  /*16c0*/  LDSM.16.M88.2 R24, [R32] ;  /* 0x000000002018783b */ /* 0x01bfe80000000100 */
[----:B------:R-:W0:Y:S04]  /*16d0*/  LDSM.16.M88.2 R30, [R29] ;  /* 0x000000001d1e783b */ /* 0x000e280000000100 */
[----:B------:R-:W1:Y:S01]  /*16e0*/  LDSM.16.M88.2 R26, [R28] ;  /* 0x000000001c1a783b */ /* 0x000e620000000100 */
[C---:B0-----:R-:W-:Y:S08]  /*16f0*/  IMMA.16816.S8.S8 R8, R24.reuse.ROW, R30.COL, R8 ;  /* 0x0000001e18087237 */ /* 0x041ff00000405408 */
[C---:B------:R-:W-:Y:S01]  /*1700*/  IMMA.16816.S8.S8 R12, R24.reuse.ROW, R31.COL, R12 ;  /* 0x0000001f180c7237 */ /* 0x040fe2000040540c */
[----:B------:R-:W-:Y:S07]  /*1710*/  LDSM.16.M88.2 R30, [R0] ;  /* 0x00000000001e783b */ /* 0x000fee0000000100 */
[C---:B-1----:R-:W-:Y:S08]  /*1720*/  IMMA.16816.S8.S8 R16, R24.reuse.ROW, R26.COL, R16 ;  /* 0x0000001a18107237 */ /* 0x042ff00000405410 */
[----:B------:R-:W-:Y:S01]  /*1730*/  IMMA.16816.S8.S8 R4, R24.ROW, R27.COL, R4 ;  /* 0x0000001b18047237 */ /* 0x000fe20000405404 */
[----:B------:R-:W0:Y:S04]  /*1740*/  LDSM.16.M88.2 R24, [R23] ;  /* 0x000000001718783b */ /* 0x000e280000000100 */
[----:B------:R-:W1:Y:S03]  /*1750*/  LDSM.16.M88.2 R26, [R2] ;  /* 0x00000000021a783b */ /* 0x000e660000000100 */
[C---:B0-----:R-:W-:Y:S08]  /*1760*/  IMMA.16816.S8.S8 R8, R24.reuse.ROW, R30.COL, R8 ;  /* 0x0000001e18087237 */ /* 0x041ff00000405408 */
[C---:B------:R-:W-:Y:S08]  /*1770*/  IMMA.16816.S8.S8 R12, R24.reuse.ROW, R31.COL, R12 ;  /* 0x0000001f180c7237 */ /* 0x040ff0000040540c */
[C---:B-1----:R-:W-:Y:S08]  /*1780*/  IMMA.16816.S8.S8 R16, R24.reuse.ROW, R26.COL, R16 ;  /* 0x0000001a18107237 */ /* 0x042ff00000405410 */
[----:B------:R-:W-:Y:S01]  /*1790*/  IMMA.16816.S8.S8 R4, R24.ROW, R27.COL, R4 ;  /* 0x0000001b18047237 */ /* 0x000fe20000405404 */
[----:B------:R-:W-:-:S04]  /*17a0*/  NOP ;  /* 0x0000000000007918 */ /* 0x000fc80000000000 */
[----:B------:R-:W-:-:S15]  /*17b0*/  BRA.U UP0, `(.L_x_375) ;  /* 0xffffffed00507547 */ /* 0x000fde000b83ffff */
[----:B------:R-:W0:Y:S01]  /*17c0*/  S2R R0, SR_CTAID.X ;  /* 0x0000000000007919 */ /* 0x000e220000002500 */
[----:B------:R-:W1:Y:S01]  /*17d0*/  LDC.64 R22, c[0x0][0x390] ;  /* 0x0000e400ff167b82 */ /* 0x000e620000000a00 */
[----:B------:R-:W2:Y:S01]  /*17e0*/  S2R R3, SR_LANEID ;  /* 0x0000000000037919 */ /* 0x000ea20000000000 */
[----:B0-----:R-:W-:-:S04]  /*17f0*/  IMAD R25, R0, 0x4, R21 ;  /* 0x0000000400197824 */ /* 0x001fc800078e0215 */
[----:B------:R-:W-:Y:S01]  /*1800*/  IMAD R25, R25, 0x2, R20 ;  /* 0x0000000219197824 */ /* 0x000fe200078e0214 */
[----:B--2---:R-:W-:Y:S02]  /*1810*/  LOP3.LUT R2, R3, 0x3, RZ, 0xc0, !PT ;  /* 0x0000000303027812 */ /* 0x004fe400078ec0ff */
[----:B------:R-:W-:Y:S01]  /*1820*/  SHF.R.U32.HI R21, RZ, 0x2, R3 ;  /* 0x00000002ff157819 */ /* 0x000fe20000011603 */
[----:B------:R-:W-:Y:S02]  /*1830*/  IMAD.MOV.U32 R3, RZ, RZ, RZ ;  /* 0x000000ffff037224 */ /* 0x000fe400078e00ff */
[----:B------:R-:W-:Y:S02]  /*1840*/  IMAD.SHL.U32 R25, R25, 0x200, RZ ;  /* 0x0000020019197824 */ /* 0x000fe400078e00ff */
[----:B------:R-:W-:-:S04]  /*1850*/  IMAD.WIDE.U32 R20, R21, 0x8, R2 ;  /* 0x0000000815147825 */ /* 0x000fc800078e0002 */
[----:B-1----:R-:W-:-:S03]  /*1860*/  IMAD.WIDE.U32 R2, R25, 0x4, R22 ;  /* 0x0000000419027825 */ /* 0x002fc600078e0016 */
[----:B------:R-:W-:-:S04]  /*1870*/  LEA R2, P0, R20, R2, 0x3 ;  /* 0x0000000214027211 */ /* 0x000fc800078018ff */
[----:B------:R-:W-:-:S05]  /*1880*/  LEA.HI.X R3, R20, R3, R21, 0x3, P0 ;  /* 0x0000000314037211 */ /* 0x000fca00000f1c15 */
[----:B------:R-:W-:Y:S04]  /*1890*/  STG.E.64 desc[UR18][R2.64], R8 ;  /* 0x0000000802007986 */ /* 0x000fe8000c101b12 */
[----:B------:R-:W-:Y:S04]  /*18a0*/  STG.E.64 desc[UR18][R2.64+0x200], R10 ;  /* 0x0002000a02007986 */ /* 0x000fe8000c101b12 */
[----:B------:R-:W-:Y:S04]  /*18b0*/  STG.E.64 desc[UR18][R2.64+0x20], R12 ;  /* 0x0000200c02007986 */ /* 0x000fe8000c101b12 */
[----:B------:R-:W-:Y:S04]  /*18c0*/  STG.E.64 desc[UR18][R2.64+0x220], R14 ;  /* 0x0002200e02007986 */ /* 0x000fe8000c101b12 */
[----:B------:R-:W-:Y:S04]  /*18d0*/  STG.E.64 desc[UR18][R2.64+0x400], R16 ;  /* 0x0004001002007986 */ /* 0x000fe8000c101b12 */
[----:B------:R-:W-:Y:S04]  /*18e0*/  STG.E.64 desc[UR18][R2.64+0x600], R18 ;  /* 0x0006001202007986 */ /* 0x000fe8000c101b12 */
[----:B------:R-:W-:Y:S04]  /*18f0*/  STG.E.64 desc[UR18][R2.64+0x420], R4 ;  /* 0x0004200402007986 */ /* 0x000fe8000c101b12 */
[----:B------:R-:W-:Y:S01]  /*1900*/  STG.E.64 desc[UR18][R2.64+0x620], R6 ;  /* 0x0006200602007986 */ /* 0x000fe2000c101b12 */
[----:B------:R-:W-:Y:S05]  /*1910*/  EXIT ;  /* 0x000000000000794d */ /* 0x000fea0003800000 */
.L_x_376:
        /* <DEDUP_REMOVED lines=14> */
.L_x_457:


//--------------------- .text.fused_nn_conv2d_add_cast_3_kernel0 --------------------------
	.section	.text.fused_nn_conv2d_add_cast_3_kernel0,"ax",@progbits
	.align	128
        .global         fused_nn_conv2d_add_cast_3_kernel0
        .type           fused_nn_conv2d_add_cast_3_kernel0,@function
        .size           fused_nn_conv2d_add_cast_3_kernel0,(.L_x_414 - fused_nn_conv2d_add_cast_3_kernel0)
        .other          fused_nn_conv2d_add_cast_3_kernel0,@"STO_CUDA_ENTRY STV_DEFAULT"
fused_nn_conv2d_add_cast_3_kernel0:
.text.fused_nn_conv2d_add_cast_3_kernel0:
[----:B------:R-:W-:Y:S01]  /*0000*/  LDC R1, c[0x0][0x37c] ;  /* 0x0000df00ff017b82 */ /* 0x000fe20000000800 */
[----:B------:R-:W0:Y:S07]  /*0010*/  S2R R5, SR_CTAID.Z ;  /* 0x0000000000057919 */ /* 0x000e2e0000002700 */
[----:B------:R-:W1:Y:S01]  /*0020*/  S2UR UR4, SR_CTAID.Y ;  /* 0x00000000000479c3 */ /* 0x000e620000002600 */
[----:B------:R-:W2:Y:S01]  /*0030*/  LDCU.64 UR6, c[0x0][0x380] ;  /* 0x00007000ff0677ac */ /* 0x000ea20008000a00 */
[----:B------:R-:W-:Y:S01]  /*0040*/  CS2R R32, SRZ ;  /* 0x0000000000207805 */ /* 0x000fe2000001ff00 */
[----:B------:R-:W3:Y:S01]  /*0050*/  S2R R9, SR_TID.X ;  /* 0x0000000000097919 */ /* 0x000ee20000002100 */
[----:B------:R-:W-:-:S02]  /*0060*/  CS2R R30, SRZ ;  /* 0x00000000001e7805 */ /* 0x000fc4000001ff00 */
[----:B------:R-:W-:Y:S02]  /*0070*/  CS2R R28, SRZ ;  /* 0x00000000001c7805 */ /* 0x000fe4000001ff00 */
[----:B------:R-:W-:Y:S02]  /*0080*/  CS2R R26, SRZ ;  /* 0x00000000001a7805 */ /* 0x000fe4000001ff00 */
[----:B------:R-:W-:Y:S01]  /*0090*/  CS2R R24, SRZ ;  /* 0x0000000000187805 */ /* 0x000fe2000001ff00 */
[----:B------:R-:W4:Y:S01]  /*00a0*/  S2UR UR5, SR_CgaCtaId ;  /* 0x00000000000579c3 */ /* 0x000f220000008800 */
        /* <DEDUP_REMOVED lines=13> */
[----:B0-----:R-:W-:-:S05]  /*0180*/  LOP3.LUT R0, R5, 0xffff, RZ, 0xc0, !PT ;  /* 0x0000ffff05007812 */ /* 0x001fca00078ec0ff */
[----:B---3--:R-:W-:Y:S01]  /*0190*/  LOP3.LUT R7, R9, UR4, RZ, 0xfc, !PT ;  /* 0x0000000409077c12 */ /* 0x008fe2000f8efcff */
[----:B------:R-:W-:Y:S01]  /*01a0*/  IMAD R0, R0, 0x2493, RZ ;  /* 0x0000249300007824 */ /* 0x000fe200078e02ff */
[----:B------:R-:W-:Y:S02]  /*01b0*/  UMOV UR4, 0x400 ;  /* 0x0000040000047882 */ /* 0x000fe40000000000 */
[----:B----4-:R-:W-:Y:S02]  /*01c0*/  ULEA UR5, UR5, UR4, 0x18 ;  /* 0x0000000405057291 */ /* 0x010fe4000f8ec0ff */
[----:B------:R-:W-:Y:S01]  /*01d0*/  SHF.R.U32.HI R0, RZ, 0x10, R0 ;  /* 0x00000010ff007819 */ /* 0x000fe20000011600 */
[----:B------:R-:W-:-:S03]  /*01e0*/  UMOV UR4, URZ ;  /* 0x000000ff00047c82 */ /* 0x000fc60008000000 */
[----:B------:R-:W-:Y:S01]  /*01f0*/  LEA R8, R9, UR5, 0x2 ;  /* 0x0000000509087c11 */ /* 0x000fe2000f8e10ff */
        /* <DEDUP_REMOVED lines=8> */
[----:B------:R-:W-:Y:S01]  /*0280*/  LOP3.LUT R4, R0, 0xffff, RZ, 0xc0, !PT ;  /* 0x0000ffff00047812 */ /* 0x000fe200078ec0ff */
[----:B------:R-:W-:-:S04]  /*0290*/  IMAD.SHL.U32 R0, R9, 0x20, RZ ;  /* 0x0000002009007824 */ /* 0x000fc800078e00ff */
[----:B------:R-:W-:Y:S01]  /*02a0*/  IMAD R5, R4, 0x7, R5 ;  /* 0x0000000704057824 */ /* 0x000fe200078e0205 */
[----:B------:R-:W-:-:S05]  /*02b0*/  LOP3.LUT R0, R0, 0x7f80, RZ, 0xc0, !PT ;  /* 0x00007f8000007812 */ /* 0x000fca00078ec0ff */
[----:B------:R-:W-:Y:S01]  /*02c0*/  IMAD.U32 R5, R5, 0x800, R0 ;  /* 0x0000080005057824 */ /* 0x000fe200078e0000 */
[----:B------:R-:W-:Y:S01]  /*02d0*/  LOP3.LUT R0, R9, 0x3, RZ, 0xc0, !PT ;  /* 0x0000000309007812 */ /* 0x000fe200078ec0ff */
[----:B0-----:R-:W-:-:S04]  /*02e0*/  IMAD.WIDE.U32 R2, R7, 0x4, R2 ;  /* 0x0000000407027825 */ /* 0x001fc800078e0002 */
[----:B------:R-:W-:Y:S01]  /*02f0*/  IMAD.IADD R0, R0, 0x1, R5 ;  /* 0x0000000100007824 */ /* 0x000fe200078e0205 */
[----:B------:R-:W-:-:S04]  /*0300*/  IADD3 R58, P1, PT, R2, 0x8000, RZ ;  /* 0x00008000023a7810 */ /* 0x000fc80007f3e0ff */
[----:B--2---:R-:W-:Y:S02]  /*0310*/  LEA R60, P0, R0, UR6, 0x2 ;  /* 0x00000006003c7c11 */ /* 0x004fe4000f8010ff */
[----:B------:R-:W-:-:S03]  /*0320*/  IADD3.X R59, PT, PT, RZ, R3, RZ, P1, !PT ;  /* 0x00000003ff3b7210 */ /* 0x000fc60000ffe4ff */
[----:B------:R-:W-:-:S08]  /*0330*/  IMAD.X R61, RZ, RZ, UR7, P0 ;  /* 0x00000007ff3d7e24 */ /* 0x000fd000080e06ff */
.L_x_377:
        /* <DEDUP_REMOVED lines=21> */
[----:B------:R-:W-:-:S02]  /*0490*/  UIADD3 UR6, UPT, UPT, UR24, 0x80, URZ ;  /* 0x0000008018067890 */ /* 0x000fc4000fffe0ff */
[----:B------:R-:W-:Y:S02]  /*04a0*/  UISETP.NE.AND UP0, UPT, UR4, 0x10, UPT ;  /* 0x000000100400788c */ /* 0x000fe4000bf05270 */
        /* <DEDUP_REMOVED lines=26> */
[----:B--2---:R0:W-:Y:S01]  /*0650*/  STS [R8], R3 ;  /* 0x0000000308007388 */ /* 0x0041e20000000800 */
[----:B------:R-:W-:Y:S01]  /*0660*/  BAR.SYNC.DEFER_BLOCKING 0x0 ;  /* 0x0000000000007b1d */ /* 0x000fe20000010000 */
[----:B0-----:R-:W-:-:S05]  /*0670*/  IMAD.MOV.U32 R3, RZ, RZ, R50 ;  /* 0x000000ffff037224 */ /* 0x001fca00078e0032 */
[----:B------:R-:W0:Y:S04]  /*0680*/  LDSM.16.M88 R6, [R6] ;  /* 0x000000000606783b */ /* 0x000e280000000000 */
[----:B---3--:R1:W-:Y:S04]  /*0690*/  STS [R7], R0 ;  /* 0x0000000007007388 */ /* 0x0083e80000000800 */
[----:B----4-:R2:W-:Y:S04]  /*06a0*/  STS [R7+0x80], R4 ;  /* 0x0000800407007388 */ /* 0x0105e80000000800 */
[----:B-----5:R3:W-:Y:S01]  /*06b0*/  STS [R7+0x100], R10 ;  /* 0x0001000a07007388 */ /* 0x0207e20000000800 */
[----:B-1----:R-:W-:-:S03]  /*06c0*/  IMAD.MOV.U32 R0, RZ, RZ, R51 ;  /* 0x000000ffff007224 */ /* 0x002fc600078e0033 */
[----:B------:R-:W-:Y:S01]  /*06d0*/  STS [R7+0x180], R16 ;  /* 0x0001801007007388 */ /* 0x000fe20000000800 */
[----:B--2---:R-:W-:-:S03]  /*06e0*/  LEA R4, R2, UR22, 0x4 ;  /* 0x0000001602047c11 */ /* 0x004fc6000f8e20ff */
[----:B------:R-:W-:Y:S01]  /*06f0*/  STS [R7+0x200], R18 ;  /* 0x0002001207007388 */ /* 0x000fe20000000800 */
[----:B---3--:R-:W-:-:S03]  /*0700*/  MOV R10, 0x960 ;  /* 0x00000960000a7802 */ /* 0x008fc60000000f00 */
[----:B------:R-:W-:Y:S04]  /*0710*/  STS [R7+0x280], R20 ;  /* 0x0002801407007388 */ /* 0x000fe80000000800 */
        /* <DEDUP_REMOVED lines=11> */
[----:B------:R-:W-:Y:S01]  /*07d0*/  STS [R7+0x680], R68 ;  /* 0x0006804407007388 */ /* 0x000fe20000000800 */
[----:B--2---:R-:W-:-:S03]  /*07e0*/  LEA R64, R2, UR13, 0x4 ;  /* 0x0000000d02407c11 */ /* 0x004fc6000f8e20ff */
[----:B------:R1:W-:Y:S01]  /*07f0*/  STS [R7+0x700], R5 ;  /* 0x0007000507007388 */ /* 0x0003e20000000800 */
[----:B---3--:R-:W-:-:S03]  /*0800*/  LEA R66, R2, UR11, 0x4 ;  /* 0x0000000b02427c11 */ /* 0x008fc6000f8e20ff */
[----:B------:R2:W-:Y:S01]  /*0810*/  STS [R7+0x780], R11 ;  /* 0x0007800b07007388 */ /* 0x0005e20000000800 */
[----:B------:R-:W-:Y:S01]  /*0820*/  BAR.SYNC.DEFER_BLOCKING 0x0 ;  /* 0x0000000000007b1d */ /* 0x000fe20000010000 */
[C---:B-1----:R-:W-:Y:S02]  /*0830*/  LEA R5, R2.reuse, UR21, 0x4 ;  /* 0x0000001502057c11 */ /* 0x042fe4000f8e20ff */
[----:B------:R-:W-:-:S03]  /*0840*/  LEA R2, R2, UR23, 0x4 ;  /* 0x0000001702027c11 */ /* 0x000fc6000f8e20ff */
[----:B------:R-:W1:Y:S04]  /*0850*/  LDSM.16.M88 R17, [R17] ;  /* 0x000000001111783b */ /* 0x000e680000000000 */
        /* <DEDUP_REMOVED lines=15> */
[----:B0-----:R-:W-:Y:S05]  /*0950*/  CALL.REL.NOINC `($__internal_22_$__cuda_sm_9x_mma_sub_byte_internal_m8n8k32_u4_s4) ;  /* 0x0000001c00707944 */ /* 0x001fea0003c00000 */
[----:B------:R-:W-:Y:S01]  /*0960*/  IMAD.MOV.U32 R3, RZ, RZ, R12 ;  /* 0x000000ffff037224 */ /* 0x000fe200078e000c */
[----:B------:R-:W-:Y:S01]  /*0970*/  MOV R12, R16 ;  /* 0x00000010000c7202 */ /* 0x000fe20000000f00 */
[----:B------:R-:W-:Y:S01]  /*0980*/  IMAD.MOV.U32 R0, RZ, RZ, R13 ;  /* 0x000000ffff007224 */ /* 0x000fe200078e000d */
[----:B------:R-:W-:Y:S01]  /*0990*/  MOV R10, 0x9d0 ;  /* 0x000009d0000a7802 */ /* 0x000fe20000000f00 */
[----:B------:R-:W-:Y:S02]  /*09a0*/  IMAD.MOV.U32 R11, RZ, RZ, R21 ;  /* 0x000000ffff0b7224 */ /* 0x000fe400078e0015 */
[----:B------:R-:W-:-:S07]  /*09b0*/  IMAD.MOV.U32 R17, RZ, RZ, R67 ;  /* 0x000000ffff117224 */ /* 0x000fce00078e0043 */
[----:B------:R-:W-:Y:S05]  /*09c0*/  CALL.REL.NOINC `($__internal_22_$__cuda_sm_9x_mma_sub_byte_internal_m8n8k32_u4_s4) ;  /* 0x0000001c00547944 */ /* 0x000fea0003c00000 */
        /* <DEDUP_REMOVED lines=15> */
[----:B------:R-:W-:Y:S01]  /*0ac0*/  MOV R10, 0xb20 ;  /* 0x00000b20000a7802 */ /* 0x000fe20000000f00 */
[----:B------:R-:W-:Y:S02]  /*0ad0*/  IMAD.MOV.U32 R0, RZ, RZ, R27 ;  /* 0x000000ffff007224 */ /* 0x000fe400078e001b */
[----:B------:R-:W-:Y:S02]  /*0ae0*/  IMAD.MOV.U32 R15, RZ, RZ, R16 ;  /* 0x000000ffff0f7224 */ /* 0x000fe400078e0010 */
[----:B------:R-:W-:Y:S02]  /*0af0*/  IMAD.MOV.U32 R14, RZ, RZ, R21 ;  /* 0x000000ffff0e7224 */ /* 0x000fe400078e0015 */
[----:B------:R-:W-:-:S07]  /*0b00*/  IMAD.MOV.U32 R17, RZ, RZ, R65 ;  /* 0x000000ffff117224 */ /* 0x000fce00078e0041 */
[----:B------:R-:W-:Y:S05]  /*0b10*/  CALL.REL.NOINC `($__internal_22_$__cuda_sm_9x_mma_sub_byte_internal_m8n8k32_u4_s4) ;  /* 0x0000001c00007944 */ /* 0x000fea0003c00000 */
[----:B------:R-:W-:Y:S01]  /*0b20*/  MOV R3, R28 ;  /* 0x0000001c00037202 */ /* 0x000fe20000000f00 */
[----:B------:R-:W-:Y:S01]  /*0b30*/  IMAD.MOV.U32 R0, RZ, RZ, R29 ;  /* 0x000000ffff007224 */ /* 0x000fe200078e001d */
[----:B------:R-:W-:Y:S01]  /*0b40*/  MOV R10, 0xb90 ;  /* 0x00000b90000a7802 */ /* 0x000fe20000000f00 */
[----:B------:R-:W-:Y:S02]  /*0b50*/  IMAD.MOV.U32 R25, RZ, RZ, R16 ;  /* 0x000000ffff197224 */ /* 0x000fe400078e0010 */
        /* <DEDUP_REMOVED lines=102> */
[----:B--2---:R0:W-:Y:S01]  /*11c0*/  STS [R8], R3 ;  /* 0x0000000308007388 */ /* 0x0041e20000000800 */
[----:B------:R-:W-:Y:S01]  /*11d0*/  BAR.SYNC.DEFER_BLOCKING 0x0 ;  /* 0x0000000000007b1d */ /* 0x000fe20000010000 */
[----:B0-----:R-:W-:-:S05]  /*11e0*/  LEA R3, R2, UR10, 0x4 ;  /* 0x0000000a02037c11 */ /* 0x001fca000f8e20ff */
[----:B------:R-:W0:Y:S04]  /*11f0*/  LDSM.16.M88 R6, [R6] ;  /* 0x000000000606783b */ /* 0x000e280000000000 */
[----:B---3--:R1:W-:Y:S04]  /*1200*/  STS [R7], R0 ;  /* 0x0000000007007388 */ /* 0x0083e80000000800 */
[----:B----4-:R2:W-:Y:S04]  /*1210*/  STS [R7+0x80], R10 ;  /* 0x0000800a07007388 */ /* 0x0105e80000000800 */
[----:B-----5:R-:W-:Y:S01]  /*1220*/  STS [R7+0x100], R18 ;  /* 0x0001001207007388 */ /* 0x020fe20000000800 */
[----:B-1----:R-:W-:-:S03]  /*1230*/  LEA R0, R2, UR6, 0x4 ;  /* 0x0000000602007c11 */ /* 0x002fc6000f8e20ff */
[----:B------:R-:W-:Y:S01]  /*1240*/  STS [R7+0x180], R20 ;  /* 0x0001801407007388 */ /* 0x000fe20000000800 */
[----:B--2---:R-:W-:-:S03]  /*1250*/  MOV R10, 0x14d0 ;  /* 0x000014d0000a7802 */ /* 0x004fc60000000f00 */
[----:B------:R-:W-:Y:S04]  /*1260*/  STS [R7+0x200], R22 ;  /* 0x0002001607007388 */ /* 0x000fe80000000800 */
[----:B------:R1:W-:Y:S04]  /*1270*/  STS [R7+0x280], R46 ;  /* 0x0002802e07007388 */ /* 0x0003e80000000800 */
[----:B------:R2:W-:Y:S04]  /*1280*/  STS [R7+0x300], R48 ;  /* 0x0003003007007388 */ /* 0x0005e80000000800 */
[----:B------:R3:W-:Y:S01]  /*1290*/  STS [R7+0x380], R54 ;  /* 0x0003803607007388 */ /* 0x0007e20000000800 */
[----:B-1----:R-:W-:-:S03]  /*12a0*/  IMAD.MOV.U32 R46, RZ, RZ, R16 ;  /* 0x000000ffff2e7224 */ /* 0x002fc600078e0010 */
        /* <DEDUP_REMOVED lines=8> */
[----:B------:R-:W-:Y:S01]  /*1330*/  STS [R7+0x600], R68 ;  /* 0x0006004407007388 */ /* 0x000fe20000000800 */
[----:B------:R-:W-:-:S03]  /*1340*/  LEA R2, R2, UR23, 0x4 ;  /* 0x0000001702027c11 */ /* 0x000fc6000f8e20ff */
[----:B------:R-:W-:Y:S04]  /*1350*/  STS [R7+0x680], R17 ;  /* 0x0006801107007388 */ /* 0x000fe80000000800 */
[----:B------:R-:W-:Y:S04]  /*1360*/  STS [R7+0x700], R19 ;  /* 0x0007001307007388 */ /* 0x000fe80000000800 */
[----:B------:R1:W-:Y:S01]  /*1370*/  STS [R7+0x780], R23 ;  /* 0x0007801707007388 */ /* 0x0003e20000000800 */
[----:B------:R-:W-:Y:S01]  /*1380*/  BAR.SYNC.DEFER_BLOCKING 0x0 ;  /* 0x0000000000007b1d */ /* 0x000fe20000010000 */
[----:B-1----:R-:W-:-:S05]  /*1390*/  IMAD.MOV.U32 R7, RZ, RZ, R21 ;  /* 0x000000ffff077224 */ /* 0x002fca00078e0015 */
        /* <DEDUP_REMOVED lines=18> */
[----:B0-----:R-:W-:Y:S05]  /*14c0*/  CALL.REL.NOINC `($__internal_22_$__cuda_sm_9x_mma_sub_byte_internal_m8n8k32_u4_s4) ;  /* 0x0000001000947944 */ /* 0x001fea0003c00000 */
[----:B------:R-:W-:Y:S01]  /*14d0*/  MOV R3, R51 ;  /* 0x0000003300037202 */ /* 0x000fe20000000f00 */
[----:B------:R-:W-:Y:S01]  /*14e0*/  IMAD.MOV.U32 R0, RZ, RZ, R50 ;  /* 0x000000ffff007224 */ /* 0x000fe200078e0032 */
[----:B------:R-:W-:Y:S01]  /*14f0*/  MOV R10, 0x1540 ;  /* 0x00001540000a7802 */ /* 0x000fe20000000f00 */
        /* <DEDUP_REMOVED lines=12> */
[----:B------:R-:W-:Y:S01]  /*15c0*/  MOV R10, 0x1620 ;  /* 0x00001620000a7802 */ /* 0x000fe20000000f00 */
[----:B------:R-:W-:Y:S01]  /*15d0*/  IMAD.MOV.U32 R0, RZ, RZ, R14 ;  /* 0x000000ffff007224 */ /* 0x000fe200078e000e */
[----:B------:R-:W-:Y:S01]  /*15e0*/  MOV R14, R16 ;  /* 0x00000010000e7202 */ /* 0x000fe20000000f00 */
        /* <DEDUP_REMOVED lines=87> */
[----:B------:R-:W-:Y:S01]  /*1b60*/  IADD3 R60, P0, PT, R60, 0x20, RZ ;  /* 0x000000203c3c7810 */ /* 0x000fe20007f1e0ff */
[----:B------:R-:W-:Y:S01]  /*1b70*/  IMAD.MOV.U32 R48, RZ, RZ, R16 ;  /* 0x000000ffff307224 */ /* 0x000fe200078e0010 */
[----:B------:R-:W-:Y:S01]  /*1b80*/  IADD3 R58, P1, PT, R58, 0x100, RZ ;  /* 0x000001003a3a7810 */ /* 0x000fe20007f3e0ff */
[----:B------:R-:W-:Y:S02]  /*1b90*/  IMAD.MOV.U32 R49, RZ, RZ, R21 ;  /* 0x000000ffff317224 */ /* 0x000fe400078e0015 */
[----:B------:R-:W-:Y:S02]  /*1ba0*/  IMAD.X R61, RZ, RZ, R61, P0 ;  /* 0x000000ffff3d7224 */ /* 0x000fe400000e063d */
[----:B------:R-:W-:Y:S01]  /*1bb0*/  IMAD.X R59, RZ, RZ, R59, P1 ;  /* 0x000000ffff3b7224 */ /* 0x000fe200008e063b */
[----:B------:R-:W-:Y:S07]  /*1bc0*/  BRA.U UP0, `(.L_x_377) ;  /* 0xffffffe500dc7547 */ /* 0x000fee000b83ffff */
[----:B------:R-:W0:Y:S01]  /*1bd0*/  S2R R5, SR_CTAID.Y ;  /* 0x0000000000057919 */ /* 0x000e220000002600 */
[----:B------:R-:W1:Y:S01]  /*1be0*/  LDC.64 R2, c[0x0][0x398] ;  /* 0x0000e600ff027b82 */ /* 0x000e620000000a00 */
[----:B------:R-:W-:-:S04]  /*1bf0*/  LOP3.LUT R52, R9, 0x7, RZ, 0xc0, !PT ;  /* 0x0000000709347812 */ /* 0x000fc800078ec0ff */
[----:B0-----:R-:W-:-:S05]  /*1c00*/  LEA R52, R5, R52, 0x7 ;  /* 0x0000003405347211 */ /* 0x001fca00078e38ff */
        /* <DEDUP_REMOVED lines=25> */
[----:B------:R-:W-:-:S05]  /*1da0*/  IMAD R53, R53, 0x4, R54 ;  /* 0x0000000435357824 */ /* 0x000fca00078e0236 */
[C---:B------:R-:W-:Y:S01]  /*1db0*/  LEA R56, R53.reuse, UR7, 0x3 ;  /* 0x0000000735387c11 */ /* 0x040fe2000f8e18ff */
[----:B------:R-:W-:Y:S01]  /*1dc0*/  UIADD3 UR7, UPT, UPT, UR6, 0x400, URZ ;  /* 0x0000040006077890 */ /* 0x000fe2000fffe0ff */
[C---:B------:R-:W-:Y:S01]  /*1dd0*/  LEA R55, R53.reuse, UR10, 0x3 ;  /* 0x0000000a35377c11 */ /* 0x040fe2000f8e18ff */
[----:B------:R-:W-:Y:S02]  /*1de0*/  UIADD3 UR10, UPT, UPT, UR6, 0x500, URZ ;  /* 0x00000500060a7890 */ /* 0x000fe4000fffe0ff */
[----:B------:R-:W-:Y:S02]  /*1df0*/  UIADD3 UR11, UPT, UPT, UR6, 0x300, URZ ;  /* 0x00000300060b7890 */ /* 0x000fe4000fffe0ff */
[C---:B------:R-:W-:Y:S02]  /*1e00*/  LEA R57, R53.reuse, UR6, 0x3 ;  /* 0x0000000635397c11 */ /* 0x040fe4000f8e18ff */
[C---:B------:R-:W-:Y:S01]  /*1e10*/  LEA R3, R53.reuse, UR7, 0x3 ;  /* 0x0000000735037c11 */ /* 0x040fe2000f8e18ff */
[----:B------:R-:W-:Y:S01]  /*1e20*/  UIADD3 UR7, UPT, UPT, UR6, 0x600, URZ ;  /* 0x0000060006077890 */ /* 0x000fe2000fffe0ff */
[C---:B------:R-:W-:Y:S01]  /*1e30*/  LEA R2, R53.reuse, UR10, 0x3 ;  /* 0x0000000a35027c11 */ /* 0x040fe2000f8e18ff */
[----:B------:R-:W-:Y:S01]  /*1e40*/  UIADD3 UR10, UPT, UPT, UR6, 0x700, URZ ;  /* 0x00000700060a7890 */ /* 0x000fe2000fffe0ff */
[----:B------:R-:W-:Y:S01]  /*1e50*/  LEA R54, R53, UR11, 0x3 ;  /* 0x0000000b35367c11 */ /* 0x000fe2000f8e18ff */
[----:B------:R0:W-:Y:S01]  /*1e60*/  STS.64 [R57], R50 ;  /* 0x0000003239007388 */ /* 0x0001e20000000a00 */
[----:B------:R-:W-:-:S03]  /*1e70*/  UIADD3 UR11, UPT, UPT, UR6, 0x800, URZ ;  /* 0x00000800060b7890 */ /* 0x000fc6000fffe0ff */
[----:B------:R1:W-:Y:S04]  /*1e80*/  STS.64 [R56], R12 ;  /* 0x0000000c38007388 */ /* 0x0003e80000000a00 */
[----:B------:R1:W-:Y:S01]  /*1e90*/  STS.64 [R55], R14 ;  /* 0x0000000e37007388 */ /* 0x0003e20000000a00 */
[C---:B0-----:R-:W-:Y:S01]  /*1ea0*/  LEA R50, R53.reuse, UR7, 0x3 ;  /* 0x0000000735327c11 */ /* 0x041fe2000f8e18ff */
[----:B------:R-:W-:Y:S01]  /*1eb0*/  UIADD3 UR7, UPT, UPT, UR6, 0x900, URZ ;  /* 0x0000090006077890 */ /* 0x000fe2000fffe0ff */
[C---:B-1----:R-:W-:Y:S02]  /*1ec0*/  LEA R12, R53.reuse, UR11, 0x3 ;  /* 0x0000000b350c7c11 */ /* 0x042fe4000f8e18ff */
[----:B------:R-:W-:Y:S01]  /*1ed0*/  LEA R14, R53, UR10, 0x3 ;  /* 0x0000000a350e7c11 */ /* 0x000fe2000f8e18ff */
[----:B------:R-:W-:-:S02]  /*1ee0*/  UIADD3 UR10, UPT, UPT, UR6, 0xa00, URZ ;  /* 0x00000a00060a7890 */ /* 0x000fc4000fffe0ff */
[----:B------:R-:W-:Y:S01]  /*1ef0*/  UIADD3 UR11, UPT, UPT, UR6, 0xb00, URZ ;  /* 0x00000b00060b7890 */ /* 0x000fe2000fffe0ff */
[C---:B------:R-:W-:Y:S01]  /*1f00*/  LEA R15, R53.reuse, UR7, 0x3 ;  /* 0x00000007350f7c11 */ /* 0x040fe2000f8e18ff */
[----:B------:R-:W-:Y:S01]  /*1f10*/  UIADD3 UR12, UPT, UPT, UR6, 0xc00, URZ ;  /* 0x00000c00060c7890 */ /* 0x000fe2000fffe0ff */
[----:B------:R0:W-:Y:S01]  /*1f20*/  STS.64 [R54], R24 ;  /* 0x0000001836007388 */ /* 0x0001e20000000a00 */
[----:B------:R-:W-:Y:S01]  /*1f30*/  UIADD3 UR13, UPT, UPT, UR6, 0xd00, URZ ;  /* 0x00000d00060d7890 */ /* 0x000fe2000fffe0ff */
[----:B------:R-:W-:Y:S01]  /*1f40*/  LEA R13, R53, UR10, 0x3 ;  /* 0x0000000a350d7c11 */ /* 0x000fe2000f8e18ff */
[----:B------:R-:W-:Y:S01]  /*1f50*/  UIADD3 UR7, UPT, UPT, UR6, 0xe00, URZ ;  /* 0x00000e0006077890 */ /* 0x000fe2000fffe0ff */
[----:B------:R1:W-:Y:S01]  /*1f60*/  STS.64 [R3], R26 ;  /* 0x0000001a03007388 */ /* 0x0003e20000000a00 */
[----:B------:R-:W-:-:S03]  /*1f70*/  UIADD3 UR10, UPT, UPT, UR6, 0xf00, URZ ;  /* 0x00000f00060a7890 */ /* 0x000fc6000fffe0ff */
[----:B------:R1:W-:Y:S04]  /*1f80*/  STS.64 [R2], R28 ;  /* 0x0000001c02007388 */ /* 0x0003e80000000a00 */
[----:B------:R-:W-:Y:S01]  /*1f90*/  STS.64 [R50], R30 ;  /* 0x0000001e32007388 */ /* 0x000fe20000000a00 */
[C---:B0-----:R-:W-:Y:S02]  /*1fa0*/  LEA R24, R53.reuse, UR7, 0x3 ;  /* 0x0000000735187c11 */ /* 0x041fe4000f8e18ff */
[C---:B-1----:R-:W-:Y:S01]  /*1fb0*/  LEA R3, R53.reuse, UR11, 0x3 ;  /* 0x0000000b35037c11 */ /* 0x042fe2000f8e18ff */
[----:B------:R0:W-:Y:S01]  /*1fc0*/  STS.64 [R14], R32 ;  /* 0x000000200e007388 */ /* 0x0001e20000000a00 */
[----:B------:R-:W-:-:S03]  /*1fd0*/  LEA R2, R53, UR12, 0x3 ;  /* 0x0000000c35027c11 */ /* 0x000fc6000f8e18ff */
[----:B------:R1:W-:Y:S04]  /*1fe0*/  STS.64 [R12], R34 ;  /* 0x000000220c007388 */ /* 0x0003e80000000a00 */
[----:B------:R-:W-:Y:S01]  /*1ff0*/  STS.64 [R15], R36 ;  /* 0x000000240f007388 */ /* 0x000fe20000000a00 */
[----:B0-----:R-:W-:-:S03]  /*2000*/  LEA R14, R53, UR13, 0x3 ;  /* 0x0000000d350e7c11 */ /* 0x001fc6000f8e18ff */
[----:B------:R-:W-:Y:S01]  /*2010*/  STS.64 [R13], R38 ;  /* 0x000000260d007388 */ /* 0x000fe20000000a00 */
[----:B------:R-:W-:-:S03]  /*2020*/  LEA R53, R53, UR10, 0x3 ;  /* 0x0000000a35357c11 */ /* 0x000fc6000f8e18ff */
[----:B------:R-:W-:Y:S04]  /*2030*/  STS.64 [R3], R40 ;  /* 0x0000002803007388 */ /* 0x000fe80000000a00 */
[----:B------:R0:W-:Y:S01]  /*2040*/  STS.64 [R2], R42 ;  /* 0x0000002a02007388 */ /* 0x0001e20000000a00 */
[----:B------:R-:W0:Y:S03]  /*2050*/  S2R R33, SR_CTAID.Z ;  /* 0x0000000000217919 */ /* 0x000e260000002700 */
[----:B------:R-:W-:Y:S04]  /*2060*/  STS.64 [R14], R44 ;  /* 0x0000002c0e007388 */ /* 0x000fe80000000a00 */
[----:B------:R-:W-:Y:S01]  /*2070*/  STS.64 [R24], R46 ;  /* 0x0000002e18007388 */ /* 0x000fe20000000a00 */
[----:B-1----:R-:W-:Y:S01]  /*2080*/  LEA R12, R9, UR6, 0x2 ;  /* 0x00000006090c7c11 */ /* 0x002fe2000f8e10ff */
[----:B0-----:R-:W0:Y:S02]  /*2090*/  LDC.64 R2, c[0x0][0x390] ;  /* 0x0000e400ff027b82 */ /* 0x001e240000000a00 */
[----:B------:R-:W-:Y:S06]  /*20a0*/  STS.64 [R53], R48 ;  /* 0x0000003035007388 */ /* 0x000fec0000000a00 */
[----:B------:R-:W-:Y:S01]  /*20b0*/  BAR.SYNC.DEFER_BLOCKING 0x0 ;  /* 0x0000000000007b1d */ /* 0x000fe20000010000 */
[----:B------:R-:W-:-:S05]  /*20c0*/  IMAD R52, R33, 0x4000, R52 ;  /* 0x0000400021347824 */ /* 0x000fca00078e0234 */
[----:B------:R-:W2:Y:S04]  /*20d0*/  LDS R13, [R12] ;  /* 0x000000000c0d7984 */ /* 0x000ea80000000800 */
[----:B------:R-:W3:Y:S04]  /*20e0*/  LDS R25, [R12+0x100] ;  /* 0x000100000c197984 */ /* 0x000ee80000000800 */
[----:B------:R-:W1:Y:S04]  /*20f0*/  LDS R27, [R12+0x180] ;  /* 0x000180000c1b7984 */ /* 0x000e680000000800 */
[----:B------:R-:W4:Y:S04]  /*2100*/  LDS R29, [R12+0x200] ;  /* 0x000200000c1d7984 */ /* 0x000f280000000800 */
[----:B------:R-:W4:Y:S04]  /*2110*/  LDS R31, [R12+0x280] ;  /* 0x000280000c1f7984 */ /* 0x000f280000000800 */
[----:B------:R-:W4:Y:S04]  /*2120*/  LDS R15, [R12+0x80] ;  /* 0x000080000c0f7984 */ /* 0x000f280000000800 */
[----:B------:R-:W-:Y:S04]  /*2130*/  LDS R14, [R12+0x300] ;  /* 0x000300000c0e7984 */ /* 0x000fe80000000800 */
[----:B------:R-:W5:Y:S04]  /*2140*/  LDS R33, [R12+0x400] ;  /* 0x000400000c217984 */ /* 0x000f680000000800 */
[----:B------:R-:W5:Y:S04]  /*2150*/  LDS R35, [R12+0x480] ;  /* 0x000480000c237984 */ /* 0x000f680000000800 */
[----:B------:R-:W5:Y:S01]  /*2160*/  LDS R24, [R12+0x380] ;  /* 0x000380000c187984 */ /* 0x000f620000000800 */
[----:B------:R-:W-:-:S03]  /*2170*/  IMAD.SHL.U32 R9, R9, 0x100, RZ ;  /* 0x0000010009097824 */ /* 0x000fc600078e00ff */
[----:B------:R-:W5:Y:S02]  /*2180*/  LDS R26, [R12+0x500] ;  /* 0x000500000c1a7984 */ /* 0x000f640000000800 */
[----:B------:R-:W-:Y:S02]  /*2190*/  LOP3.LUT R9, R9, 0x3f800, RZ, 0xc0, !PT ;  /* 0x0003f80009097812 */ /* 0x000fe400078ec0ff */
[----:B------:R-:W5:Y:S03]  /*21a0*/  LDS R28, [R12+0x580] ;  /* 0x000580000c1c7984 */ /* 0x000f660000000800 */
[----:B------:R-:W-:Y:S01]  /*21b0*/  IMAD.IADD R9, R9, 0x1, R52 ;  /* 0x0000000109097824 */ /* 0x000fe200078e0234 */
[----:B------:R-:W-:Y:S03]  /*21c0*/  LDS R32, [R12+0x700] ;  /* 0x000700000c207984 */ /* 0x000fe60000000800 */
[----:B0-----:R-:W-:Y:S01]  /*21d0*/  IMAD.WIDE.U32 R2, R9, 0x4, R2 ;  /* 0x0000000409027825 */ /* 0x001fe200078e0002 */
[----:B------:R-:W-:Y:S04]  /*21e0*/  LDS R30, [R12+0x680] ;  /* 0x000680000c1e7984 */ /* 0x000fe80000000800 */
[----:B------:R-:W-:Y:S04]  /*21f0*/  LDS R34, [R12+0x780] ;  /* 0x000780000c227984 */ /* 0x000fe80000000800 */
[----:B------:R-:W0:Y:S04]  /*2200*/  LDS R9, [R12+0x800] ;  /* 0x000800000c097984 */ /* 0x000e280000000800 */
[----:B------:R-:W-:Y:S04]  /*2210*/  LDS R37, [R12+0x880] ;  /* 0x000880000c257984 */ /* 0x000fe80000000800 */
[----:B------:R-:W-:Y:S01]  /*2220*/  LDS R39, [R12+0xa00] ;  /* 0x000a00000c277984 */ /* 0x000fe20000000800 */
[----:B--2---:R-:W-:-:S03]  /*2230*/  IMAD.IADD R13, R22, 0x1, R13 ;  /* 0x00000001160d7824 */ /* 0x004fc600078e020d */
[----:B------:R-:W-:Y:S01]  /*2240*/  LDS R41, [R12+0xa80] ;  /* 0x000a80000c297984 */ /* 0x000fe20000000800 */
[----:B---3--:R-:W-:-:S03]  /*2250*/  IMAD.IADD R25, R6, 0x1, R25 ;  /* 0x0000000106197824 */ /* 0x008fc600078e0219 */
[----:B------:R-:W-:Y:S01]  /*2260*/  LDS R36, [R12+0xb80] ;  /* 0x000b80000c247984 */ /* 0x000fe20000000800 */
[----:B-1----:R-:W-:Y:S02]  /*2270*/  IMAD.IADD R27, R6, 0x1, R27 ;  /* 0x00000001061b7824 */ /* 0x002fe400078e021b */
[C---:B----4-:R-:W-:Y:S01]  /*2280*/  IMAD.IADD R29, R16.reuse, 0x1, R29 ;  /* 0x00000001101d7824 */ /* 0x050fe200078e021d */
[----:B------:R-:W-:Y:S01]  /*2290*/  LDS R6, [R12+0x900] ;  /* 0x000900000c067984 */ /* 0x000fe20000000800 */
[----:B------:R-:W-:Y:S01]  /*22a0*/  IMAD.IADD R31, R16, 0x1, R31 ;  /* 0x00000001101f7824 */ /* 0x000fe200078e021f */
[----:B------:R-:W-:Y:S02]  /*22b0*/  IADD3 R15, PT, PT, R22, R15, RZ ;  /* 0x0000000f160f7210 */ /* 0x000fe40007ffe0ff */
[----:B------:R1:W-:Y:S01]  /*22c0*/  STG.E desc[UR8][R2.64], R13 ;  /* 0x0000000d02007986 */ /* 0x0003e2000c101908 */
[----:B-----5:R-:W-:-:S03]  /*22d0*/  IMAD.IADD R33, R8, 0x1, R33 ;  /* 0x0000000108217824 */ /* 0x020fc600078e0221 */
[----:B------:R-:W-:Y:S01]  /*22e0*/  LDS R22, [R12+0x600] ;  /* 0x000600000c167984 */ /* 0x000fe20000000800 */
[----:B------:R-:W-:-:S03]  /*22f0*/  IMAD.IADD R35, R8, 0x1, R35 ;  /* 0x0000000108237824 */ /* 0x000fc600078e0223 */
[----:B------:R-:W-:Y:S01]  /*2300*/  STG.E desc[UR8][R2.64+0x8020], R27 ;  /* 0x0080201b02007986 */ /* 0x000fe2000c101908 */
[----:B-1----:R-:W-:-:S03]  /*2310*/  IMAD.IADD R13, R7, 0x1, R14 ;  /* 0x00000001070d7824 */ /* 0x002fc600078e020e */
[----:B------:R-:W-:Y:S01]  /*2320*/  STG.E desc[UR8][R2.64+0x40], R29 ;  /* 0x0000401d02007986 */ /* 0x000fe2000c101908 */
[----:B------:R-:W-:-:S03]  /*2330*/  IADD3 R7, PT, PT, R7, R24, RZ ;  /* 0x0000001807077210 */ /* 0x000fc60007ffe0ff */
[----:B------:R-:W-:Y:S04]  /*2340*/  STG.E desc[UR8][R2.64+0x8040], R31 ;  /* 0x0080401f02007986 */ /* 0x000fe8000c101908 */
[----:B------:R-:W-:Y:S04]  /*2350*/  LDS R14, [R12+0xb00] ;  /* 0x000b00000c0e7984 */ /* 0x000fe80000000800 */
[----:B------:R-:W-:Y:S04]  /*2360*/  LDS R8, [R12+0xf00] ;  /* 0x000f00000c087984 */ /* 0x000fe80000000800 */
[----:B------:R-:W-:Y:S04]  /*2370*/  LDS R16, [R12+0x980] ;  /* 0x000980000c107984 */ /* 0x000fe80000000800 */
[----:B------:R-:W1:Y:S04]  /*2380*/  LDS R43, [R12+0xc00] ;  /* 0x000c00000c2b7984 */ /* 0x000e680000000800 */
[----:B------:R-:W-:Y:S04]  /*2390*/  LDS R45, [R12+0xc80] ;  /* 0x000c80000c2d7984 */ /* 0x000fe80000000800 */
[----:B------:R-:W-:Y:S04]  /*23a0*/  LDS R47, [R12+0xd00] ;  /* 0x000d00000c2f7984 */ /* 0x000fe80000000800 */
[----:B------:R-:W-:Y:S04]  /*23b0*/  LDS R27, [R12+0xd80] ;  /* 0x000d80000c1b7984 */ /* 0x000fe80000000800 */
[----:B------:R-:W-:Y:S04]  /*23c0*/  LDS R29, [R12+0xe00] ;  /* 0x000e00000c1d7984 */ /* 0x000fe80000000800 */
[----:B------:R-:W2:Y:S04]  /*23d0*/  LDS R31, [R12+0xe80] ;  /* 0x000e80000c1f7984 */ /* 0x000ea80000000800 */
[----:B------:R-:W3:Y:S04]  /*23e0*/  LDS R24, [R12+0xf80] ;  /* 0x000f80000c187984 */ /* 0x000ee80000000800 */
[----:B------:R4:W-:Y:S02]  /*23f0*/  STG.E desc[UR8][R2.64+0x8000], R15 ;  /* 0x0080000f02007986 */ /* 0x0009e4000c101908 */
[----:B----4-:R-:W-:-:S02]  /*2400*/  IMAD.IADD R15, R5, 0x1, R26 ;  /* 0x00000001050f7824 */ /* 0x010fc400078e021a */
[----:B------:R-:W-:-:S05]  /*2410*/  IMAD.IADD R5, R5, 0x1, R28 ;  /* 0x0000000105057824 */ /* 0x000fca00078e021c */
[----:B------:R4:W-:Y:S01]  /*2420*/  STG.E desc[UR8][R2.64+0x80a0], R5 ;  /* 0x0080a00502007986 */ /* 0x0009e2000c101908 */
[----:B0-----:R-:W-:Y:S01]  /*2430*/  IMAD.IADD R9, R20, 0x1, R9 ;  /* 0x0000000114097824 */ /* 0x001fe200078e0209 */
[----:B-1----:R-:W-:Y:S02]  /*2440*/  IADD3 R43, PT, PT, R10, R43, RZ ;  /* 0x0000002b0a2b7210 */ /* 0x002fe40007ffe0ff */
[----:B------:R0:W-:Y:S01]  /*2450*/  STG.E desc[UR8][R2.64+0x20], R25 ;  /* 0x0000201902007986 */ /* 0x0001e2000c101908 */
[----:B------:R-:W-:Y:S02]  /*2460*/  IMAD.IADD R37, R20, 0x1, R37 ;  /* 0x0000000114257824 */ /* 0x000fe400078e0225 */
[C---:B----4-:R-:W-:Y:S01]  /*2470*/  IMAD.IADD R5, R19.reuse, 0x1, R6 ;  /* 0x0000000113057824 */ /* 0x050fe200078e0206 */
[----:B------:R1:W-:Y:S01]  /*2480*/  STG.E desc[UR8][R2.64+0x60], R13 ;  /* 0x0000600d02007986 */ /* 0x0003e2000c101908 */
[----:B------:R-:W-:Y:S01]  /*2490*/  IADD3 R19, PT, PT, R19, R16, RZ ;  /* 0x0000001013137210 */ /* 0x000fe20007ffe0ff */
[----:B------:R-:W-:-:S02]  /*24a0*/  IMAD.IADD R39, R18, 0x1, R39 ;  /* 0x0000000112277824 */ /* 0x000fc400078e0227 */
[----:B------:R4:W-:Y:S01]  /*24b0*/  STG.E desc[UR8][R2.64+0x8060], R7 ;  /* 0x0080600702007986 */ /* 0x0009e2000c101908 */
[C---:B0-----:R-:W-:Y:S01]  /*24c0*/  IMAD.IADD R25, R21.reuse, 0x1, R32 ;  /* 0x0000000115197824 */ /* 0x041fe200078e0220 */
[----:B--2---:R-:W-:Y:S02]  /*24d0*/  IADD3 R31, PT, PT, R0, R31, RZ ;  /* 0x0000001f001f7210 */ /* 0x004fe40007ffe0ff */
[----:B------:R0:W-:Y:S01]  /*24e0*/  STG.E desc[UR8][R2.64+0x120], R5 ;  /* 0x0001200502007986 */ /* 0x0001e2000c101908 */
[----:B------:R-:W-:Y:S02]  /*24f0*/  IMAD.IADD R21, R21, 0x1, R34 ;  /* 0x0000000115157824 */ /* 0x000fe400078e0222 */
[----:B------:R-:W-:Y:S02]  /*2500*/  IMAD.IADD R41, R18, 0x1, R41 ;  /* 0x0000000112297824 */ /* 0x000fe400078e0229 */
[C---:B-1----:R-:W-:Y:S01]  /*2510*/  IMAD.IADD R13, R17.reuse, 0x1, R22 ;  /* 0x00000001110d7824 */ /* 0x042fe200078e0216 */
[----:B------:R-:W-:Y:S01]  /*2520*/  IADD3 R17, PT, PT, R17, R30, RZ ;  /* 0x0000001e11117210 */ /* 0x000fe20007ffe0ff */
[----:B------:R-:W-:-:S02]  /*2530*/  IMAD.IADD R45, R10, 0x1, R45 ;  /* 0x000000010a2d7824 */ /* 0x000fc400078e022d */
[C---:B----4-:R-:W-:Y:S02]  /*2540*/  IMAD.IADD R7, R11.reuse, 0x1, R14 ;  /* 0x000000010b077824 */ /* 0x050fe400078e020e */
[----:B------:R-:W-:Y:S02]  /*2550*/  IMAD.IADD R11, R11, 0x1, R36 ;  /* 0x000000010b0b7824 */ /* 0x000fe400078e0224 */
[----:B0-----:R-:W-:Y:S02]  /*2560*/  IMAD.IADD R5, R23, 0x1, R8 ;  /* 0x0000000117057824 */ /* 0x001fe400078e0208 */
[C---:B------:R-:W-:Y:S02]  /*2570*/  IMAD.IADD R47, R4.reuse, 0x1, R47 ;  /* 0x00000001042f7824 */ /* 0x040fe400078e022f */
[----:B------:R-:W-:Y:S02]  /*2580*/  IMAD.IADD R27, R4, 0x1, R27 ;  /* 0x00000001041b7824 */ /* 0x000fe400078e021b */
[----:B------:R-:W-:-:S02]  /*2590*/  IMAD.IADD R29, R0, 0x1, R29 ;  /* 0x00000001001d7824 */ /* 0x000fc400078e021d */
[----:B---3--:R-:W-:Y:S01]  /*25a0*/  IMAD.IADD R23, R23, 0x1, R24 ;  /* 0x0000000117177824 */ /* 0x008fe200078e0218 */
        /* <DEDUP_REMOVED lines=23> */
        .weak           $__internal_22_$__cuda_sm_9x_mma_sub_byte_internal_m8n8k32_u4_s4
        .type           $__internal_22_$__cuda_sm_9x_mma_sub_byte_internal_m8n8k32_u4_s4,@function
        .size           $__internal_22_$__cuda_sm_9x_mma_sub_byte_internal_m8n8k32_u4_s4,(.L_x_414 - $__internal_22_$__cuda_sm_9x_mma_sub_byte_internal_m8n8k32_u4_s4)
$__internal_22_$__cuda_sm_9x_mma_sub_byte_internal_m8n8k32_u4_s4:
[C---:B------:R-:W-:Y:S01]  /*2720*/  LOP3.LUT R18, R17.reuse, 0xf0, RZ, 0xc0, !PT ;  /* 0x000000f011127812 */ /* 0x040fe200078ec0ff */
[C---:B------:R-:W-:Y:S01]  /*2730*/  IMAD.SHL.U32 R19, R17.reuse, 0x10000000, RZ ;  /* 0x1000000011137824 */ /* 0x040fe200078e00ff */
[C---:B------:R-:W-:Y:S02]  /*2740*/  LOP3.LUT R16, R17.reuse, 0xf00, RZ, 0xc0, !PT ;  /* 0x00000f0011107812 */ /* 0x040fe400078ec0ff */
[----:B------:R-:W-:Y:S02]  /*2750*/  LOP3.LUT R21, R17, 0xf000, RZ, 0xc0, !PT ;  /* 0x0000f00011157812 */ /* 0x000fe400078ec0ff */
[----:B------:R-:W-:Y:S01]  /*2760*/  SHF.L.U32 R18, R18, 0x18, RZ ;  /* 0x0000001812127819 */ /* 0x000fe200000006ff */
[----:B------:R-:W-:Y:S01]  /*2770*/  IMAD.SHL.U32 R16, R16, 0x100000, RZ ;  /* 0x0010000010107824 */ /* 0x000fe200078e00ff */
[----:B------:R-:W-:Y:S01]  /*2780*/  SHF.R.S32.HI R19, RZ, 0x1c, R19 ;  /* 0x0000001cff137819 */ /* 0x000fe20000011413 */
[----:B------:R-:W-:Y:S01]  /*2790*/  IMAD.U32 R21, R21, 0x10000, RZ ;  /* 0x0001000015157824 */ /* 0x000fe200078e00ff */
[----:B------:R-:W-:-:S02]  /*27a0*/  SHF.R.S32.HI R18, RZ, 0x1c, R18 ;  /* 0x0000001cff127819 */ /* 0x000fc40000011412 */
[----:B------:R-:W-:Y:S02]  /*27b0*/  LOP3.LUT R19, R19, 0xff, RZ, 0xc0, !PT ;  /* 0x000000ff13137812 */ /* 0x000fe400078ec0ff */
[----:B------:R-:W-:Y:S02]  /*27c0*/  SHF.R.S32.HI R16, RZ, 0x14, R16 ;  /* 0x00000014ff107819 */ /* 0x000fe40000011410 */
[----:B------:R-:W-:Y:S02]  /*27d0*/  SHF.R.S32.HI R21, RZ, 0x14, R21 ;  /* 0x00000014ff157819 */ /* 0x000fe40000011415 */
[----:B------:R-:W-:Y:S02]  /*27e0*/  LOP3.LUT R18, R18, 0xff, RZ, 0xc0, !PT ;  /* 0x000000ff12127812 */ /* 0x000fe400078ec0ff */
[----:B------:R-:W-:Y:S02]  /*27f0*/  LOP3.LUT R16, R19, 0xff00, R16, 0xf8, !PT ;  /* 0x0000ff0013107812 */ /* 0x000fe400078ef810 */
[----:B------:R-:W-:-:S02]  /*2800*/  LOP3.LUT R21, R18, 0xff00, R21, 0xf8, !PT ;  /* 0x0000ff0012157812 */ /* 0x000fc400078ef815 */
[C---:B------:R-:W-:Y:S02]  /*2810*/  LOP3.LUT R19, R17.reuse, 0xf0000, RZ, 0xc0, !PT ;  /* 0x000f000011137812 */ /* 0x040fe400078ec0ff */
[C---:B------:R-:W-:Y:S02]  /*2820*/  LOP3.LUT R18, R17.reuse, 0xf00000, RZ, 0xc0, !PT ;  /* 0x00f0000011127812 */ /* 0x040fe400078ec0ff */
[----:B------:R-:W-:Y:S01]  /*2830*/  LOP3.LUT R22, R17, 0xf000000, RZ, 0xc0, !PT ;  /* 0x0f00000011167812 */ /* 0x000fe200078ec0ff */
[----:B------:R-:W-:Y:S01]  /*2840*/  IMAD.SHL.U32 R19, R19, 0x1000, RZ ;  /* 0x0000100013137824 */ /* 0x000fe200078e00ff */
[----:B------:R-:W-:Y:S01]  /*2850*/  LOP3.LUT R17, R17, 0xf0000000, RZ, 0xc0, !PT ;  /* 0xf000000011117812 */ /* 0x000fe200078ec0ff */
[----:B------:R-:W-:Y:S01]  /*2860*/  IMAD.SHL.U32 R18, R18, 0x100, RZ ;  /* 0x0000010012127824 */ /* 0x000fe200078e00ff */
[----:B------:R-:W-:Y:S01]  /*2870*/  LOP3.LUT R20, R6, 0xf0f0f0f, RZ, 0xc0, !PT ;  /* 0x0f0f0f0f06147812 */ /* 0x000fe200078ec0ff */
[----:B------:R-:W-:Y:S01]  /*2880*/  IMAD.SHL.U32 R22, R22, 0x10, RZ ;  /* 0x0000001016167824 */ /* 0x000fe200078e00ff */
[----:B------:R-:W-:-:S02]  /*2890*/  SHF.R.S32.HI R19, RZ, 0xc, R19 ;  /* 0x0000000cff137819 */ /* 0x000fc40000011413 */
[----:B------:R-:W-:Y:S02]  /*28a0*/  SHF.R.S32.HI R18, RZ, 0xc, R18 ;  /* 0x0000000cff127819 */ /* 0x000fe40000011412 */
[----:B------:R-:W-:Y:S02]  /*28b0*/  LOP3.LUT R19, R16, 0xff0000, R19, 0xf8, !PT ;  /* 0x00ff000010137812 */ /* 0x000fe400078ef813 */
[----:B------:R-:W-:Y:S01]  /*28c0*/  LOP3.LUT R18, R21, 0xff0000, R18, 0xf8, !PT ;  /* 0x00ff000015127812 */ /* 0x000fe200078ef812 */
[----:B------:R-:W-:Y:S01]  /*28d0*/  IMAD.MOV.U32 R21, RZ, RZ, RZ ;  /* 0x000000ffff157224 */ /* 0x000fe200078e00ff */
[----:B------:R-:W-:Y:S02]  /*28e0*/  SHF.R.S32.HI R17, RZ, 0x4, R17 ;  /* 0x00000004ff117819 */ /* 0x000fe40000011411 */
[----:B------:R-:W-:Y:S02]  /*28f0*/  LOP3.LUT R16, R6, 0xf0f0f0f0, RZ, 0xc0, !PT ;  /* 0xf0f0f0f006107812 */ /* 0x000fe400078ec0ff */
[----:B------:R-:W-:-:S02]  /*2900*/  LOP3.LUT R18, R18, 0xff000000, R17, 0xf8, !PT ;  /* 0xff00000012127812 */ /* 0x000fc400078ef811 */
[----:B------:R-:W-:Y:S02]  /*2910*/  SHF.R.S32.HI R22, RZ, 0x4, R22 ;  /* 0x00000004ff167819 */ /* 0x000fe40000011416 */
[----:B------:R-:W-:Y:S02]  /*2920*/  SHF.R.U32.HI R16, RZ, 0x4, R16 ;  /* 0x00000004ff107819 */ /* 0x000fe40000011610 */
[----:B------:R-:W-:Y:S02]  /*2930*/  MOV R17, RZ ;  /* 0x000000ff00117202 */ /* 0x000fe40000000f00 */
[----:B------:R-:W-:-:S05]  /*2940*/  LOP3.LUT R22, R19, 0xff000000, R22, 0xf8, !PT ;  /* 0xff00000013167812 */ /* 0x000fca00078ef816 */
[----:B------:R-:W-:Y:S08]  /*2950*/  IMMA.16816.U8.S8 R16, R16.ROW, R18.COL, RZ ;  /* 0x0000001210107237 */ /* 0x000ff000004044ff */
[----:B------:R-:W-:Y:S09]  /*2960*/  IMMA.16816.U8.S8 R20, R20.ROW, R22.COL, RZ ;  /* 0x0000001614147237 */ /* 0x000ff200004044ff */
[----:B------:R-:W-:-:S02]  /*2970*/  IMAD.MOV.U32 R18, RZ, RZ, R10 ;  /* 0x000000ffff127224 */ /* 0x000fc400078e000a */
[----:B------:R-:W-:-:S08]  /*2980*/  IMAD.MOV.U32 R19, RZ, RZ, 0x0 ;  /* 0x00000000ff137424 */ /* 0x000fd000078e00ff */
[----:B------:R-:W-:Y:S02]  /*2990*/  IADD3 R16, PT, PT, R3, R20, R16 ;  /* 0x0000001403107210 */ /* 0x000fe40007ffe010 */
[----:B------:R-:W-:Y:S01]  /*29a0*/  IADD3 R21, PT, PT, R0, R21, R17 ;  /* 0x0000001500157210 */ /* 0x000fe20007ffe011 */
[----:B------:R-:W-:Y:S06]  /*29b0*/  RET.REL.NODEC R18 `(fused_nn_conv2d_add_cast_3_kernel0) ;  /* 0xffffffd412907950 */ /* 0x000fec0003c3ffff */
.L_x_378:
        /* <DEDUP_REMOVED lines=12> */
.L_x_414:


//--------------------- .text.fused_nn_conv2d_add_nn_relu_cast_cast_left_shift_multiply_add_right_shift_cast_c_3441552496575213188__kernel1 --------------------------
	.section	.text.fused_nn_conv2d_add_nn_relu_cast_cast_left_shift_multiply_add_right_shift_cast_c_3441552496575213188__kernel1,"ax",@progbits
	.align	128
        .global         fused_nn_conv2d_add_nn_relu_cast_cast_left_shift_multiply_add_right_shift_cast_c_3441552496575213188__kernel1
        .type           fused_nn_conv2d_add_nn_relu_cast_cast_left_shift_multiply_add_right_shift_cast_c_3441552496575213188__kernel1,@function
        .size           fused_nn_conv2d_add_nn_relu_cast_cast_left_shift_multiply_add_right_shift_cast_c_3441552496575213188__kernel1,(.L_x_415 - fused_nn_conv2d_add_nn_relu_cast_cast_left_shift_multiply_add_right_shift_cast_c_3441552496575213188__kernel1)
        .other          fused_nn_conv2d_add_nn_relu_cast_cast_left_shift_multiply_add_right_shift_cast_c_3441552496575213188__kernel1,@"STO_CUDA_ENTRY STV_DEFAULT"
fused_nn_conv2d_add_nn_relu_cast_cast_left_shift_multiply_add_right_shift_cast_c_3441552496575213188__kernel1:
.text.fused_nn_conv2d_add_nn_relu_cast_cast_left_shift_multiply_add_right_shift_cast_c_3441552496575213188__kernel1:
[----:B------:R-:W-:Y:S08]  /*0000*/  LDC R1, c[0x0][0x37c] ;  /* 0x0000df00ff017b82 */ /* 0x000ff00000000800 */
[----:B------:R-:W0:Y:S01]  /*0010*/  S2UR UR8, SR_CTAID.Z ;  /* 0x00000000000879c3 */ /* 0x000e220000002700 */
[----:B------:R-:W1:Y:S01]  /*0020*/  LDCU.64 UR6, c[0x0][0x388] ;  /* 0x00007100ff0677ac */ /* 0x000e620008000a00 */
[----:B------:R-:W2:Y:S01]  /*0030*/  S2R R0, SR_TID.Z ;  /* 0x0000000000007919 */ /* 0x000ea20000002300 */
[----:B------:R-:W-:Y:S01]  /*0040*/  IMAD.MOV.U32 R2, RZ, RZ, RZ ;  /* 0x000000ffff027224 */ /* 0x000fe200078e00ff */
[----:B------:R-:W-:-:S02]  /*0050*/  CS2R R58, SRZ ;  /* 0x00000000003a7805 */ /* 0x000fc4000001ff00 */
[----:B------:R-:W-:Y:S01]  /*0060*/  CS2R R56, SRZ ;  /* 0x0000000000387805 */ /* 0x000fe2000001ff00 */
[----:B------:R-:W2:Y:S01]  /*0070*/  S2R R3, SR_TID.X ;  /* 0x0000000000037919 */ /* 0x000ea20000002100 */
[----:B------:R-:W-:Y:S02]  /*0080*/  CS2R R54, SRZ ;  /* 0x0000000000367805 */ /* 0x000fe4000001ff00 */
[----:B------:R-:W-:Y:S02]  /*0090*/  CS2R R52, SRZ ;  /* 0x0000000000347805 */ /* 0x000fe4000001ff00 */
[----:B------:R-:W-:Y:S02]  /*00a0*/  CS2R R50, SRZ ;  /* 0x0000000000327805 */ /* 0x000fe4000001ff00 */
[----:B------:R-:W-:Y:S02]  /*00b0*/  CS2R R48, SRZ ;  /* 0x0000000000307805 */ /* 0x000fe4000001ff00 */
[----:B------:R-:W-:-:S02]  /*00c0*/  CS2R R46, SRZ ;  /* 0x00000000002e7805 */ /* 0x000fc4000001ff00 */
[----:B------:R-:W-:Y:S01]  /*00d0*/  CS2R R44, SRZ ;  /* 0x00000000002c7805 */ /* 0x000fe2000001ff00 */
[----:B------:R-:W3:Y:S01]  /*00e0*/  LDCU.64 UR14, c[0x0][0x358] ;  /* 0x00006b00ff0e77ac */ /* 0x000ee20008000a00 */
[----:B-1----:R-:W-:-:S04]  /*00f0*/  UIADD3 UR9, UP0, UPT, UR6, 0x4000, URZ ;  /* 0x0000400006097890 */ /* 0x002fc8000ff1e0ff */
[----:B------:R-:W-:Y:S01]  /*0100*/  UIADD3.X UR10, UPT, UPT, URZ, UR7, URZ, UP0, !UPT ;  /* 0x00000007ff0a7290 */ /* 0x000fe200087fe4ff */
[----:B------:R-:W1:Y:S01]  /*0110*/  S2UR UR7, SR_CgaCtaId ;  /* 0x00000000000779c3 */ /* 0x000e620000008800 */
[----:B0-----:R-:W-:-:S04]  /*0120*/  ULOP3.LUT UR4, UR8, 0xffff, URZ, 0xc0, !UPT ;  /* 0x0000ffff08047892 */ /* 0x001fc8000f8ec0ff */
[----:B------:R-:W-:-:S04]  /*0130*/  UIMAD UR4, UR4, 0x2493, URZ ;  /* 0x00002493040478a4 */ /* 0x000fc8000f8e02ff */
[----:B------:R-:W-:-:S04]  /*0140*/  USHF.R.U32.HI UR4, URZ, 0x10, UR4 ;  /* 0x00000010ff047899 */ /* 0x000fc80008011604 */
[----:B------:R-:W-:Y:S01]  /*0150*/  UIADD3 UR5, UPT, UPT, URZ, -UR4, URZ ;  /* 0x80000004ff057290 */ /* 0x000fe2000fffe0ff */
[----:B--2---:R-:W-:-:S03]  /*0160*/  IMAD R4, R0, 0x40, R3 ;  /* 0x0000004000047824 */ /* 0x004fc600078e0203 */
[----:B------:R-:W-:-:S04]  /*0170*/  UPRMT UR5, UR5, 0x7710, URZ ;  /* 0x0000771005057896 */ /* 0x000fc800080000ff */
[----:B------:R-:W-:-:S04]  /*0180*/  UIADD3 UR5, UPT, UPT, UR5, UR8, URZ ;  /* 0x0000000805057290 */ /* 0x000fc8000fffe0ff */
[----:B------:R-:W-:-:S03]  /*0190*/  ULOP3.LUT UR6, UR5, 0xffff, URZ, 0xc0, !UPT ;  /* 0x0000ffff05067892 */ /* 0x000fc6000f8ec0ff */
[----:B------:R-:W-:Y:S01]  /*01a0*/  UMOV UR5, 0x400 ;  /* 0x0000040000057882 */ /* 0x000fe20000000000 */
[----:B------:R-:W-:Y:S02]  /*01b0*/  ULEA.HI UR4, UR6, UR4, URZ, 0x1f ;  /* 0x0000000406047291 */ /* 0x000fe4000f8ff8ff */
[----:B------:R-:W-:Y:S02]  /*01c0*/  UIADD3 UR5, UPT, UPT, UR5, 0x600, URZ ;  /* 0x0000060005057890 */ /* 0x000fe4000fffe0ff */
[----:B------:R-:W-:Y:S02]  /*01d0*/  ULOP3.LUT UR4, UR4, 0xffff, URZ, 0xc0, !UPT ;  /* 0x0000ffff04047892 */ /* 0x000fe4000f8ec0ff */
[----:B-1----:R-:W-:Y:S02]  /*01e0*/  ULEA UR6, UR7, UR5, 0x18 ;  /* 0x0000000507067291 */ /* 0x002fe4000f8ec0ff */
[----:B------:R-:W-:-:S04]  /*01f0*/  USHF.R.U32.HI UR4, URZ, 0x2, UR4 ;  /* 0x00000002ff047899 */ /* 0x000fc80008011604 */
[----:B------:R-:W-:Y:S01]  /*0200*/  UPRMT UR11, UR4, 0x9910, URZ ;  /* 0x00009910040b7896 */ /* 0x000fe200080000ff */
[----:B------:R-:W-:Y:S01]  /*0210*/  LEA R5, R0, UR6, 0xc ;  /* 0x0000000600057c11 */ /* 0x000fe2000f8e60ff */
[----:B------:R-:W-:Y:S01]  /*0220*/  ULOP3.LUT UR4, UR4, 0xffff, URZ, 0xc0, !UPT ;  /* 0x0000ffff04047892 */ /* 0x000fe2000f8ec0ff */
[----:B------:R-:W-:Y:S02]  /*0230*/  LEA R4, R4, UR6, 0x2 ;  /* 0x0000000604047c11 */ /* 0x000fe4000f8e10ff */
[C---:B------:R-:W-:Y:S01]  /*0240*/  IADD3 R7, PT, PT, R5.reuse, 0x180, RZ ;  /* 0x0000018005077810 */ /* 0x040fe20007ffe0ff */
[C---:B------:R-:W-:Y:S01]  /*0250*/  VIADD R6, R5.reuse, 0x100 ;  /* 0x0000010005067836 */ /* 0x040fe20000000000 */
[----:B------:R-:W-:Y:S01]  /*0260*/  UMOV UR5, UR11 ;  /* 0x0000000b00057c82 */ /* 0x000fe20008000000 */
[C---:B------:R-:W-:Y:S01]  /*0270*/  VIADD R8, R5.reuse, 0x200 ;  /* 0x0000020005087836 */ /* 0x040fe20000000000 */
[----:B------:R-:W-:Y:S01]  /*0280*/  UIMAD UR5, UR5, 0x7, URZ ;  /* 0x00000007050578a4 */ /* 0x000fe2000f8e02ff */
[C---:B------:R-:W-:Y:S01]  /*0290*/  VIADD R9, R5.reuse, 0x280 ;  /* 0x0000028005097836 */ /* 0x040fe20000000000 */
[C---:B------:R-:W-:Y:S01]  /*02a0*/  IADD3 R11, PT, PT, R5.reuse, 0x380, RZ ;  /* 0x00000380050b7810 */ /* 0x040fe20007ffe0ff */
[C---:B------:R-:W-:Y:S01]  /*02b0*/  VIADD R10, R5.reuse, 0x300 ;  /* 0x00000300050a7836 */ /* 0x040fe20000000000 */
[----:B------:R-:W-:Y:S01]  /*02c0*/  UIADD3 UR5, UPT, UPT, URZ, -UR5, URZ ;  /* 0x80000005ff057290 */ /* 0x000fe2000fffe0ff */
[C---:B------:R-:W-:Y:S01]  /*02d0*/  VIADD R12, R5.reuse, 0x400 ;  /* 0x00000400050c7836 */ /* 0x040fe20000000000 */
[C---:B------:R-:W-:Y:S01]  /*02e0*/  IADD3 R15, PT, PT, R5.reuse, 0xc00, RZ ;  /* 0x00000c00050f7810 */ /* 0x040fe20007ffe0ff */
[C---:B------:R-:W-:Y:S01]  /*02f0*/  VIADD R13, R5.reuse, 0x480 ;  /* 0x00000480050d7836 */ /* 0x040fe20000000000 */
[----:B------:R-:W-:Y:S01]  /*0300*/  UPRMT UR5, UR5, 0x7710, URZ ;  /* 0x0000771005057896 */ /* 0x000fe200080000ff */
[C---:B------:R-:W-:Y:S01]  /*0310*/  VIADD R14, R5.reuse, 0x900 ;  /* 0x00000900050e7836 */ /* 0x040fe20000000000 */
[C---:B------:R-:W-:Y:S01]  /*0320*/  IADD3 R19, PT, PT, R5.reuse, 0xf00, RZ ;  /* 0x00000f0005137810 */ /* 0x040fe20007ffe0ff */
[C---:B------:R-:W-:Y:S01]  /*0330*/  VIADD R16, R5.reuse, 0xc80 ;  /* 0x00000c8005107836 */ /* 0x040fe20000000000 */
[----:B------:R-:W-:Y:S01]  /*0340*/  UIADD3 UR5, UPT, UPT, UR5, UR8, URZ ;  /* 0x0000000805057290 */ /* 0x000fe2000fffe0ff */
[----:B------:R-:W-:-:S02]  /*0350*/  VIADD R17, R5, 0xd00 ;  /* 0x00000d0005117836 */ /* 0x000fc40000000000 */
[C---:B------:R-:W-:Y:S01]  /*0360*/  VIADD R18, R5.reuse, 0xe80 ;  /* 0x00000e8005127836 */ /* 0x040fe20000000000 */
[----:B------:R-:W-:Y:S01]  /*0370*/  USHF.L.U32 UR5, UR5, 0x9, URZ ;  /* 0x0000000905057899 */ /* 0x000fe200080006ff */
[----:B------:R-:W-:-:S03]  /*0380*/  VIADD R20, R5, 0xf80 ;  /* 0x00000f8005147836 */ /* 0x000fc60000000000 */
[----:B---3--:R-:W-:-:S12]  /*0390*/  ULOP3.LUT UR5, UR5, 0xffff, URZ, 0xc0, !UPT ;  /* 0x0000ffff05057892 */ /* 0x008fd8000f8ec0ff */
.L_x_385:
[----:B------:R-:W-:Y:S02]  /*03a0*/  VIADD R22, R2, UR4 ;  /* 0x0000000402167c36 */ /* 0x000fe40008000000 */
[----:B------:R-:W-:Y:S02]  /*03b0*/  IMAD.MOV.U32 R21, RZ, RZ, RZ ;  /* 0x000000ffff157224 */ /* 0x000fe400078e00ff */
[----:B------:R-:W-:-:S07]  /*03c0*/  IMAD R22, R22, 0x1200, R3 ;  /* 0x0000120016167824 */ /* 0x000fce00078e0203 */
.L_x_384:
[----:B------:R-:W0:Y:S01]  /*03d0*/  S2UR UR7, SR_CgaCtaId ;  /* 0x00000000000779c3 */ /* 0x000e220000008800 */
[----:B------:R-:W-:Y:S01]  /*03e0*/  ISETP.NE.AND P0, PT, R0, RZ, PT ;  /* 0x000000ff0000720c */ /* 0x000fe20003f05270 */
[----:B------:R-:W-:Y:S01]  /*03f0*/  UMOV UR6, 0x400 ;  /* 0x0000040000067882 */ /* 0x000fe20000000000 */
[----:B------:R-:W-:Y:S01]  /*0400*/  LEA R23, R21, R22, 0x7 ;  /* 0x0000001615177211 */ /* 0x000fe200078e38ff */
[----:B------:R-:W-:Y:S04]  /*0410*/  BSSY.RECONVERGENT B0, `(.L_x_379) ;  /* 0x000001a000007945 */ /* 0x000fe80003800200 */
[----:B------:R-:W-:Y:S01]  /*0420*/  VIADD R31, R23, UR5 ;  /* 0x00000005171f7c36 */ /* 0x000fe20008000000 */
[----:B0-----:R-:W-:-:S06]  /*0430*/  ULEA UR6, UR7, UR6, 0x18 ;  /* 0x0000000607067291 */ /* 0x001fcc000f8ec0ff */
[----:B------:R-:W-:Y:S01]  /*0440*/  LEA R23, R3, UR6, 0x2 ;  /* 0x0000000603177c11 */ /* 0x000fe2000f8e10ff */
[----:B------:R-:W-:Y:S06]  /*0450*/  @P0 BRA `(.L_x_380) ;  /* 0x0000000000540947 */ /* 0x000fec0003800000 */
[----:B------:R-:W0:Y:S01]  /*0460*/  LDC.64 R26, c[0x0][0x380] ;  /* 0x0000e000ff1a7b82 */ /* 0x000e220000000a00 */
[----:B------:R-:W-:-:S07]  /*0470*/  VIADD R29, R31, 0x200 ;  /* 0x000002001f1d7836 */ /* 0x000fce0000000000 */
[----:B------:R-:W1:Y:S01]  /*0480*/  LDC.64 R24, c[0x0][0x380] ;  /* 0x0000e000ff187b82 */ /* 0x000e620000000a00 */
        /* <DEDUP_REMOVED lines=10> */
[----:B--2---:R0:W-:Y:S04]  /*0530*/  STS [R23+0x200], R36 ;  /* 0x0002002417007388 */ /* 0x0041e80000000800 */
[----:B---3--:R0:W-:Y:S04]  /*0540*/  STS [R23+0x280], R38 ;  /* 0x0002802617007388 */ /* 0x0081e80000000800 */
[----:B----4-:R0:W-:Y:S04]  /*0550*/  STS [R23+0x300], R40 ;  /* 0x0003002817007388 */ /* 0x0101e80000000800 */
[----:B-----5:R0:W-:Y:S04]  /*0560*/  STS [R23+0x380], R42 ;  /* 0x0003802a17007388 */ /* 0x0201e80000000800 */
[----:B------:R0:W-:Y:S04]  /*0570*/  STS [R23], R28 ;  /* 0x0000001c17007388 */ /* 0x0001e80000000800 */
[----:B------:R0:W-:Y:S04]  /*0580*/  STS [R23+0x80], R30 ;  /* 0x0000801e17007388 */ /* 0x0001e80000000800 */
[----:B------:R0:W-:Y:S04]  /*0590*/  STS [R23+0x100], R32 ;  /* 0x0001002017007388 */ /* 0x0001e80000000800 */
[----:B------:R0:W-:Y:S02]  /*05a0*/  STS [R23+0x180], R34 ;  /* 0x0001802217007388 */ /* 0x0001e40000000800 */
.L_x_380:
[----:B------:R-:W-:Y:S05]  /*05b0*/  BSYNC.RECONVERGENT B0 ;  /* 0x0000000000007941 */ /* 0x000fea0003800200 */
.L_x_379:
[----:B------:R-:W-:Y:S04]  /*05c0*/  BSSY.RECONVERGENT B0, `(.L_x_381) ;  /* 0x000000d000007945 */ /* 0x000fe80003800200 */
[----:B------:R-:W-:Y:S05]  /*05d0*/  @P0 BRA `(.L_x_382) ;  /* 0x00000000002c0947 */ /* 0x000fea0003800000 */
[----:B------:R-:W1:Y:S01]  /*05e0*/  LDC.64 R24, c[0x0][0x380] ;  /* 0x0000e000ff187b82 */ /* 0x000e620000000a00 */
[----:B------:R-:W-:-:S05]  /*05f0*/  IADD3 R27, PT, PT, R31, 0x400, RZ ;  /* 0x000004001f1b7810 */ /* 0x000fca0007ffe0ff */
[----:B-1----:R-:W-:-:S05]  /*0600*/  IMAD.WIDE.U32 R24, R27, 0x4, R24 ;  /* 0x000000041b187825 */ /* 0x002fca00078e0018 */
[----:B------:R-:W2:Y:S04]  /*0610*/  LDG.E.CONSTANT R26, desc[UR14][R24.64] ;  /* 0x0000000e181a7981 */ /* 0x000ea8000c1e9900 */
[----:B0-----:R-:W3:Y:S04]  /*0620*/  LDG.E.CONSTANT R28, desc[UR14][R24.64+0x80] ;  /* 0x0000800e181c7981 */ /* 0x001ee8000c1e9900 */
[----:B------:R-:W4:Y:S04]  /*0630*/  LDG.E.CONSTANT R30, desc[UR14][R24.64+0x100] ;  /* 0x0001000e181e7981 */ /* 0x000f28000c1e9900 */
[----:B------:R-:W5:Y:S04]  /*0640*/  LDG.E.CONSTANT R32, desc[UR14][R24.64+0x180] ;  /* 0x0001800e18207981 */ /* 0x000f68000c1e9900 */
[----:B--2---:R1:W-:Y:S04]  /*0650*/  STS [R23+0x400], R26 ;  /* 0x0004001a17007388 */ /* 0x0043e80000000800 */
[----:B---3--:R1:W-:Y:S04]  /*0660*/  STS [R23+0x480], R28 ;  /* 0x0004801c17007388 */ /* 0x0083e80000000800 */
[----:B----4-:R1:W-:Y:S04]  /*0670*/  STS [R23+0x500], R30 ;  /* 0x0005001e17007388 */ /* 0x0103e80000000800 */
[----:B-----5:R1:W-:Y:S02]  /*0680*/  STS [R23+0x580], R32 ;  /* 0x0005802017007388 */ /* 0x0203e40000000800 */
.L_x_382:
[----:B------:R-:W-:Y:S05]  /*0690*/  BSYNC.RECONVERGENT B0 ;  /* 0x0000000000007941 */ /* 0x000fea0003800200 */
.L_x_381:
[----:B------:R-:W2:Y:S08]  /*06a0*/  S2UR UR7, SR_CTAID.Y ;  /* 0x00000000000779c3 */ /* 0x000eb00000002600 */
[----:B------:R-:W-:Y:S01]  /*06b0*/  BAR.SYNC.DEFER_BLOCKING 0x0 ;  /* 0x0000000000007b1d */ /* 0x000fe20000010000 */
[----:B------:R-:W-:Y:S02]  /*06c0*/  IMAD.MOV.U32 R24, RZ, RZ, R21 ;  /* 0x000000ffff187224 */ /* 0x000fe400078e0015 */
[----:B------:R-:W-:-:S05]  /*06d0*/  VIADD R21, R21, 0x1 ;  /* 0x0000000115157836 */ /* 0x000fca0000000000 */
[----:B------:R-:W-:Y:S01]  /*06e0*/  ISETP.NE.AND P0, PT, R21, 0x4, PT ;  /* 0x000000041500780c */ /* 0x000fe20003f05270 */
[----:B--2---:R-:W-:-:S06]  /*06f0*/  USHF.L.U32 UR7, UR7, 0xd, URZ ;  /* 0x0000000d07077899 */ /* 0x004fcc00080006ff */
[----:B01----:R-:W-:Y:S01]  /*0700*/  LOP3.LUT R23, R3, UR7, RZ, 0xfc, !PT ;  /* 0x0000000703177c12 */ /* 0x003fe2000f8efcff */
[----:B------:R-:W-:-:S03]  /*0710*/  UMOV UR7, 0x100 ;  /* 0x0000010000077882 */ /* 0x000fc60000000000 */
[----:B------:R-:W-:-:S05]  /*0720*/  LEA R23, R0, R23, 0x6 ;  /* 0x0000001700177211 */ /* 0x000fca00078e30ff */
[----:B------:R-:W-:-:S04]  /*0730*/  IMAD R23, R2, 0x18000, R23 ;  /* 0x0001800002177824 */ /* 0x000fc800078e0217 */
[----:B------:R-:W-:-:S07]  /*0740*/  IMAD R23, R24, 0x80, R23 ;  /* 0x0000008018177824 */ /* 0x000fce00078e0217 */
.L_x_383:
[----:B------:R-:W-:Y:S01]  /*0750*/  MOV R25, UR10 ;  /* 0x0000000a00197c02 */ /* 0x000fe20008000f00 */
[----:B------:R-:W-:-:S04]  /*0760*/  IMAD.U32 R24, RZ, RZ, UR9 ;  /* 0x00000009ff187e24 */ /* 0x000fc8000f8e00ff */
[----:B------:R-:W-:-:S05]  /*0770*/  IMAD.WIDE.U32 R24, R23, 0x4, R24 ;  /* 0x0000000417187825 */ /* 0x000fca00078e0018 */
        /* <DEDUP_REMOVED lines=33> */
[----:B------:R-:W-:Y:S01]  /*0990*/  IMAD.MOV.U32 R86, RZ, RZ, R59 ;  /* 0x000000ffff567224 */ /* 0x000fe200078e003b */
[----:B------:R-:W-:Y:S01]  /*09a0*/  UIADD3 UR11, UPT, UPT, UR6, 0x100, URZ ;  /* 0x00000100060b7890 */ /* 0x000fe2000fffe0ff */
[----:B------:R-:W1:Y:S01]  /*09b0*/  S2R R26, SR_LANEID ;  /* 0x00000000001a7919 */ /* 0x000e620000000000 */
[----:B------:R-:W-:Y:S01]  /*09c0*/  UIADD3 UR12, UPT, UPT, UR6, 0x180, URZ ;  /* 0x00000180060c7890 */ /* 0x000fe2000fffe0ff */
[----:B------:R-:W-:Y:S01]  /*09d0*/  MOV R84, 0x11d0 ;  /* 0x000011d000547802 */ /* 0x000fe20000000f00 */
[----:B------:R-:W-:Y:S01]  /*09e0*/  UIADD3 UR7, UPT, UPT, UR7, 0x200, URZ ;  /* 0x0000020007077890 */ /* 0x000fe2000fffe0ff */
[----:B0-----:R-:W-:-:S03]  /*09f0*/  VIADD R25, R5, 0x80 ;  /* 0x0000008005197836 */ /* 0x001fc60000000000 */
[----:B------:R-:W-:Y:S01]  /*0a00*/  UISETP.NE.AND UP0, UPT, UR7, 0x700, UPT ;  /* 0x000007000700788c */ /* 0x000fe2000bf05270 */
[----:B-1----:R-:W-:-:S04]  /*0a10*/  LOP3.LUT R26, R26, 0x7, RZ, 0xc0, !PT ;  /* 0x000000071a1a7812 */ /* 0x002fc800078ec0ff */
        /* <DEDUP_REMOVED lines=13> */
[C---:B------:R-:W-:Y:S01]  /*0af0*/  IMAD R80, R26.reuse, 0x10, R18 ;  /* 0x000000101a507824 */ /* 0x040fe200078e0212 */
[C---:B------:R-:W-:Y:S01]  /*0b00*/  LEA R82, R26.reuse, R20, 0x4 ;  /* 0x000000141a527211 */ /* 0x040fe200078e20ff */
[----:B------:R-:W0:Y:S01]  /*0b10*/  LDSM.16.M88 R34, [R34] ;  /* 0x000000002222783b */ /* 0x000e220000000000 */
[----:B------:R-:W-:-:S03]  /*0b20*/  IMAD R25, R26, 0x10, R25 ;  /* 0x000000101a197824 */ /* 0x000fc600078e0219 */
[----:B------:R-:W0:Y:S01]  /*0b30*/  LDSM.16.M88 R35, [R35] ;  /* 0x000000002323783b */ /* 0x000e220000000000 */
[----:B------:R-:W-:Y:S06]  /*0b40*/  BAR.SYNC.DEFER_BLOCKING 0x0 ;  /* 0x0000000000007b1d */ /* 0x000fec0000010000 */
[----:B--2---:R2:W-:Y:S04]  /*0b50*/  STS [R4], R27 ;  /* 0x0000001b04007388 */ /* 0x0045e80000000800 */
[----:B---3--:R3:W-:Y:S04]  /*0b60*/  STS [R4+0x80], R29 ;  /* 0x0000801d04007388 */ /* 0x0087e80000000800 */
[----:B----4-:R4:W-:Y:S01]  /*0b70*/  STS [R4+0x200], R31 ;  /* 0x0002001f04007388 */ /* 0x0109e20000000800 */
[----:B--2---:R-:W-:-:S03]  /*0b80*/  VIADD R27, R5, 0x500 ;  /* 0x00000500051b7836 */ /* 0x004fc60000000000 */
[----:B-----5:R2:W-:Y:S01]  /*0b90*/  STS [R4+0x280], R37 ;  /* 0x0002802504007388 */ /* 0x0205e20000000800 */
[----:B---3--:R-:W-:-:S03]  /*0ba0*/  IADD3 R29, PT, PT, R5, 0x580, RZ ;  /* 0x00000580051d7810 */ /* 0x008fc60007ffe0ff */
[----:B------:R3:W-:Y:S01]  /*0bb0*/  STS [R4+0x400], R39 ;  /* 0x0004002704007388 */ /* 0x0007e20000000800 */
[C---:B------:R-:W-:Y:S01]  /*0bc0*/  LEA R27, R26.reuse, R27, 0x4 ;  /* 0x0000001b1a1b7211 */ /* 0x040fe200078e20ff */
[C---:B----4-:R-:W-:Y:S02]  /*0bd0*/  VIADD R31, R5.reuse, 0x600 ;  /* 0x00000600051f7836 */ /* 0x050fe40000000000 */
[----:B------:R4:W-:Y:S01]  /*0be0*/  STS [R4+0x480], R41 ;  /* 0x0004802904007388 */ /* 0x0009e20000000800 */
[C---:B------:R-:W-:Y:S02]  /*0bf0*/  IMAD R29, R26.reuse, 0x10, R29 ;  /* 0x000000101a1d7824 */ /* 0x040fe400078e021d */
[C---:B--2---:R-:W-:Y:S01]  /*0c00*/  VIADD R37, R5.reuse, 0x680 ;  /* 0x0000068005257836 */ /* 0x044fe20000000000 */
[----:B------:R2:W-:Y:S01]  /*0c10*/  STS [R4+0x600], R43 ;  /* 0x0006002b04007388 */ /* 0x0005e20000000800 */
[----:B------:R-:W-:Y:S01]  /*0c20*/  IMAD R31, R26, 0x10, R31 ;  /* 0x000000101a1f7824 */ /* 0x000fe200078e021f */
[----:B---3--:R-:W-:-:S02]  /*0c30*/  IADD3 R39, PT, PT, R5, 0x700, RZ ;  /* 0x0000070005277810 */ /* 0x008fc40007ffe0ff */
[----:B------:R3:W-:Y:S03]  /*0c40*/  STS [R4+0x680], R61 ;  /* 0x0006803d04007388 */ /* 0x0007e60000000800 */
[----:B----4-:R-:W-:Y:S01]  /*0c50*/  IMAD R41, R26, 0x10, R39 ;  /* 0x000000101a297824 */ /* 0x010fe200078e0227 */
[----:B------:R4:W-:Y:S01]  /*0c60*/  STS [R4+0x800], R63 ;  /* 0x0008003f04007388 */ /* 0x0009e20000000800 */
[----:B--2---:R-:W-:-:S03]  /*0c70*/  VIADD R43, R5, 0x780 ;  /* 0x00000780052b7836 */ /* 0x004fc60000000000 */
[----:B------:R2:W-:Y:S01]  /*0c80*/  STS [R4+0x880], R65 ;  /* 0x0008804104007388 */ /* 0x0005e20000000800 */
[----:B---3--:R-:W-:-:S03]  /*0c90*/  VIADD R61, R5, 0x800 ;  /* 0x00000800053d7836 */ /* 0x008fc60000000000 */
[----:B------:R3:W-:Y:S01]  /*0ca0*/  STS [R4+0xa00], R67 ;  /* 0x000a004304007388 */ /* 0x0007e20000000800 */
[----:B----4-:R-:W-:-:S03]  /*0cb0*/  IADD3 R63, PT, PT, R5, 0x880, RZ ;  /* 0x00000880053f7810 */ /* 0x010fc60007ffe0ff */
        /* <DEDUP_REMOVED lines=11> */
[C---:B------:R-:W-:Y:S01]  /*0d70*/  IMAD R64, R26.reuse, 0x10, R71 ;  /* 0x000000101a407824 */ /* 0x040fe200078e0247 */
[C---:B----4-:R-:W-:Y:S01]  /*0d80*/  IADD3 R75, PT, PT, R5.reuse, 0xd80, RZ ;  /* 0x00000d80054b7810 */ /* 0x050fe20007ffe0ff */
[----:B------:R-:W-:Y:S01]  /*0d90*/  IMAD R71, R26, 0x10, R9 ;  /* 0x000000101a477824 */ /* 0x000fe200078e0209 */
[----:B------:R4:W-:Y:S01]  /*0da0*/  STS [R4+0x1080], R81 ;  /* 0x0010805104007388 */ /* 0x0009e20000000800 */
[----:B--2---:R-:W-:-:S03]  /*0db0*/  VIADD R77, R5, 0xe00 ;  /* 0x00000e00054d7836 */ /* 0x004fc60000000000 */
[----:B------:R2:W-:Y:S01]  /*0dc0*/  STS [R4+0x1200], R83 ;  /* 0x0012005304007388 */ /* 0x0005e20000000800 */
[C---:B------:R-:W-:Y:S01]  /*0dd0*/  IMAD R66, R26.reuse, 0x10, R75 ;  /* 0x000000101a427824 */ /* 0x040fe200078e024b */
[C---:B---3--:R-:W-:Y:S01]  /*0de0*/  LEA R79, R26.reuse, R17, 0x4 ;  /* 0x000000111a4f7211 */ /* 0x048fe200078e20ff */
[C---:B------:R-:W-:Y:S01]  /*0df0*/  IMAD R75, R26.reuse, 0x10, R13 ;  /* 0x000000101a4b7824 */ /* 0x040fe200078e020d */
[----:B------:R-:W-:Y:S01]  /*0e00*/  STS [R4+0x1280], R85 ;  /* 0x0012805504007388 */ /* 0x000fe20000000800 */
[----:B----4-:R-:W-:-:S03]  /*0e10*/  IMAD R81, R26, 0x10, R19 ;  /* 0x000000101a517824 */ /* 0x010fc600078e0213 */
[----:B------:R-:W-:Y:S01]  /*0e20*/  STS [R4+0x1400], R87 ;  /* 0x0014005704007388 */ /* 0x000fe20000000800 */
[----:B--2---:R-:W-:-:S03]  /*0e30*/  IMAD.MOV.U32 R83, RZ, RZ, R58 ;  /* 0x000000ffff537224 */ /* 0x004fc600078e003a */
        /* <DEDUP_REMOVED lines=10> */
[----:B--2---:R-:W-:-:S03]  /*0ee0*/  LEA R40, R26, R37, 0x4 ;  /* 0x000000251a287211 */ /* 0x004fc600078e20ff */
[----:B------:R2:W-:Y:S01]  /*0ef0*/  STS [R4+0x1e80], R62 ;  /* 0x001e803e04007388 */ /* 0x0005e20000000800 */
[C---:B---3--:R-:W-:Y:S01]  /*0f00*/  IMAD R42, R26.reuse, 0x10, R43 ;  /* 0x000000101a2a7824 */ /* 0x048fe200078e022b */
[C---:B------:R-:W-:Y:S01]  /*0f10*/  LEA R43, R26.reuse, R61, 0x4 ;  /* 0x0000003d1a2b7211 */ /* 0x040fe200078e20ff */
[----:B------:R-:W-:Y:S01]  /*0f20*/  BAR.SYNC.DEFER_BLOCKING 0x0 ;  /* 0x0000000000007b1d */ /* 0x000fe20000010000 */
[C---:B------:R-:W-:Y:S01]  /*0f30*/  IMAD R61, R26.reuse, 0x10, R65 ;  /* 0x000000101a3d7824 */ /* 0x040fe200078e0241 */
[C---:B------:R-:W-:Y:S01]  /*0f40*/  LEA R65, R26.reuse, R73, 0x4 ;  /* 0x000000491a417211 */ /* 0x040fe200078e20ff */
[C---:B----4-:R-:W-:Y:S01]  /*0f50*/  IMAD R60, R26.reuse, 0x10, R63 ;  /* 0x000000101a3c7824 */ /* 0x050fe200078e023f */
[C---:B------:R-:W-:Y:S01]  /*0f60*/  LEA R73, R26.reuse, R11, 0x4 ;  /* 0x0000000b1a497211 */ /* 0x040fe200078e20ff */
[C---:B------:R-:W-:Y:S01]  /*0f70*/  IMAD R63, R26.reuse, 0x10, R69 ;  /* 0x000000101a3f7824 */ /* 0x040fe200078e0245 */
[C---:B--2---:R-:W-:Y:S01]  /*0f80*/  LEA R62, R26.reuse, R67, 0x4 ;  /* 0x000000431a3e7211 */ /* 0x044fe200078e20ff */
[----:B------:R-:W-:-:S02]  /*0f90*/  IMAD R67, R26, 0x10, R77 ;  /* 0x000000101a437824 */ /* 0x000fc400078e024d */
[C---:B------:R-:W-:Y:S02]  /*0fa0*/  IMAD R69, R26.reuse, 0x10, R7 ;  /* 0x000000101a457824 */ /* 0x040fe400078e0207 */
[----:B------:R-:W-:Y:S01]  /*0fb0*/  IMAD R77, R26, 0x10, R15 ;  /* 0x000000101a4d7824 */ /* 0x000fe200078e020f */
[----:B------:R2:W3:Y:S04]  /*0fc0*/  LDSM.16.M88 R36, [R25] ;  /* 0x000000001924783b */ /* 0x0004e80000000000 */
        /* <DEDUP_REMOVED lines=31> */
[----:B0-----:R-:W-:Y:S05]  /*11c0*/  CALL.REL.NOINC `($__internal_23_$__cuda_sm_9x_mma_sub_byte_internal_m8n8k32_u4_s4) ;  /* 0x0000001800cc7944 */ /* 0x001fea0003c00000 */
[----:B------:R-:W-:Y:S01]  /*11d0*/  MOV R83, R56 ;  /* 0x0000003800537202 */ /* 0x000fe20000000f00 */
[----:B------:R-:W-:Y:S01]  /*11e0*/  IMAD.MOV.U32 R86, RZ, RZ, R57 ;  /* 0x000000ffff567224 */ /* 0x000fe200078e0039 */
[----:B------:R-:W-:Y:S01]  /*11f0*/  MOV R56, R25 ;  /* 0x0000001900387202 */ /* 0x000fe20000000f00 */
[----:B------:R-:W-:Y:S01]  /*1200*/  IMAD.MOV.U32 R57, RZ, RZ, R28 ;  /* 0x000000ffff397224 */ /* 0x000fe200078e001c */
[----:B------:R-:W-:Y:S01]  /*1210*/  MOV R84, 0x1240 ;  /* 0x0000124000547802 */ /* 0x000fe20000000f00 */
[----:B------:R-:W-:-:S07]  /*1220*/  IMAD.MOV.U32 R24, RZ, RZ, R70 ;  /* 0x000000ffff187224 */ /* 0x000fce00078e0046 */
[----:B------:R-:W-:Y:S05]  /*1230*/  CALL.REL.NOINC `($__internal_23_$__cuda_sm_9x_mma_sub_byte_internal_m8n8k32_u4_s4) ;  /* 0x0000001800b07944 */ /* 0x000fea0003c00000 */
[----:B------:R-:W-:Y:S01]  /*1240*/  IMAD.MOV.U32 R83, RZ, RZ, R54 ;  /* 0x000000ffff537224 */ /* 0x000fe200078e0036 */
[----:B------:R-:W-:Y:S01]  /*1250*/  MOV R86, R55 ;  /* 0x0000003700567202 */ /* 0x000fe20000000f00 */
[----:B------:R-:W-:Y:S01]  /*1260*/  IMAD.MOV.U32 R54, RZ, RZ, R28 ;  /* 0x000000ffff367224 */ /* 0x000fe200078e001c */
[----:B------:R-:W-:Y:S01]  /*1270*/  MOV R24, R74 ;  /* 0x0000004a00187202 */ /* 0x000fe20000000f00 */
[----:B------:R-:W-:Y:S01]  /*1280*/  IMAD.MOV.U32 R55, RZ, RZ, R25 ;  /* 0x000000ffff377224 */ /* 0x000fe200078e0019 */
[----:B------:R-:W-:-:S07]  /*1290*/  MOV R84, 0x12b0 ;  /* 0x000012b000547802 */ /* 0x000fce0000000f00 */
[----:B------:R-:W-:Y:S05]  /*12a0*/  CALL.REL.NOINC `($__internal_23_$__cuda_sm_9x_mma_sub_byte_internal_m8n8k32_u4_s4) ;  /* 0x0000001800947944 */ /* 0x000fea0003c00000 */
[----:B------:R-:W-:Y:S01]  /*12b0*/  IMAD.MOV.U32 R83, RZ, RZ, R52 ;  /* 0x000000ffff537224 */ /* 0x000fe200078e0034 */
[----:B------:R-:W-:Y:S01]  /*12c0*/  MOV R52, R28 ;  /* 0x0000001c00347202 */ /* 0x000fe20000000f00 */
[----:B------:R-:W-:Y:S01]  /*12d0*/  IMAD.MOV.U32 R86, RZ, RZ, R53 ;  /* 0x000000ffff567224 */ /* 0x000fe200078e0035 */
[----:B------:R-:W-:Y:S01]  /*12e0*/  MOV R84, 0x1320 ;  /* 0x0000132000547802 */ /* 0x000fe20000000f00 */
[----:B------:R-:W-:Y:S02]  /*12f0*/  IMAD.MOV.U32 R53, RZ, RZ, R25 ;  /* 0x000000ffff357224 */ /* 0x000fe400078e0019 */
[----:B------:R-:W-:-:S07]  /*1300*/  IMAD.MOV.U32 R24, RZ, RZ, R39 ;  /* 0x000000ffff187224 */ /* 0x000fce00078e0027 */
[----:B------:R-:W-:Y:S05]  /*1310*/  CALL.REL.NOINC `($__internal_23_$__cuda_sm_9x_mma_sub_byte_internal_m8n8k32_u4_s4) ;  /* 0x0000001800787944 */ /* 0x000fea0003c00000 */
        /* <DEDUP_REMOVED lines=15> */
[----:B------:R-:W-:Y:S01]  /*1410*/  MOV R84, 0x1470 ;  /* 0x0000147000547802 */ /* 0x000fe20000000f00 */
[----:B------:R-:W-:Y:S01]  /*1420*/  IMAD.MOV.U32 R86, RZ, RZ, R47 ;  /* 0x000000ffff567224 */ /* 0x000fe200078e002f */
[----:B------:R-:W-:Y:S01]  /*1430*/  MOV R47, R28 ;  /* 0x0000001c002f7202 */ /* 0x000fe20000000f00 */
        /* <DEDUP_REMOVED lines=202> */
[----:B------:R-:W-:Y:S01]  /*20e0*/  VIADD R23, R23, 0x8000 ;  /* 0x0000800017177836 */ /* 0x000fe20000000000 */
[----:B------:R-:W-:Y:S01]  /*20f0*/  MOV R44, R28 ;  /* 0x0000001c002c7202 */ /* 0x000fe20000000f00 */
[----:B------:R-:W-:Y:S01]  /*2100*/  IMAD.MOV.U32 R45, RZ, RZ, R25 ;  /* 0x000000ffff2d7224 */ /* 0x000fe200078e0019 */
[----:B------:R-:W-:Y:S01]  /*2110*/  UIADD3 UR6, UPT, UPT, UR6, 0x200, URZ ;  /* 0x0000020006067890 */ /* 0x000fe2000fffe0ff */
[----:B------:R-:W-:Y:S11]  /*2120*/  BRA.U UP0, `(.L_x_383) ;  /* 0xffffffe500887547 */ /* 0x000ff6000b83ffff */
[----:B------:R-:W-:Y:S05]  /*2130*/  @P0 BRA `(.L_x_384) ;  /* 0xffffffe000a40947 */ /* 0x000fea000383ffff */
[----:B------:R-:W-:-:S05]  /*2140*/  VIADD R2, R2, 0x1 ;  /* 0x0000000102027836 */ /* 0x000fca0000000000 */
[----:B------:R-:W-:-:S13]  /*2150*/  ISETP.NE.AND P0, PT, R2, 0x3, PT ;  /* 0x000000030200780c */ /* 0x000fda0003f05270 */
[----:B------:R-:W-:Y:S05]  /*2160*/  @P0 BRA `(.L_x_385) ;  /* 0xffffffe0008c0947 */ /* 0x000fea000383ffff */
[----:B------:R-:W0:Y:S01]  /*2170*/  S2R R7, SR_LANEID ;  /* 0x0000000000077919 */ /* 0x000e220000000000 */
[----:B------:R-:W-:Y:S01]  /*2180*/  SHF.L.U32 R4, R3, 0x3, RZ ;  /* 0x0000000303047819 */ /* 0x000fe200000006ff */
[----:B------:R-:W1:Y:S01]  /*2190*/  S2UR UR5, SR_CgaCtaId ;  /* 0x00000000000579c3 */ /* 0x000e620000008800 */
[----:B------:R-:W-:Y:S01]  /*21a0*/  UMOV UR4, 0x400 ;  /* 0x0000040000047882 */ /* 0x000fe20000000000 */
[----:B------:R-:W2:Y:S01]  /*21b0*/  S2R R11, SR_CTAID.Z ;  /* 0x00000000000b7919 */ /* 0x000ea20000002700 */
[----:B------:R-:W-:Y:S01]  /*21c0*/  LOP3.LUT R4, R4, 0x1fc0, RZ, 0xc0, !PT ;  /* 0x00001fc004047812 */ /* 0x000fe200078ec0ff */
[----:B------:R-:W-:-:S04]  /*21d0*/  UIADD3 UR4, UPT, UPT, UR4, 0x600, URZ ;  /* 0x0000060004047890 */ /* 0x000fc8000fffe0ff */
[----:B------:R-:W-:Y:S06]  /*21e0*/  BAR.SYNC.DEFER_BLOCKING 0x0 ;  /* 0x0000000000007b1d */ /* 0x000fec0000010000 */
[----:B------:R-:W3:Y:S01]  /*21f0*/  S2R R13, SR_CTAID.Y ;  /* 0x00000000000d7919 */ /* 0x000ee20000002600 */
[----:B-1----:R-:W-:Y:S01]  /*2200*/  ULEA UR4, UR5, UR4, 0x18 ;  /* 0x0000000405047291 */ /* 0x002fe2000f8ec0ff */
[----:B0-----:R-:W-:Y:S02]  /*2210*/  SHF.R.U32.HI R2, RZ, 0x2, R7 ;  /* 0x00000002ff027819 */ /* 0x001fe40000011607 */
[----:B------:R-:W-:Y:S01]  /*2220*/  LOP3.LUT R7, R7, 0x3, RZ, 0xc0, !PT ;  /* 0x0000000307077812 */ /* 0x000fe200078ec0ff */
[----:B--2---:R-:W-:-:S04]  /*2230*/  IMAD R11, R11, 0x200, R4 ;  /* 0x000002000b0b7824 */ /* 0x004fc800078e0204 */
[----:B------:R-:W-:Y:S02]  /*2240*/  IMAD R9, R2, 0x4, R7 ;  /* 0x0000000402097824 */ /* 0x000fe400078e0207 */
[----:B------:R-:W-:Y:S01]  /*2250*/  IMAD R2, R0, -0x800, R5 ;  /* 0xfffff80000027824 */ /* 0x000fe200078e0205 */
[----:B------:R-:W0:Y:S03]  /*2260*/  LDC.64 R6, c[0x0][0x390] ;  /* 0x0000e400ff067b82 */ /* 0x000e260000000a00 */
[C---:B------:R-:W-:Y:S01]  /*2270*/  VIADD R10, R2.reuse, 0x200 ;  /* 0x00000200020a7836 */ /* 0x040fe20000000000 */
[C---:B------:R-:W-:Y:S01]  /*2280*/  IADD3 R8, PT, PT, R2.reuse, 0x100, RZ ;  /* 0x0000010002087810 */ /* 0x040fe20007ffe0ff */
[C---:B------:R-:W-:Y:S01]  /*2290*/  VIADD R12, R2.reuse, 0x300 ;  /* 0x00000300020c7836 */ /* 0x040fe20000000000 */
[C---:B------:R-:W-:Y:S01]  /*22a0*/  IADD3 R14, PT, PT, R2.reuse, 0x400, RZ ;  /* 0x00000400020e7810 */ /* 0x040fe20007ffe0ff */
[C---:B------:R-:W-:Y:S01]  /*22b0*/  VIADD R16, R2.reuse, 0x500 ;  /* 0x0000050002107836 */ /* 0x040fe20000000000 */
[----:B------:R-:W1:Y:S01]  /*22c0*/  LDC.64 R4, c[0x0][0x398] ;  /* 0x0000e600ff047b82 */ /* 0x000e620000000a00 */
[C---:B------:R-:W-:Y:S01]  /*22d0*/  VIADD R18, R2.reuse, 0x600 ;  /* 0x0000060002127836 */ /* 0x040fe20000000000 */
[----:B------:R-:W-:Y:S01]  /*22e0*/  IADD3 R20, PT, PT, R2, 0x700, RZ ;  /* 0x0000070002147810 */ /* 0x000fe20007ffe0ff */
[C---:B------:R-:W-:Y:S01]  /*22f0*/  IMAD.U32 R2, R9.reuse, 0x8, R2 ;  /* 0x0000000809027824 */ /* 0x040fe200078e0002 */
[C---:B------:R-:W-:Y:S01]  /*2300*/  LEA R10, R9.reuse, R10, 0x3 ;  /* 0x0000000a090a7211 */ /* 0x040fe200078e18ff */
[C---:B------:R-:W-:Y:S01]  /*2310*/  IMAD.U32 R8, R9.reuse, 0x8, R8 ;  /* 0x0000000809087824 */ /* 0x040fe200078e0008 */
[C---:B------:R-:W-:Y:S01]  /*2320*/  LEA R16, R9.reuse, R16, 0x3 ;  /* 0x0000001009107211 */ /* 0x040fe200078e18ff */
[C---:B------:R-:W-:Y:S01]  /*2330*/  IMAD.U32 R12, R9.reuse, 0x8, R12 ;  /* 0x00000008090c7824 */ /* 0x040fe200078e000c */
[----:B------:R-:W-:Y:S01]  /*2340*/  STS.64 [R2], R58 ;  /* 0x0000003a02007388 */ /* 0x000fe20000000a00 */
[----:B------:R-:W-:Y:S01]  /*2350*/  IMAD.U32 R14, R9, 0x8, R14 ;  /* 0x00000008090e7824 */ /* 0x000fe200078e000e */
[----:B---3--:R-:W-:Y:S01]  /*2360*/  LEA R11, R13, R11, 0x4 ;  /* 0x0000000b0d0b7211 */ /* 0x008fe200078e20ff */
[C---:B------:R-:W-:Y:S01]  /*2370*/  IMAD.U32 R18, R9.reuse, 0x8, R18 ;  /* 0x0000000809127824 */ /* 0x040fe200078e0012 */
[----:B------:R2:W-:Y:S01]  /*2380*/  STS.64 [R8], R56 ;  /* 0x0000003808007388 */ /* 0x0005e20000000a00 */
[----:B------:R-:W-:Y:S01]  /*2390*/  IMAD.U32 R20, R9, 0x8, R20 ;  /* 0x0000000809147824 */ /* 0x000fe200078e0014 */
[----:B------:R-:W-:Y:S01]  /*23a0*/  LEA R11, R0, R11, 0x3 ;  /* 0x0000000b000b7211 */ /* 0x000fe200078e18ff */
[----:B------:R-:W-:Y:S01]  /*23b0*/  IMAD R9, R13, 0x2, R0 ;  /* 0x000000020d097824 */ /* 0x000fe200078e0200 */
[----:B------:R-:W-:Y:S03]  /*23c0*/  STS.64 [R10], R54 ;  /* 0x000000360a007388 */ /* 0x000fe60000000a00 */
[----:B------:R-:W-:Y:S01]  /*23d0*/  IMAD.SHL.U32 R9, R9, 0x40, RZ ;  /* 0x0000004009097824 */ /* 0x000fe200078e00ff */
[----:B------:R-:W-:Y:S04]  /*23e0*/  STS.64 [R12], R52 ;  /* 0x000000340c007388 */ /* 0x000fe80000000a00 */
[----:B------:R-:W-:Y:S01]  /*23f0*/  STS.64 [R14], R50 ;  /* 0x000000320e007388 */ /* 0x000fe20000000a00 */
[----:B--2---:R-:W-:-:S02]  /*2400*/  IMAD.SHL.U32 R8, R3, 0x4, RZ ;  /* 0x0000000403087824 */ /* 0x004fc400078e00ff */
[----:B-1----:R-:W-:Y:S01]  /*2410*/  IMAD.WIDE.U32 R4, R9, 0x4, R4 ;  /* 0x0000000409047825 */ /* 0x002fe200078e0004 */
[----:B------:R-:W-:Y:S03]  /*2420*/  STS.64 [R16], R48 ;  /* 0x0000003010007388 */ /* 0x000fe60000000a00 */
[----:B0-----:R-:W-:Y:S01]  /*2430*/  IMAD.WIDE.U32 R2, R11, 0x4, R6 ;  /* 0x000000040b027825 */ /* 0x001fe200078e0006 */
[----:B------:R0:W-:Y:S01]  /*2440*/  STS.64 [R18], R46 ;  /* 0x0000002e12007388 */ /* 0x0001e20000000a00 */
[----:B------:R-:W-:Y:S02]  /*2450*/  LOP3.LUT R7, R8, 0xfe0, RZ, 0xc0, !PT ;  /* 0x00000fe008077812 */ /* 0x000fe400078ec0ff */
[----:B------:R-:W-:Y:S01]  /*2460*/  IADD3 R6, P1, PT, R4, 0x10, RZ ;  /* 0x0000001004067810 */ /* 0x000fe20007f3e0ff */
[----:B------:R1:W-:Y:S02]  /*2470*/  STS.64 [R20], R44 ;  /* 0x0000002c14007388 */ /* 0x0003e40000000a00 */
[----:B------:R-:W-:-:S04]  /*2480*/  IMAD R0, R0, 0x800, R7 ;  /* 0x0000080000007824 */ /* 0x000fc800078e0207 */
[----:B------:R-:W-:Y:S01]  /*2490*/  VIADD R0, R0, UR4 ;  /* 0x0000000400007c36 */ /* 0x000fe20008000000 */
[----:B------:R-:W-:Y:S01]  /*24a0*/  UMOV UR4, 0x80 ;  /* 0x0000008000047882 */ /* 0x000fe20000000000 */
[----:B------:R-:W-:Y:S01]  /*24b0*/  BAR.SYNC.DEFER_BLOCKING 0x0 ;  /* 0x0000000000007b1d */ /* 0x000fe20000010000 */
[----:B0-----:R-:W-:-:S04]  /*24c0*/  IADD3 R18, P0, PT, R2, 0x400, RZ ;  /* 0x0000040002127810 */ /* 0x001fc80007f1e0ff */
[----:B------:R-:W-:Y:S01]  /*24d0*/  IADD3.X R19, PT, PT, RZ, R3, RZ, P0, !PT ;  /* 0x00000003ff137210 */ /* 0x000fe200007fe4ff */
[----:B-1----:R-:W-:-:S08]  /*24e0*/  IMAD.X R3, RZ, RZ, R5, P1 ;  /* 0x000000ffff037224 */ /* 0x002fd000008e0605 */
.L_x_386:
[----:B------:R-:W-:Y:S01]  /*24f0*/  MOV R2, R6 ;  /* 0x0000000600027202 */ /* 0x000fe20000000f00 */
[----:B0-----:R-:W0:Y:S04]  /*2500*/  LDS.128 R8, [R0+UR4+-0x80] ;  /* 0xffff800400087984 */ /* 0x001e280008000c00 */
[----:B------:R-:W0:Y:S04]  /*2510*/  LDG.E.CONSTANT R33, desc[UR14][R2.64+-0x10] ;  /* 0xfffff00e02217981 */ /* 0x000e28000c1e9900 */
[----:B------:R-:W2:Y:S04]  /*2520*/  LDG.E.CONSTANT R32, desc[UR14][R2.64+-0xc] ;  /* 0xfffff40e02207981 */ /* 0x000ea8000c1e9900 */
[----:B------:R-:W3:Y:S04]  /*2530*/  LDG.E.CONSTANT R31, desc[UR14][R2.64+-0x8] ;  /* 0xfffff80e021f7981 */ /* 0x000ee8000c1e9900 */
[----:B------:R-:W4:Y:S04]  /*2540*/  LDG.E.CONSTANT R30, desc[UR14][R2.64+-0x4] ;  /* 0xfffffc0e021e7981 */ /* 0x000f28000c1e9900 */
[----:B------:R-:W5:Y:S04]  /*2550*/  LDG.E.CONSTANT R23, desc[UR14][R2.64] ;  /* 0x0000000e02177981 */ /* 0x000f68000c1e9900 */
[----:B------:R-:W5:Y:S04]  /*2560*/  LDG.E.CONSTANT R22, desc[UR14][R2.64+0x4] ;  /* 0x0000040e02167981 */ /* 0x000f68000c1e9900 */
[----:B------:R-:W5:Y:S04]  /*2570*/  LDG.E.CONSTANT R21, desc[UR14][R2.64+0x8] ;  /* 0x0000080e02157981 */ /* 0x000f68000c1e9900 */
[----:B------:R-:W5:Y:S01]  /*2580*/  LDG.E.CONSTANT R20, desc[UR14][R2.64+0xc] ;  /* 0x00000c0e02147981 */ /* 0x000f62000c1e9900 */
[----:B------:R-:W-:-:S02]  /*2590*/  IMAD.MOV.U32 R16, RZ, RZ, 0x40000000 ;  /* 0x40000000ff107424 */ /* 0x000fc400078e00ff */
[----:B------:R-:W-:Y:S01]  /*25a0*/  IMAD.MOV.U32 R17, RZ, RZ, 0x0 ;  /* 0x00000000ff117424 */ /* 0x000fe200078e00ff */
[----:B------:R-:W-:Y:S04]  /*25b0*/  LDS.128 R4, [R0+UR4+-0x70] ;  /* 0xffff900400047984 */ /* 0x000fe80008000c00 */
[----:B------:R-:W1:Y:S01]  /*25c0*/  LDS.128 R12, [R0+UR4] ;  /* 0x00000004000c7984 */ /* 0x000e620008000c00 */
[C---:B0-----:R-:W-:Y:S02]  /*25d0*/  VIADDMNMX R27, R33.reuse, R8, RZ, !PT ;  /* 0x00000008211b7246 */ /* 0x041fe400078001ff */
[----:B-1----:R-:W-:Y:S02]  /*25e0*/  VIADDMNMX R33, R33, R12, RZ, !PT ;  /* 0x0000000c21217246 */ /* 0x002fe400078001ff */
[----:B--2---:R-:W-:Y:S01]  /*25f0*/  VIADDMNMX R29, R32, R9, RZ, !PT ;  /* 0x00000009201d7246 */ /* 0x004fe200078001ff */
[----:B------:R-:W-:Y:S01]  /*2600*/  IMAD.WIDE.U32 R8, R27, -0x60000000, R16 ;  /* 0xa00000001b087825 */ /* 0x000fe200078e0010 */
[----:B---3--:R-:W-:-:S04]  /*2610*/  VIADDMNMX R35, R31, R10, RZ, !PT ;  /* 0x0000000a1f237246 */ /* 0x008fc800078001ff */
[----:B------:R-:W-:Y:S02]  /*2620*/  LEA R9, R27, R9, 0x2 ;  /* 0x000000091b097211 */ /* 0x000fe400078e10ff */
[----:B----4-:R-:W-:Y:S01]  /*2630*/  VIADDMNMX R37, R30, R11, RZ, !PT ;  /* 0x0000000b1e257246 */ /* 0x010fe200078001ff */
[--C-:B------:R-:W-:Y:S01]  /*2640*/  IMAD.WIDE.U32 R10, R29, -0x60000000, R16.reuse ;  /* 0xa00000001d0a7825 */ /* 0x100fe200078e0010 */
[----:B------:R-:W-:Y:S02]  /*2650*/  VIADDMNMX R31, R31, R14, RZ, !PT ;  /* 0x0000000e1f1f7246 */ /* 0x000fe400078001ff */
[----:B-----5:R-:W-:Y:S01]  /*2660*/  VIADDMNMX R39, R23, R4, RZ, !PT ;  /* 0x0000000417277246 */ /* 0x020fe200078001ff */
[----:B------:R-:W-:Y:S01]  /*2670*/  IMAD.WIDE.U32 R24, R35, -0x60000000, R16 ;  /* 0xa000000023187825 */ /* 0x000fe200078e0010 */
[----:B------:R-:W-:-:S03]  /*2680*/  SHF.R.U64 R4, R8, 0x1f, R9 ;  /* 0x0000001f08047819 */ /* 0x000fc60000001209 */
[----:B------:R-:W-:Y:S01]  /*2690*/  IMAD.U32 R29, R29, 0x4, R11 ;  /* 0x000000041d1d7824 */ /* 0x000fe200078e000b */
[----:B------:R-:W-:Y:S01]  /*26a0*/  VIMNMX.RELU R4, PT, PT, R4, 0xf, PT ;  /* 0x0000000f04047848 */ /* 0x000fe20003fe1100 */
[----:B------:R-:W-:Y:S02]  /*26b0*/  IMAD.U32 R35, R35, 0x4, R25 ;  /* 0x0000000423237824 */ /* 0x000fe400078e0019 */
[----:B------:R-:W-:Y:S01]  /*26c0*/  IMAD.WIDE.U32 R26, R37, -0x60000000, R16 ;  /* 0xa0000000251a7825 */ /* 0x000fe200078e0010 */
[----:B------:R-:W-:Y:S02]  /*26d0*/  SHF.R.U64 R25, R10, 0x1f, R29 ;  /* 0x0000001f0a197819 */ /* 0x000fe4000000121d */
[----:B------:R-:W0:Y:S01]  /*26e0*/  LDS.128 R8, [R0+UR4+0x10] ;  /* 0x0000100400087984 */ /* 0x000e220008000c00 */
[----:B------:R-:W-:Y:S01]  /*26f0*/  SHF.R.U64 R24, R24, 0x1f, R35 ;  /* 0x0000001f18187819 */ /* 0x000fe20000001223 */
[----:B------:R-:W-:Y:S01]  /*2700*/  IMAD.WIDE.U32 R28, R39, -0x60000000, R16 ;  /* 0xa0000000271c7825 */ /* 0x000fe200078e0010 */
[----:B------:R-:W-:Y:S01]  /*2710*/  LEA R27, R37, R27, 0x2 ;  /* 0x0000001b251b7211 */ /* 0x000fe200078e10ff */
[----:B------:R-:W-:Y:S01]  /*2720*/  UIADD3 UR4, UPT, UPT, UR4, 0x100, URZ ;  /* 0x0000010004047890 */ /* 0x000fe2000fffe0ff */
[----:B------:R-:W-:Y:S01]  /*2730*/  VIMNMX.RELU R24, PT, PT, R24, 0xf, PT ;  /* 0x0000000f18187848 */ /* 0x000fe20003fe1100 */
[----:B------:R-:W-:Y:S01]  /*2740*/  IMAD.U32 R39, R39, 0x4, R29 ;  /* 0x0000000427277824 */ /* 0x000fe200078e001d */
[----:B------:R-:W-:Y:S01]  /*2750*/  VIADDMNMX R35, R22, R5, RZ, !PT ;  /* 0x0000000516237246 */ /* 0x000fe200078001ff */
[----:B------:R-:W-:Y:S01]  /*2760*/  IMAD.SHL.U32 R4, R4, 0x10000000, RZ ;  /* 0x1000000004047824 */ /* 0x000fe200078e00ff */
[----:B------:R-:W-:Y:S01]  /*2770*/  SHF.R.U64 R27, R26, 0x1f, R27 ;  /* 0x0000001f1a1b7819 */ /* 0x000fe2000000121b */
[----:B------:R-:W-:Y:S01]  /*2780*/  IMAD.SHL.U32 R26, R24, 0x100000, RZ ;  /* 0x00100000181a7824 */ /* 0x000fe200078e00ff */
[----:B------:R-:W-:Y:S01]  /*2790*/  VIMNMX.RELU R5, PT, PT, R25, 0xf, PT ;  /* 0x0000000f19057848 */ /* 0x000fe20003fe1100 */
[----:B------:R-:W-:Y:S01]  /*27a0*/  IMAD.WIDE.U32 R24, R35, -0x60000000, R16 ;  /* 0xa000000023187825 */ /* 0x000fe200078e0010 */
[----:B------:R-:W-:Y:S01]  /*27b0*/  SHF.R.U64 R28, R28, 0x1f, R39 ;  /* 0x0000001f1c1c7819 */ /* 0x000fe20000001227 */
[----:B------:R-:W-:Y:S01]  /*27c0*/  UISETP.NE.AND UP0, UPT, UR4, 0x880, UPT ;  /* 0x000008800400788c */ /* 0x000fe2000bf05270 */
[----:B------:R-:W-:Y:S01]  /*27d0*/  SHF.L.U32 R5, R5, 0x18, RZ ;  /* 0x0000001805057819 */ /* 0x000fe200000006ff */
[----:B------:R-:W-:Y:S01]  /*27e0*/  IMAD.U32 R35, R35, 0x4, R25 ;  /* 0x0000000423237824 */ /* 0x000fe200078e0019 */
[----:B------:R-:W-:-:S02]  /*27f0*/  VIMNMX.RELU R27, PT, PT, R27, 0xf, PT ;  /* 0x0000000f1b1b7848 */ /* 0x000fc40003fe1100 */
[----:B------:R-:W-:Y:S02]  /*2800*/  VIMNMX.RELU R28, PT, PT, R28, 0xf, PT ;  /* 0x0000000f1c1c7848 */ /* 0x000fe40003fe1100 */
[----:B------:R-:W-:Y:S02]  /*2810*/  VIADDMNMX R29, R21, R6, RZ, !PT ;  /* 0x00000006151d7246 */ /* 0x000fe400078001ff */
[----:B------:R-:W-:Y:S01]  /*2820*/  LOP3.LUT R4, R26, R5, R4, 0xfe, !PT ;  /* 0x000000051a047212 */ /* 0x000fe200078efe04 */
[----:B------:R-:W-:Y:S01]  /*2830*/  IMAD.U32 R5, R27, 0x10000, RZ ;  /* 0x000100001b057824 */ /* 0x000fe200078e00ff */
[----:B------:R-:W-:Y:S01]  /*2840*/  SHF.L.U32 R28, R28, 0xc, RZ ;  /* 0x0000000c1c1c7819 */ /* 0x000fe200000006ff */
[----:B------:R-:W-:Y:S01]  /*2850*/  IMAD.WIDE.U32 R26, R29, -0x60000000, R16 ;  /* 0xa00000001d1a7825 */ /* 0x000fe200078e0010 */
[----:B------:R-:W-:Y:S02]  /*2860*/  SHF.R.U64 R34, R24, 0x1f, R35 ;  /* 0x0000001f18227819 */ /* 0x000fe40000001223 */
[----:B------:R-:W-:Y:S01]  /*2870*/  VIADDMNMX R35, R32, R13, RZ, !PT ;  /* 0x0000000d20237246 */ /* 0x000fe200078001ff */
[----:B------:R-:W-:Y:S01]  /*2880*/  IMAD.WIDE.U32 R12, R33, -0x60000000, R16 ;  /* 0xa0000000210c7825 */ /* 0x000fe200078e0010 */
[----:B------:R-:W-:-:S03]  /*2890*/  LOP3.LUT R4, R28, R5, R4, 0xfe, !PT ;  /* 0x000000051c047212 */ /* 0x000fc600078efe04 */
[----:B------:R-:W-:Y:S01]  /*28a0*/  IMAD.U32 R5, R29, 0x4, R27 ;  /* 0x000000041d057824 */ /* 0x000fe200078e001b */
[----:B------:R-:W-:Y:S01]  /*28b0*/  VIADDMNMX R29, R30, R15, RZ, !PT ;  /* 0x0000000f1e1d7246 */ /* 0x000fe200078001ff */
[----:B------:R-:W-:Y:S01]  /*28c0*/  IMAD.WIDE.U32 R14, R35, -0x60000000, R16 ;  /* 0xa0000000230e7825 */ /* 0x000fe200078e0010 */
[----:B------:R-:W-:Y:S02]  /*28d0*/  LEA R13, R33, R13, 0x2 ;  /* 0x0000000d210d7211 */ /* 0x000fe400078e10ff */
[----:B------:R-:W-:Y:S01]  /*28e0*/  SHF.R.U64 R28, R26, 0x1f, R5 ;  /* 0x0000001f1a1c7819 */ /* 0x000fe20000001205 */
[----:B------:R-:W-:Y:S01]  /*28f0*/  IMAD.WIDE.U32 R24, R31, -0x60000000, R16 ;  /* 0xa00000001f187825 */ /* 0x000fe200078e0010 */
[----:B------:R-:W-:Y:S02]  /*2900*/  SHF.R.U64 R13, R12, 0x1f, R13 ;  /* 0x0000001f0c0d7819 */ /* 0x000fe4000000120d */
[----:B0-----:R-:W-:Y:S01]  /*2910*/  VIADDMNMX R23, R23, R8, RZ, !PT ;  /* 0x0000000817177246 */ /* 0x001fe200078001ff */
[----:B------:R-:W-:Y:S01]  /*2920*/  IMAD.U32 R35, R35, 0x4, R15 ;  /* 0x0000000423237824 */ /* 0x000fe200078e000f */
[----:B------:R-:W-:Y:S01]  /*2930*/  VIMNMX.RELU R8, PT, PT, R13, 0xf, PT ;  /* 0x0000000f0d087848 */ /* 0x000fe20003fe1100 */
[----:B------:R-:W-:Y:S01]  /*2940*/  IMAD.U32 R31, R31, 0x4, R25 ;  /* 0x000000041f1f7824 */ /* 0x000fe200078e0019 */
[----:B------:R-:W-:Y:S01]  /*2950*/  VIADDMNMX R5, R20, R7, RZ, !PT ;  /* 0x0000000714057246 */ /* 0x000fe200078001ff */
[----:B------:R-:W-:Y:S01]  /*2960*/  IMAD.WIDE.U32 R6, R23, -0x60000000, R16 ;  /* 0xa000000017067825 */ /* 0x000fe200078e0010 */
[----:B------:R-:W-:-:S02]  /*2970*/  SHF.R.U64 R12, R14, 0x1f, R35 ;  /* 0x0000001f0e0c7819 */ /* 0x000fc40000001223 */
[----:B------:R-:W-:Y:S01]  /*2980*/  SHF.R.U64 R14, R24, 0x1f, R31 ;  /* 0x0000001f180e7819 */ /* 0x000fe2000000121f */
[----:B------:R-:W-:Y:S01]  /*2990*/  IMAD.SHL.U32 R8, R8, 0x10000000, RZ ;  /* 0x1000000008087824 */ /* 0x000fe200078e00ff */
[----:B------:R-:W-:Y:S01]  /*29a0*/  VIMNMX.RELU R12, PT, PT, R12, 0xf, PT ;  /* 0x0000000f0c0c7848 */ /* 0x000fe20003fe1100 */
[----:B------:R-:W-:Y:S01]  /*29b0*/  IMAD.WIDE.U32 R26, R29, -0x60000000, R16 ;  /* 0xa00000001d1a7825 */ /* 0x000fe200078e0010 */
[----:B------:R-:W-:Y:S02]  /*29c0*/  VIMNMX.RELU R14, PT, PT, R14, 0xf, PT ;  /* 0x0000000f0e0e7848 */ /* 0x000fe40003fe1100 */
[----:B------:R-:W-:Y:S01]  /*29d0*/  VIADDMNMX R15, R22, R9, RZ, !PT ;  /* 0x00000009160f7246 */ /* 0x000fe200078001ff */
[----:B------:R-:W-:Y:S01]  /*29e0*/  IMAD.SHL.U32 R13, R12, 0x1000000, RZ ;  /* 0x010000000c0d7824 */ /* 0x000fe200078e00ff */
[----:B------:R-:W-:Y:S01]  /*29f0*/  SHF.L.U32 R14, R14, 0x14, RZ ;  /* 0x000000140e0e7819 */ /* 0x000fe200000006ff */
[----:B------:R-:W-:Y:S01]  /*2a00*/  IMAD.U32 R7, R23, 0x4, R7 ;  /* 0x0000000417077824 */ /* 0x000fe200078e0007 */
[----:B------:R-:W-:-:S02]  /*2a10*/  VIADDMNMX R21, R21, R10, RZ, !PT ;  /* 0x0000000a15157246 */ /* 0x000fc400078001ff */
[----:B------:R-:W-:Y:S01]  /*2a20*/  LOP3.LUT R13, R14, R13, R8, 0xfe, !PT ;  /* 0x0000000d0e0d7212 */ /* 0x000fe200078efe08 */
[--C-:B------:R-:W-:Y:S01]  /*2a30*/  IMAD.WIDE.U32 R8, R15, -0x60000000, R16.reuse ;  /* 0xa00000000f087825 */ /* 0x100fe200078e0010 */
[----:B------:R-:W-:Y:S02]  /*2a40*/  VIADDMNMX R23, R20, R11, RZ, !PT ;  /* 0x0000000b14177246 */ /* 0x000fe400078001ff */
[----:B------:R-:W-:Y:S01]  /*2a50*/  LEA R29, R29, R27, 0x2 ;  /* 0x0000001b1d1d7211 */ /* 0x000fe200078e10ff */
[----:B------:R-:W-:Y:S01]  /*2a60*/  IMAD.WIDE.U32 R10, R21, -0x60000000, R16 ;  /* 0xa0000000150a7825 */ /* 0x000fe200078e0010 */
[----:B------:R-:W-:Y:S02]  /*2a70*/  SHF.R.U64 R14, R6, 0x1f, R7 ;  /* 0x0000001f060e7819 */ /* 0x000fe40000001207 */
[----:B------:R-:W-:Y:S01]  /*2a80*/  SHF.R.U64 R26, R26, 0x1f, R29 ;  /* 0x0000001f1a1a7819 */ /* 0x000fe2000000121d */
[----:B------:R-:W-:Y:S01]  /*2a90*/  IMAD.U32 R15, R15, 0x4, R9 ;  /* 0x000000040f0f7824 */ /* 0x000fe200078e0009 */
[----:B------:R-:W-:Y:S01]  /*2aa0*/  LEA R21, R21, R11, 0x2 ;  /* 0x0000000b15157211 */ /* 0x000fe200078e10ff */
[----:B------:R-:W-:Y:S01]  /*2ab0*/  IMAD.WIDE.U32 R6, R5, -0x60000000, R16 ;  /* 0xa000000005067825 */ /* 0x000fe200078e0010 */
[----:B------:R-:W-:-:S02]  /*2ac0*/  VIMNMX.RELU R12, PT, PT, R26, 0xf, PT ;  /* 0x0000000f1a0c7848 */ /* 0x000fc40003fe1100 */
[----:B------:R-:W-:Y:S01]  /*2ad0*/  SHF.R.U64 R8, R8, 0x1f, R15 ;  /* 0x0000001f08087819 */ /* 0x000fe2000000120f */
[----:B------:R-:W-:Y:S01]  /*2ae0*/  IMAD.WIDE.U32 R16, R23, -0x60000000, R16 ;  /* 0xa000000017107825 */ /* 0x000fe200078e0010 */
[----:B------:R-:W-:Y:S02]  /*2af0*/  VIMNMX.RELU R14, PT, PT, R14, 0xf, PT ;  /* 0x0000000f0e0e7848 */ /* 0x000fe40003fe1100 */
[----:B------:R-:W-:Y:S01]  /*2b00*/  SHF.R.U64 R10, R10, 0x1f, R21 ;  /* 0x0000001f0a0a7819 */ /* 0x000fe20000001215 */
[----:B------:R-:W-:Y:S01]  /*2b10*/  IMAD.U32 R12, R12, 0x10000, RZ ;  /* 0x000100000c0c7824 */ /* 0x000fe200078e00ff */
[----:B------:R-:W-:Y:S01]  /*2b20*/  LEA R11, R5, R7, 0x2 ;  /* 0x00000007050b7211 */ /* 0x000fe200078e10ff */
[----:B------:R-:W-:Y:S01]  /*2b30*/  IMAD.SHL.U32 R14, R14, 0x1000, RZ ;  /* 0x000010000e0e7824 */ /* 0x000fe200078e00ff */
[----:B------:R-:W-:Y:S01]  /*2b40*/  VIMNMX.RELU R5, PT, PT, R34, 0xf, PT ;  /* 0x0000000f22057848 */ /* 0x000fe20003fe1100 */
[----:B------:R-:W-:Y:S01]  /*2b50*/  IMAD.U32 R23, R23, 0x4, R17 ;  /* 0x0000000417177824 */ /* 0x000fe200078e0011 */
[----:B------:R-:W-:-:S02]  /*2b60*/  VIMNMX.RELU R8, PT, PT, R8, 0xf, PT ;  /* 0x0000000f08087848 */ /* 0x000fc40003fe1100 */
[----:B------:R-:W-:Y:S01]  /*2b70*/  VIMNMX.RELU R7, PT, PT, R28, 0xf, PT ;  /* 0x0000000f1c077848 */ /* 0x000fe20003fe1100 */
[----:B------:R-:W-:Y:S01]  /*2b80*/  IMAD.SHL.U32 R5, R5, 0x100, RZ ;  /* 0x0000010005057824 */ /* 0x000fe200078e00ff */
[----:B------:R-:W-:Y:S01]  /*2b90*/  VIMNMX.RELU R10, PT, PT, R10, 0xf, PT ;  /* 0x0000000f0a0a7848 */ /* 0x000fe20003fe1100 */
[----:B------:R-:W-:Y:S01]  /*2ba0*/  IMAD.SHL.U32 R9, R8, 0x100, RZ ;  /* 0x0000010008097824 */ /* 0x000fe200078e00ff */
[----:B------:R-:W-:Y:S02]  /*2bb0*/  SHF.L.U32 R7, R7, 0x4, RZ ;  /* 0x0000000407077819 */ /* 0x000fe400000006ff */
[----:B------:R-:W-:Y:S01]  /*2bc0*/  SHF.R.U64 R8, R6, 0x1f, R11 ;  /* 0x0000001f06087819 */ /* 0x000fe2000000120b */
[----:B------:R-:W-:Y:S01]  /*2bd0*/  IMAD.SHL.U32 R10, R10, 0x10, RZ ;  /* 0x000000100a0a7824 */ /* 0x000fe200078e00ff */
[----:B------:R-:W-:Y:S02]  /*2be0*/  LOP3.LUT R12, R14, R12, R13, 0xfe, !PT ;  /* 0x0000000c0e0c7212 */ /* 0x000fe400078efe0d */
[----:B------:R-:W-:-:S02]  /*2bf0*/  SHF.R.U64 R6, R16, 0x1f, R23 ;  /* 0x0000001f10067819 */ /* 0x000fc40000001217 */
[----:B------:R-:W-:Y:S02]  /*2c00*/  LOP3.LUT R4, R7, R5, R4, 0xfe, !PT ;  /* 0x0000000507047212 */ /* 0x000fe400078efe04 */
[----:B------:R-:W-:Y:S02]  /*2c10*/  VIMNMX.RELU R5, PT, PT, R8, 0xf, PT ;  /* 0x0000000f08057848 */ /* 0x000fe40003fe1100 */
[----:B------:R-:W-:Y:S02]  /*2c20*/  LOP3.LUT R9, R10, R9, R12, 0xfe, !PT ;  /* 0x000000090a097212 */ /* 0x000fe400078efe0c */
[----:B------:R-:W-:Y:S02]  /*2c30*/  VIMNMX.RELU R6, PT, PT, R6, 0xf, PT ;  /* 0x0000000f06067848 */ /* 0x000fe40003fe1100 */
[----:B------:R-:W-:Y:S01]  /*2c40*/  LOP3.LUT R7, R4, R5, RZ, 0xfc, !PT ;  /* 0x0000000504077212 */ /* 0x000fe200078efcff */
[----:B------:R-:W-:Y:S01]  /*2c50*/  IMAD.MOV.U32 R5, RZ, RZ, R19 ;  /* 0x000000ffff057224 */ /* 0x000fe200078e0013 */
[----:B------:R-:W-:-:S02]  /*2c60*/  LOP3.LUT R9, R9, R6, RZ, 0xfc, !PT ;  /* 0x0000000609097212 */ /* 0x000fc400078efcff */
[----:B------:R-:W-:Y:S02]  /*2c70*/  MOV R4, R18 ;  /* 0x0000001200047202 */ /* 0x000fe40000000f00 */
[----:B------:R-:W-:Y:S02]  /*2c80*/  IADD3 R6, P1, PT, R2, 0x20, RZ ;  /* 0x0000002002067810 */ /* 0x000fe40007f3e0ff */
[----:B------:R-:W-:Y:S01]  /*2c90*/  IADD3 R18, P0, PT, R4, 0x4, RZ ;  /* 0x0000000404127810 */ /* 0x000fe20007f1e0ff */
[----:B------:R0:W-:Y:S01]  /*2ca0*/  STG.E desc[UR14][R4.64+-0x400], R7 ;  /* 0xfffc000704007986 */ /* 0x0001e2000c10190e */
[----:B------:R-:W-:-:S03]  /*2cb0*/  IADD3.X R3, PT, PT, RZ, R3, RZ, P1, !PT ;  /* 0x00000003ff037210 */ /* 0x000fc60000ffe4ff */
[----:B------:R0:W-:Y:S01]  /*2cc0*/  STG.E desc[UR14][R4.64], R9 ;  /* 0x0000000904007986 */ /* 0x0001e2000c10190e */
[----:B------:R-:W-:Y:S01]  /*2cd0*/  IMAD.X R19, RZ, RZ, R5, P0 ;  /* 0x000000ffff137224 */ /* 0x000fe200000e0605 */
[----:B------:R-:W-:Y:S06]  /*2ce0*/  BRA.U UP0, `(.L_x_386) ;  /* 0xfffffff900007547 */ /* 0x000fec000b83ffff */
[----:B------:R-:W-:Y:S05]  /*2cf0*/  EXIT ;  /* 0x000000000000794d */ /* 0x000fea0003800000 */
        .weak           $__internal_23_$__cuda_sm_9x_mma_sub_byte_internal_m8n8k32_u4_s4
        .type           $__internal_23_$__cuda_sm_9x_mma_sub_byte_internal_m8n8k32_u4_s4,@function
        .size           $__internal_23_$__cuda_sm_9x_mma_sub_byte_internal_m8n8k32_u4_s4,(.L_x_415 - $__internal_23_$__cuda_sm_9x_mma_sub_byte_internal_m8n8k32_u4_s4)
$__internal_23_$__cuda_sm_9x_mma_sub_byte_internal_m8n8k32_u4_s4:
[C---:B------:R-:W-:Y:S01]  /*2d00*/  LOP3.LUT R25, R24.reuse, 0xf00, RZ, 0xc0, !PT ;  /* 0x00000f0018197812 */ /* 0x040fe200078ec0ff */
[C---:B------:R-:W-:Y:S01]  /*2d10*/  IMAD.SHL.U32 R30, R24.reuse, 0x10000000, RZ ;  /* 0x10000000181e7824 */ /* 0x040fe200078e00ff */
[C---:B------:R-:W-:Y:S01]  /*2d20*/  LOP3.LUT R26, R24.reuse, 0xf0000, RZ, 0xc0, !PT ;  /* 0x000f0000181a7812 */ /* 0x040fe200078ec0ff */
[----:B------:R-:W-:Y:S01]  /*2d30*/  IMAD.MOV.U32 R85, RZ, RZ, 0x0 ;  /* 0x00000000ff557424 */ /* 0x000fe200078e00ff */
[----:B------:R-:W-:Y:S01]  /*2d40*/  LOP3.LUT R28, R24, 0xf0, RZ, 0xc0, !PT ;  /* 0x000000f0181c7812 */ /* 0x000fe200078ec0ff */
[----:B------:R-:W-:Y:S01]  /*2d50*/  IMAD.SHL.U32 R25, R25, 0x100000, RZ ;  /* 0x0010000019197824 */ /* 0x000fe200078e00ff */
[----:B------:R-:W-:Y:S02]  /*2d60*/  SHF.R.S32.HI R30, RZ, 0x1c, R30 ;  /* 0x0000001cff1e7819 */ /* 0x000fe4000001141e */
[----:B------:R-:W-:Y:S01]  /*2d70*/  SHF.L.U32 R26, R26, 0xc, RZ ;  /* 0x0000000c1a1a7819 */ /* 0x000fe200000006ff */
[----:B------:R-:W-:Y:S01]  /*2d80*/  IMAD.SHL.U32 R28, R28, 0x1000000, RZ ;  /* 0x010000001c1c7824 */ /* 0x000fe200078e00ff */
[----:B------:R-:W-:-:S02]  /*2d90*/  LOP3.LUT R30, R30, 0xff, RZ, 0xc0, !PT ;  /* 0x000000ff1e1e7812 */ /* 0x000fc400078ec0ff */
[----:B------:R-:W-:Y:S02]  /*2da0*/  SHF.R.S32.HI R25, RZ, 0x14, R25 ;  /* 0x00000014ff197819 */ /* 0x000fe40000011419 */
[----:B------:R-:W-:Y:S02]  /*2db0*/  LOP3.LUT R29, R24, 0xf000, RZ, 0xc0, !PT ;  /* 0x0000f000181d7812 */ /* 0x000fe400078ec0ff */
[----:B------:R-:W-:Y:S02]  /*2dc0*/  LOP3.LUT R25, R30, 0xff00, R25, 0xf8, !PT ;  /* 0x0000ff001e197812 */ /* 0x000fe400078ef819 */
[----:B------:R-:W-:Y:S01]  /*2dd0*/  SHF.R.S32.HI R26, RZ, 0xc, R26 ;  /* 0x0000000cff1a7819 */ /* 0x000fe2000001141a */
[----:B------:R-:W-:Y:S01]  /*2de0*/  IMAD.U32 R29, R29, 0x10000, RZ ;  /* 0x000100001d1d7824 */ /* 0x000fe200078e00ff */
[----:B------:R-:W-:Y:S02]  /*2df0*/  SHF.R.S32.HI R28, RZ, 0x1c, R28 ;  /* 0x0000001cff1c7819 */ /* 0x000fe4000001141c */
[----:B------:R-:W-:-:S02]  /*2e00*/  LOP3.LUT R26, R25, 0xff0000, R26, 0xf8, !PT ;  /* 0x00ff0000191a7812 */ /* 0x000fc400078ef81a */
[----:B------:R-:W-:Y:S02]  /*2e10*/  LOP3.LUT R25, R24, 0xf00000, RZ, 0xc0, !PT ;  /* 0x00f0000018197812 */ /* 0x000fe400078ec0ff */
[----:B------:R-:W-:Y:S02]  /*2e20*/  SHF.R.S32.HI R29, RZ, 0x14, R29 ;  /* 0x00000014ff1d7819 */ /* 0x000fe4000001141d */
[----:B------:R-:W-:Y:S01]  /*2e30*/  LOP3.LUT R28, R28, 0xff, RZ, 0xc0, !PT ;  /* 0x000000ff1c1c7812 */ /* 0x000fe200078ec0ff */
[----:B------:R-:W-:Y:S01]  /*2e40*/  IMAD.SHL.U32 R25, R25, 0x100, RZ ;  /* 0x0000010019197824 */ /* 0x000fe200078e00ff */
[----:B------:R-:W-:Y:S02]  /*2e50*/  LOP3.LUT R27, R24, 0xf000000, RZ, 0xc0, !PT ;  /* 0x0f000000181b7812 */ /* 0x000fe400078ec0ff */
[----:B------:R-:W-:Y:S02]  /*2e60*/  LOP3.LUT R29, R28, 0xff00, R29, 0xf8, !PT ;  /* 0x0000ff001c1d7812 */ /* 0x000fe400078ef81d */
[----:B------:R-:W-:-:S02]  /*2e70*/  LOP3.LUT R30, R24, 0xf0000000, RZ, 0xc0, !PT ;  /* 0xf0000000181e7812 */ /* 0x000fc400078ec0ff */
[----:B------:R-:W-:Y:S01]  /*2e80*/  SHF.R.S32.HI R28, RZ, 0xc, R25 ;  /* 0x0000000cff1c7819 */ /* 0x000fe20000011419 */
[----:B------:R-:W-:Y:S01]  /*2e90*/  IMAD.MOV.U32 R25, RZ, RZ, RZ ;  /* 0x000000ffff197224 */ /* 0x000fe200078e00ff */
[----:B------:R-:W-:Y:S02]  /*2ea0*/  SHF.L.U32 R27, R27, 0x4, RZ ;  /* 0x000000041b1b7819 */ /* 0x000fe400000006ff */
[----:B------:R-:W-:Y:S02]  /*2eb0*/  LOP3.LUT R29, R29, 0xff0000, R28, 0xf8, !PT ;  /* 0x00ff00001d1d7812 */ /* 0x000fe400078ef81c */
[----:B------:R-:W-:Y:S02]  /*2ec0*/  SHF.R.S32.HI R30, RZ, 0x4, R30 ;  /* 0x00000004ff1e7819 */ /* 0x000fe4000001141e */
[----:B------:R-:W-:Y:S02]  /*2ed0*/  SHF.R.S32.HI R27, RZ, 0x4, R27 ;  /* 0x00000004ff1b7819 */ /* 0x000fe4000001141b */
[----:B------:R-:W-:-:S02]  /*2ee0*/  LOP3.LUT R28, R32, 0xf0f0f0f0, RZ, 0xc0, !PT ;  /* 0xf0f0f0f0201c7812 */ /* 0x000fc400078ec0ff */
[----:B------:R-:W-:Y:S02]  /*2ef0*/  LOP3.LUT R30, R29, 0xff000000, R30, 0xf8, !PT ;  /* 0xff0000001d1e7812 */ /* 0x000fe400078ef81e */
[----:B------:R-:W-:Y:S02]  /*2f00*/  LOP3.LUT R26, R26, 0xff000000, R27, 0xf8, !PT ;  /* 0xff0000001a1a7812 */ /* 0x000fe400078ef81b */
[----:B------:R-:W-:Y:S02]  /*2f10*/  LOP3.LUT R24, R32, 0xf0f0f0f, RZ, 0xc0, !PT ;  /* 0x0f0f0f0f20187812 */ /* 0x000fe400078ec0ff */
[----:B------:R-:W-:Y:S02]  /*2f20*/  MOV R29, RZ ;  /* 0x000000ff001d7202 */ /* 0x000fe40000000f00 */
[----:B------:R-:W-:-:S03]  /*2f30*/  SHF.R.U32.HI R28, RZ, 0x4, R28 ;  /* 0x00000004ff1c7819 */ /* 0x000fc6000001161c */
[----:B------:R-:W-:Y:S08]  /*2f40*/  IMMA.16816.U8.S8 R24, R24.ROW, R26.COL, RZ ;  /* 0x0000001a18187237 */ /* 0x000ff000004044ff */
[----:B------:R-:W-:-:S15]  /*2f50*/  IMMA.16816.U8.S8 R28, R28.ROW, R30.COL, RZ ;  /* 0x0000001e1c1c7237 */ /* 0x000fde00004044ff */
[----:B------:R-:W-:-:S04]  /*2f60*/  NOP ;  /* 0x0000000000007918 */ /* 0x000fc80000000000 */
[----:B------:R-:W-:Y:S02]  /*2f70*/  IADD3 R28, PT, PT, R83, R24, R28 ;  /* 0x00000018531c7210 */ /* 0x000fe40007ffe01c */
[----:B------:R-:W-:Y:S01]  /*2f80*/  IADD3 R25, PT, PT, R86, R25, R29 ;  /* 0x0000001956197210 */ /* 0x000fe20007ffe01d */
[----:B------:R-:W-:Y:S06]  /*2f90*/  RET.REL.NODEC R84 `(fused_nn_conv2d_add_nn_relu_cast_cast_left_shift_multiply_add_right_shift_cast_c_3441552496575213188__kernel1) ;  /* 0xffffffd054187950 */ /* 0x000fec0003c3ffff */
.L_x_387:
        /* <DEDUP_REMOVED lines=14> */
.L_x_415:


//--------------------- .text.fused_nn_pad_kernel0 --------------------------
	.section	.text.fused_nn_pad_kernel0,"ax",@progbits
	.align	128
        .global         fused_nn_pad_kernel0
        .type           fused_nn_pad_kernel0,@function
        .size           fused_nn_pad_kernel0,(.L_x_460 - fused_nn_pad_kernel0)
        .other          fused_nn_pad_kernel0,@"STO_CUDA_ENTRY STV_DEFAULT"
fused_nn_pad_kernel0:
.text.fused_nn_pad_kernel0:
        /* <DEDUP_REMOVED lines=21> */
[----:B------:R-:W-:-:S05]  /*0150*/  IMAD.HI.U32 R3, R2, 0x38e38e39, RZ ;  /* 0x38e38e3902037827 */ /* 0x000fca00078e00ff */
[----:B------:R-:W-:-:S05]  /*0160*/  SHF.R.U32.HI R3, RZ, 0x1, R3 ;  /* 0x00000001ff037819 */ /* 0x000fca0000011603 */
[----:B------:R-:W-:-:S05]  /*0170*/  IMAD R6, R3, -0x9, R2 ;  /* 0xfffffff703067824 */ /* 0x000fca00078e0202 */
[----:B------:R-:W-:-:S04]  /*0180*/  IADD3 R2, PT, PT, R6, -0x1, RZ ;  /* 0xffffffff06027810 */ /* 0x000fc80007ffe0ff */
[----:B------:R-:W-:-:S13]  /*0190*/  ISETP.GT.U32.AND P0, PT, R2, 0x6, PT ;  /* 0x000000060200780c */ /* 0x000fda0003f04070 */
[----:B------:R-:W-:Y:S05]  /*01a0*/  @P0 BRA `(.L_x_389) ;  /* 0x0000000000240947 */ /* 0x000fea0003800000 */
[----:B------:R-:W1:Y:S01]  /*01b0*/  LDC.64 R2, c[0x0][0x388] ;  /* 0x0000e200ff027b82 */ /* 0x000e620000000a00 */
[----:B------:R-:W-:Y:S01]  /*01c0*/  IMAD.HI.U32 R5, R4, 0x38e38e39, RZ ;  /* 0x38e38e3904057827 */ /* 0x000fe200078e00ff */
[----:B------:R-:W-:-:S04]  /*01d0*/  LOP3.LUT R7, R0, 0x1ff, RZ, 0xc0, !PT ;  /* 0x000001ff00077812 */ /* 0x000fc800078ec0ff */
[----:B------:R-:W-:Y:S01]  /*01e0*/  SHF.R.U32.HI R5, RZ, 0xd, R5 ;  /* 0x0000000dff057819 */ /* 0x000fe20000011605 */
[----:B------:R-:W-:-:S04]  /*01f0*/  IMAD R6, R6, 0x200, R7 ;  /* 0x0000020006067824 */ /* 0x000fc800078e0207 */
[----:B------:R-:W-:-:S04]  /*0200*/  IMAD R5, R5, 0xe00, R6 ;  /* 0x00000e0005057824 */ /* 0x000fc800078e0206 */
[----:B------:R-:W-:-:S04]  /*0210*/  VIADD R5, R5, 0xfffff000 ;  /* 0xfffff00005057836 */ /* 0x000fc80000000000 */
[----:B-1----:R-:W-:-:S05]  /*0220*/  IMAD.WIDE.U32 R2, R5, 0x4, R2 ;  /* 0x0000000405027825 */ /* 0x002fca00078e0002 */
[----:B0-----:R1:W5:Y:S02]  /*0230*/  LDG.E.CONSTANT R5, desc[UR6][R2.64] ;  /* 0x0000000602057981 */ /* 0x001364000c1e9900 */
.L_x_389:
[----:B0-----:R-:W-:Y:S05]  /*0240*/  BSYNC.RECONVERGENT B0 ;  /* 0x0000000000007941 */ /* 0x001fea0003800200 */
.L_x_388:
[----:B------:R-:W-:Y:S01]  /*0250*/  USHF.L.U32 UR4, UR5, 0x1, URZ ;  /* 0x0000000105047899 */ /* 0x000fe200080006ff */
[----:B-1----:R-:W-:Y:S01]  /*0260*/  SHF.R.U32.HI R2, RZ, 0x9, R0 ;  /* 0x00000009ff027819 */ /* 0x002fe20000011600 */
[----:B------:R-:W-:Y:S01]  /*0270*/  IMAD.HI.U32 R4, R4, 0x38e38e39, RZ ;  /* 0x38e38e3904047827 */ /* 0x000fe200078e00ff */
[----:B------:R-:W-:-:S03]  /*0280*/  LOP3.LUT R0, R0, 0x1ff, RZ, 0xc0, !PT ;  /* 0x000001ff00007812 */ /* 0x000fc600078ec0ff */
[----:B------:R-:W-:Y:S02]  /*0290*/  LOP3.LUT R6, R2, UR4, RZ, 0xfc, !PT ;  /* 0x0000000402067c12 */ /* 0x000fe4000f8efcff */
[----:B------:R-:W0:Y:S01]  /*02a0*/  LDC.64 R2, c[0x0][0x380] ;  /* 0x0000e000ff027b82 */ /* 0x000e220000000a00 */
[----:B------:R-:W-:Y:S02]  /*02b0*/  SHF.R.U32.HI R4, RZ, 0xd, R4 ;  /* 0x0000000dff047819 */ /* 0x000fe40000011604 */
[----:B------:R-:W-:-:S05]  /*02c0*/  IMAD.HI.U32 R7, R6, 0x38e38e39, RZ ;  /* 0x38e38e3906077827 */ /* 0x000fca00078e00ff */
[----:B------:R-:W-:-:S05]  /*02d0*/  SHF.R.U32.HI R7, RZ, 0x1, R7 ;  /* 0x00000001ff077819 */ /* 0x000fca0000011607 */
[----:B------:R-:W-:-:S05]  /*02e0*/  IMAD R7, R7, -0x9, R6 ;  /* 0xfffffff707077824 */ /* 0x000fca00078e0206 */
[----:B------:R-:W-:-:S05]  /*02f0*/  LEA R7, R7, R0, 0x9 ;  /* 0x0000000007077211 */ /* 0x000fca00078e48ff */
[----:B------:R-:W-:-:S04]  /*0300*/  IMAD R7, R4, 0x1200, R7 ;  /* 0x0000120004077824 */ /* 0x000fc800078e0207 */
[----:B0-----:R-:W-:-:S05]  /*0310*/  IMAD.WIDE.U32 R2, R7, 0x4, R2 ;  /* 0x0000000407027825 */ /* 0x001fca00078e0002 */
[----:B-----5:R-:W-:Y:S01]  /*0320*/  STG.E desc[UR6][R2.64], R5 ;  /* 0x0000000502007986 */ /* 0x020fe2000c101906 */
[----:B------:R-:W-:Y:S05]  /*0330*/  EXIT ;  /* 0x000000000000794d */ /* 0x000fea0003800000 */
.L_x_390:
        /* <DEDUP_REMOVED lines=12> */
.L_x_460:


//--------------------- .text.fused_nn_global_avg_pool2d_cast_cast_left_shift_multiply_add_right_shift_cast_cl_10830175937736834516__kernel0 --------------------------
	.section	.text.fused_nn_global_avg_pool2d_cast_cast_left_shift_multiply_add_right_shift_cast_cl_10830175937736834516__kernel0,"ax",@progbits
	.align	128
        .global         fused_nn_global_avg_pool2d_cast_cast_left_shift_multiply_add_right_shift_cast_cl_10830175937736834516__kernel0
        .type           fused_nn_global_avg_pool2d_cast_cast_left_shift_multiply_add_right_shift_cast_cl_10830175937736834516__kernel0,@function
        .size           fused_nn_global_avg_pool2d_cast_cast_left_shift_multiply_add_right_shift_cast_cl_10830175937736834516__kernel0,(.L_x_461 - fused_nn_global_avg_pool2d_cast_cast_left_shift_multiply_add_right_shift_cast_cl_10830175937736834516__kernel0)
        .other          fused_nn_global_avg_pool2d_cast_cast_left_shift_multiply_add_right_shift_cast_cl_10830175937736834516__kernel0,@"STO_CUDA_ENTRY STV_DEFAULT"
fused_nn_global_avg_pool2d_cast_cast_left_shift_multiply_add_right_shift_cast_cl_10830175937736834516__kernel0:
.text.fused_nn_global_avg_pool2d_cast_cast_left_shift_multiply_add_right_shift_cast_cl_10830175937736834516__kernel0:
[----:B------:R-:W-:Y:S01]  /*0000*/  LDC R1, c[0x0][0x37c] ;  /* 0x0000df00ff017b82 */ /* 0x000fe20000000800 */
[----:B------:R-:W0:Y:S07]  /*0010*/  S2R R4, SR_TID.Y ;  /* 0x0000000000047919 */ /* 0x000e2e0000002200 */
[----:B------:R-:W1:Y:S01]  /*0020*/  LDC.64 R2, c[0x0][0x380] ;  /* 0x0000e000ff027b82 */ /* 0x000e620000000a00 */
[----:B------:R-:W2:Y:S01]  /*0030*/  LDCU.64 UR4, c[0x0][0x358] ;  /* 0x00006b00ff0477ac */ /* 0x000ea20008000a00 */
[----:B------:R-:W3:Y:S01]  /*0040*/  S2R R0, SR_TID.X ;  /* 0x0000000000007919 */ /* 0x000ee20000002100 */
[----:B------:R-:W4:Y:S01]  /*0050*/  LDCU.64 UR6, c[0x0][0x388] ;  /* 0x00007100ff0677ac */ /* 0x000f220008000a00 */
[----:B------:R-:W5:Y:S01]  /*0060*/  S2R R5, SR_CTAID.X ;  /* 0x0000000000057919 */ /* 0x000f620000002500 */
[----:B0-----:R-:W-:-:S05]  /*0070*/  IMAD R7, R4, 0x18800, RZ ;  /* 0x0001880004077824 */ /* 0x001fca00078e02ff */
[----:B---3--:R-:W-:-:S05]  /*0080*/  LOP3.LUT R6, R7, R0, RZ, 0xfc, !PT ;  /* 0x0000000007067212 */ /* 0x008fca00078efcff */
[----:B-----5:R-:W-:-:S04]  /*0090*/  IMAD R7, R5, 0x8, R6 ;  /* 0x0000000805077824 */ /* 0x020fc800078e0206 */
[----:B-1----:R-:W-:-:S05]  /*00a0*/  IMAD.WIDE.U32 R2, R7, 0x4, R2 ;  /* 0x0000000407027825 */ /* 0x002fca00078e0002 */
[----:B--2---:R-:W2:Y:S04]  /*00b0*/  LDG.E.CONSTANT R12, desc[UR4][R2.64] ;  /* 0x00000004020c7981 */ /* 0x004ea8000c1e9900 */
[----:B------:R-:W2:Y:S04]  /*00c0*/  LDG.E.CONSTANT R13, desc[UR4][R2.64+0x2000] ;  /* 0x00200004020d7981 */ /* 0x000ea8000c1e9900 */
[----:B------:R-:W2:Y:S04]  /*00d0*/  LDG.E.CONSTANT R14, desc[UR4][R2.64+0x4000] ;  /* 0x00400004020e7981 */ /* 0x000ea8000c1e9900 */
[----:B------:R-:W3:Y:S04]  /*00e0*/  LDG.E.CONSTANT R15, desc[UR4][R2.64+0x6000] ;  /* 0x00600004020f7981 */ /* 0x000ee8000c1e9900 */
[----:B------:R-:W3:Y:S04]  /*00f0*/  LDG.E.CONSTANT R26, desc[UR4][R2.64+0x8000] ;  /* 0x00800004021a7981 */ /* 0x000ee8000c1e9900 */
[----:B------:R-:W5:Y:S04]  /*0100*/  LDG.E.CONSTANT R10, desc[UR4][R2.64+0xa000] ;  /* 0x00a00004020a7981 */ /* 0x000f68000c1e9900 */
        /* <DEDUP_REMOVED lines=15> */
[----:B--2---:R-:W-:-:S03]  /*0200*/  IADD3 R12, PT, PT, R14, R13, R12 ;  /* 0x0000000d0e0c7210 */ /* 0x004fc60007ffe00c */
[----:B------:R-:W2:Y:S04]  /*0210*/  LDG.E.CONSTANT R14, desc[UR4][R2.64+0x2c000] ;  /* 0x02c00004020e7981 */ /* 0x000ea8000c1e9900 */
[----:B------:R-:W2:Y:S01]  /*0220*/  LDG.E.CONSTANT R13, desc[UR4][R2.64+0x2e000] ;  /* 0x02e00004020d7981 */ /* 0x000ea2000c1e9900 */
[----:B---3--:R-:W-:-:S03]  /*0230*/  IADD3 R12, PT, PT, R26, R15, R12 ;  /* 0x0000000f1a0c7210 */ /* 0x008fc60007ffe00c */
[----:B------:R-:W2:Y:S01]  /*0240*/  LDG.E.CONSTANT R15, desc[UR4][R2.64+0x2a000] ;  /* 0x02a00004020f7981 */ /* 0x000ea2000c1e9900 */
[----:B-----5:R-:W-:-:S03]  /*0250*/  IADD3 R10, PT, PT, R11, R10, R12 ;  /* 0x0000000a0b0a7210 */ /* 0x020fc60007ffe00c */
[----:B------:R-:W3:Y:S04]  /*0260*/  LDG.E.CONSTANT R12, desc[UR4][R2.64+0x30000] ;  /* 0x03000004020c7981 */ /* 0x000ee8000c1e9900 */
[----:B------:R-:W5:Y:S01]  /*0270*/  LDG.E.CONSTANT R11, desc[UR4][R2.64+0x32000] ;  /* 0x03200004020b7981 */ /* 0x000f62000c1e9900 */
[----:B----4-:R-:W-:-:S03]  /*0280*/  IADD3 R26, PT, PT, R9, R8, R10 ;  /* 0x00000008091a7210 */ /* 0x010fc60007ffe00a */
[----:B------:R-:W5:Y:S04]  /*0290*/  LDG.E.CONSTANT R10, desc[UR4][R2.64+0x34000] ;  /* 0x03400004020a7981 */ /* 0x000f68000c1e9900 */
[----:B------:R-:W4:Y:S04]  /*02a0*/  LDG.E.CONSTANT R9, desc[UR4][R2.64+0x36000] ;  /* 0x0360000402097981 */ /* 0x000f28000c1e9900 */
[----:B------:R-:W4:Y:S01]  /*02b0*/  LDG.E.CONSTANT R8, desc[UR4][R2.64+0x38000] ;  /* 0x0380000402087981 */ /* 0x000f22000c1e9900 */
[----:B------:R-:W-:-:S03]  /*02c0*/  IADD3 R6, PT, PT, R7, R6, R26 ;  /* 0x0000000607067210 */ /* 0x000fc60007ffe01a */
[----:B------:R-:W4:Y:S01]  /*02d0*/  LDG.E.CONSTANT R7, desc[UR4][R2.64+0x3c000] ;  /* 0x03c0000402077981 */ /* 0x000f22000c1e9900 */
[----:B------:R-:W-:-:S03]  /*02e0*/  IADD3 R24, PT, PT, R25, R24, R6 ;  /* 0x0000001819187210 */ /* 0x000fc60007ffe006 */
[----:B------:R-:W4:Y:S04]  /*02f0*/  LDG.E.CONSTANT R6, desc[UR4][R2.64+0x3a000] ;  /* 0x03a0000402067981 */ /* 0x000f28000c1e9900 */
        /* <DEDUP_REMOVED lines=13> */
[----:B--2---:R-:W-:-:S03]  /*03d0*/  IADD3 R24, PT, PT, R14, R15, R24 ;  /* 0x0000000f0e187210 */ /* 0x004fc60007ffe018 */
[----:B------:R-:W2:Y:S04]  /*03e0*/  LDG.E.CONSTANT R15, desc[UR4][R2.64+0x4e000] ;  /* 0x04e00004020f7981 */ /* 0x000ea8000c1e9900 */
[----:B------:R-:W2:Y:S01]  /*03f0*/  LDG.E.CONSTANT R14, desc[UR4][R2.64+0x50000] ;  /* 0x05000004020e7981 */ /* 0x000ea2000c1e9900 */
[----:B---3--:R-:W-:-:S03]  /*0400*/  IADD3 R24, PT, PT, R12, R13, R24 ;  /* 0x0000000d0c187210 */ /* 0x008fc60007ffe018 */
[----:B------:R-:W3:Y:S04]  /*0410*/  LDG.E.CONSTANT R12, desc[UR4][R2.64+0x52000] ;  /* 0x05200004020c7981 */ /* 0x000ee8000c1e9900 */
[----:B------:R-:W3:Y:S01]  /*0420*/  LDG.E.CONSTANT R13, desc[UR4][R2.64+0x54000] ;  /* 0x05400004020d7981 */ /* 0x000ee2000c1e9900 */
[----:B-----5:R-:W-:-:S03]  /*0430*/  IADD3 R24, PT, PT, R10, R11, R24 ;  /* 0x0000000b0a187210 */ /* 0x020fc60007ffe018 */
[----:B------:R-:W5:Y:S04]  /*0440*/  LDG.E.CONSTANT R11, desc[UR4][R2.64+0x56000] ;  /* 0x05600004020b7981 */ /* 0x000f68000c1e9900 */
[----:B------:R-:W5:Y:S01]  /*0450*/  LDG.E.CONSTANT R10, desc[UR4][R2.64+0x58000] ;  /* 0x05800004020a7981 */ /* 0x000f62000c1e9900 */
[----:B----4-:R-:W-:-:S03]  /*0460*/  IADD3 R26, PT, PT, R8, R9, R24 ;  /* 0x00000009081a7210 */ /* 0x010fc60007ffe018 */
[----:B------:R-:W4:Y:S04]  /*0470*/  LDG.E.CONSTANT R24, desc[UR4][R2.64+0x5a000] ;  /* 0x05a0000402187981 */ /* 0x000f28000c1e9900 */
[----:B------:R-:W4:Y:S04]  /*0480*/  LDG.E.CONSTANT R9, desc[UR4][R2.64+0x5c000] ;  /* 0x05c0000402097981 */ /* 0x000f28000c1e9900 */
[----:B------:R0:W4:Y:S01]  /*0490*/  LDG.E.CONSTANT R8, desc[UR4][R2.64+0x5e000] ;  /* 0x05e0000402087981 */ /* 0x000122000c1e9900 */
[----:B------:R-:W-:-:S04]  /*04a0*/  IADD3 R6, PT, PT, R7, R6, R26 ;  /* 0x0000000607067210 */ /* 0x000fc80007ffe01a */
[----:B------:R-:W-:-:S04]  /*04b0*/  IADD3 R6, PT, PT, R17, R16, R6 ;  /* 0x0000001011067210 */ /* 0x000fc80007ffe006 */
[----:B------:R-:W-:-:S04]  /*04c0*/  IADD3 R6, PT, PT, R22, R23, R6 ;  /* 0x0000001716067210 */ /* 0x000fc80007ffe006 */
[----:B------:R-:W-:-:S04]  /*04d0*/  IADD3 R6, PT, PT, R20, R21, R6 ;  /* 0x0000001514067210 */ /* 0x000fc80007ffe006 */
[----:B------:R-:W-:Y:S01]  /*04e0*/  IADD3 R6, PT, PT, R18, R19, R6 ;  /* 0x0000001312067210 */ /* 0x000fe20007ffe006 */
[----:B0-----:R-:W-:Y:S02]  /*04f0*/  IMAD.MOV.U32 R2, RZ, RZ, 0x40000000 ;  /* 0x40000000ff027424 */ /* 0x001fe400078e00ff */
[----:B------:R-:W-:-:S04]  /*0500*/  IMAD R5, R5, 0x8, R0 ;  /* 0x0000000805057824 */ /* 0x000fc800078e0200 */
[----:B------:R-:W-:Y:S01]  /*0510*/  IMAD R5, R4, 0x800, R5 ;  /* 0x0000080004057824 */ /* 0x000fe200078e0205 */
[----:B--2---:R-:W-:-:S04]  /*0520*/  IADD3 R6, PT, PT, R14, R15, R6 ;  /* 0x0000000f0e067210 */ /* 0x004fc80007ffe006 */
[----:B---3--:R-:W-:-:S04]  /*0530*/  IADD3 R6, PT, PT, R13, R12, R6 ;  /* 0x0000000c0d067210 */ /* 0x008fc80007ffe006 */
[----:B-----5:R-:W-:-:S04]  /*0540*/  IADD3 R6, PT, PT, R10, R11, R6 ;  /* 0x0000000b0a067210 */ /* 0x020fc80007ffe006 */
[----:B----4-:R-:W-:-:S04]  /*0550*/  IADD3 R6, PT, PT, R9, R24, R6 ;  /* 0x0000001809067210 */ /* 0x010fc80007ffe006 */
[----:B------:R-:W-:-:S05]  /*0560*/  IADD3 R6, PT, PT, R25, R8, R6 ;  /* 0x0000000819067210 */ /* 0x000fca0007ffe006 */
[----:B------:R-:W-:-:S05]  /*0570*/  IMAD.HI R6, R6, 0x5397829d, RZ ;  /* 0x5397829d06067827 */ /* 0x000fca00078e02ff */
[----:B------:R-:W-:-:S04]  /*0580*/  SHF.R.U32.HI R3, RZ, 0x1f, R6 ;  /* 0x0000001fff037819 */ /* 0x000fc80000011606 */
[----:B------:R-:W-:-:S04]  /*0590*/  LEA.HI.SX32 R7, R6, R3, 0x1c ;  /* 0x0000000306077211 */ /* 0x000fc800078fe2ff */
[----:B------:R-:W-:Y:S01]  /*05a0*/  SHF.R.S32.HI R6, RZ, 0x1f, R7 ;  /* 0x0000001fff067819 */ /* 0x000fe20000011407 */
[----:B------:R-:W-:-:S04]  /*05b0*/  IMAD.MOV.U32 R3, RZ, RZ, 0x0 ;  /* 0x00000000ff037424 */ /* 0x000fc800078e00ff */
[----:B------:R-:W-:Y:S02]  /*05c0*/  IMAD.SHL.U32 R6, R6, 0x10000000, RZ ;  /* 0x1000000006067824 */ /* 0x000fe400078e00ff */
[----:B------:R-:W-:-:S04]  /*05d0*/  IMAD.WIDE.U32 R2, R7, 0x10000000, R2 ;  /* 0x1000000007027825 */ /* 0x000fc800078e0002 */
[----:B------:R-:W-:-:S04]  /*05e0*/  IMAD R7, R7, 0x4, R6 ;  /* 0x0000000407077824 */ /* 0x000fc800078e0206 */
[----:B------:R-:W-:-:S05]  /*05f0*/  IMAD.IADD R3, R3, 0x1, R7 ;  /* 0x0000000103037824 */ /* 0x000fca00078e0207 */
[----:B------:R-:W-:Y:S02]  /*0600*/  SHF.R.U64 R0, R2, 0x1f, R3 ;  /* 0x0000001f02007819 */ /* 0x000fe40000001203 */
[----:B------:R-:W-:Y:S02]  /*0610*/  IADD3 R2, P0, PT, R5, UR6, RZ ;  /* 0x0000000605027c10 */ /* 0x000fe4000ff1e0ff */
[----:B------:R-:W-:-:S03]  /*0620*/  VIMNMX R0, PT, PT, R0, 0x7f, PT ;  /* 0x0000007f00007848 */ /* 0x000fc60003fe0100 */
[----:B------:R-:W-:Y:S01]  /*0630*/  IMAD.X R3, RZ, RZ, UR7, P0 ;  /* 0x00000007ff037e24 */ /* 0x000fe200080e06ff */
[----:B------:R-:W-:-:S05]  /*0640*/  VIMNMX R5, PT, PT, R0, -0x80, !PT ;  /* 0xffffff8000057848 */ /* 0x000fca0007fe0100 */
[----:B------:R-:W-:Y:S01]  /*0650*/  STG.E.U8 desc[UR4][R2.64], R5 ;  /* 0x0000000502007986 */ /* 0x000fe2000c101104 */
[----:B------:R-:W-:Y:S05]  /*0660*/  EXIT ;  /* 0x000000000000794d */ /* 0x000fea0003800000 */
.L_x_391:
        /* <DEDUP_REMOVED lines=9> */
.L_x_461:


//--------------------- .nv.shared.fused_nn_conv2d_add_nn_relu_cast_cast_left_shift_multiply_add_right_shift_cast_c_3441552496575213188__9_kernel0 --------------------------
	.section	.nv.shared.fused_nn_conv2d_add_nn_relu_cast_cast_left_shift_multiply_add_right_shift_cast_c_3441552496575213188__9_kernel0,"aw",@nobits
	.sectionflags	@""
	.align	4
.nv.shared.fused_nn_conv2d_add_nn_relu_cast_cast_left_shift_multiply_add_right_shift_cast_c_3441552496575213188__9_kernel0:
	.zero		3328


//--------------------- .nv.shared.reserved.0     --------------------------
	.section	.nv.shared.reserved.0,"aw",@nobits
	.weak		__nv_reservedSMEM_offset_0_alias
	.size		__nv_reservedSMEM_offset_0_alias, 0, 64
	.other		__nv_reservedSMEM_offset_0_alias,@"STO_CUDA_RESERVED_SHARED STV_DEFAULT"
__nv_reservedSMEM_offset_0_alias:
	.zero		0
	.zero		64


//--------------------- .nv.shared.fused_nn_conv2d_add_cast_add_clip_cast_nn_relu_2_kernel0 --------------------------
	.section	.nv.shared.fused_nn_conv2d_add_cast_add_clip_cast_nn_relu_2_kernel0,"aw",@nobits
	.sectionflags	@""
	.align	4
.nv.shared.fused_nn_conv2d_add_cast_add_clip_cast_nn_relu_2_kernel0:
	.zero		2304


//--------------------- .nv.shared.fused_nn_conv2d_add_cast_add_clip_cast_nn_relu_kernel1 --------------------------
	.section	.nv.shared.fused_nn_conv2d_add_cast_add_clip_cast_nn_relu_kernel1,"aw",@nobits
	.sectionflags	@""
	.align	4
.nv.shared.fused_nn_conv2d_add_cast_add_clip_cast_nn_relu_kernel1:
	.zero		11264


//--------------------- .nv.shared.fused_nn_conv2d_add_nn_relu_cast_cast_left_shift_multiply_add_right_shift_cast_c_3441552496575213188__6_kernel1 --------------------------
	.section	.nv.shared.fused_nn_conv2d_add_nn_relu_cast_cast_left_shift_multiply_add_right_shift_cast_c_3441552496575213188__6_kernel1,"aw",@nobits
	.sectionflags	@""
	.align	4
.nv.shared.fused_nn_conv2d_add_nn_relu_cast_cast_left_shift_multiply_add_right_shift_cast_c_3441552496575213188__6_kernel1:
	.zero		6656


//--------------------- .nv.shared.fused_nn_conv2d_add_nn_relu_cast_cast_left_shift_multiply_add_right_shift_cast_c_3441552496575213188__3_kernel0 --------------------------
	.section	.nv.shared.fused_nn_conv2d_add_nn_relu_cast_cast_left_shift_multiply_add_right_shift_cast_c_3441552496575213188__3_kernel0,"aw",@nobits
	.sectionflags	@""
	.align	4
.nv.shared.fused_nn_conv2d_add_nn_relu_cast_cast_left_shift_multiply_add_right_shift_cast_c_3441552496575213188__3_kernel0:
	.zero		12288


//--------------------- .nv.shared.fused_nn_conv2d_add_nn_relu_cast_cast_left_shift_multiply_add_right_shift_cast_c_3441552496575213188__2_kernel0 --------------------------
	.section	.nv.shared.fused_nn_conv2d_add_nn_relu_cast_cast_left_shift_multiply_add_right_shift_cast_c_3441552496575213188__2_kernel0,"aw",@nobits
	.sectionflags	@""
	.align	4
.nv.shared.fused_nn_conv2d_add_nn_relu_cast_cast_left_shift_multiply_add_right_shift_cast_c_3441552496575213188__2_kernel0:
	.zero		7296


//--------------------- .nv.shared.fused_nn_conv2d_add_cast_kernel0 --------------------------
	.section	.nv.shared.fused_nn_conv2d_add_cast_kernel0,"aw",@nobits
	.sectionflags	@""
	.align	4
.nv.shared.fused_nn_conv2d_add_cast_kernel0:
	.zero		2048


//--------------------- .nv.shared.fused_nn_dense_add_cast_subtract_cast_multiply_kernel0 --------------------------
	.section	.nv.shared.fused_nn_dense_add_cast_subtract_cast_multiply_kernel0,"aw",@nobits
	.sectionflags	@""
.nv.shared.fused_nn_dense_add_cast_subtract_cast_multiply_kernel0:
	.zero		5632


//--------------------- .nv.shared.fused_nn_conv2d_add_nn_relu_cast_cast_left_shift_multiply_add_right_shift_cast_c_3441552496575213188__11_kernel0 --------------------------
	.section	.nv.shared.fused_nn_conv2d_add_nn_relu_cast_cast_left_shift_multiply_add_right_shift_cast_c_3441552496575213188__11_kernel0,"aw",@nobits
	.sectionflags	@""
	.align	4
.nv.shared.fused_nn_conv2d_add_nn_relu_cast_cast_left_shift_multiply_add_right_shift_cast_c_3441552496575213188__11_kernel0:
	.zero		4224


//--------------------- .nv.shared.fused_nn_conv2d_add_cast_add_clip_cast_nn_relu_3_kernel0 --------------------------
	.section	.nv.shared.fused_nn_conv2d_add_cast_add_clip_cast_nn_relu_3_kernel0,"aw",@nobits
	.sectionflags	@""
	.align	4
.nv.shared.fused_nn_conv2d_add_cast_add_clip_cast_nn_relu_3_kernel0:
	.zero		2048


//--------------------- .nv.shared.fused_nn_conv2d_add_cast_cast_cast_multiply_add_right_shift_cast_add_clip_cast_n_16373524651668054328__2_kernel0 --------------------------
	.section	.nv.shared.fused_nn_conv2d_add_cast_cast_cast_multiply_add_right_shift_cast_add_clip_cast_n_16373524651668054328__2_kernel0,"aw",@nobits
	.sectionflags	@""
	.align	4
.nv.shared.fused_nn_conv2d_add_cast_cast_cast_multiply_add_right_shift_cast_add_clip_cast_n_16373524651668054328__2_kernel0:
	.zero		2304


//--------------------- .nv.shared.fused_nn_conv2d_add_nn_relu_cast_cast_left_shift_multiply_add_right_shift_cast_c_3441552496575213188__8_kernel0 --------------------------
	.section	.nv.shared.fused_nn_conv2d_add_nn_relu_cast_cast_left_shift_multiply_add_right_shift_cast_c_3441552496575213188__8_kernel0,"aw",@nobits
	.sectionflags	@""
	.align	4
.nv.shared.fused_nn_conv2d_add_nn_relu_cast_cast_left_shift_multiply_add_right_shift_cast_c_3441552496575213188__8_kernel0:
	.zero		9728


//--------------------- .nv.shared.fused_nn_conv2d_add_cast_cast_cast_multiply_add_right_shift_cast_add_clip_cast_n_16373524651668054328__1_kernel0 --------------------------
	.section	.nv.shared.fused_nn_conv2d_add_cast_cast_cast_multiply_add_right_shift_cast_add_clip_cast_n_16373524651668054328__1_kernel0,"aw",@nobits
	.sectionflags	@""
	.align	4
.nv.shared.fused_nn_conv2d_add_cast_cast_cast_multiply_add_right_shift_cast_add_clip_cast_n_16373524651668054328__1_kernel0:
	.zero		5632


//--------------------- .nv.shared.fused_nn_conv2d_add_cast_cast_cast_multiply_add_right_shift_cast_add_clip_cast_n_16373524651668054328__3_kernel0 --------------------------
	.section	.nv.shared.fused_nn_conv2d_add_cast_cast_cast_multiply_add_right_shift_cast_add_clip_cast_n_16373524651668054328__3_kernel0,"aw",@nobits
	.sectionflags	@""
	.align	4
.nv.shared.fused_nn_conv2d_add_cast_cast_cast_multiply_add_right_shift_cast_add_clip_cast_n_16373524651668054328__3_kernel0:
	.zero		2048


//--------------------- .nv.shared.fused_nn_conv2d_add_nn_relu_cast_cast_left_shift_multiply_add_right_shift_cast_c_3441552496575213188__1_kernel0 --------------------------
	.section	.nv.shared.fused_nn_conv2d_add_nn_relu_cast_cast_left_shift_multiply_add_right_shift_cast_c_3441552496575213188__1_kernel0,"aw",@nobits
	.sectionflags	@""
	.align	4
.nv.shared.fused_nn_conv2d_add_nn_relu_cast_cast_left_shift_multiply_add_right_shift_cast_c_3441552496575213188__1_kernel0:
	.zero		7296


//--------------------- .nv.shared.fused_nn_conv2d_add_cast_1_kernel0 --------------------------
	.section	.nv.shared.fused_nn_conv2d_add_cast_1_kernel0,"aw",@nobits
	.sectionflags	@""
	.align	4
.nv.shared.fused_nn_conv2d_add_cast_1_kernel0:
	.zero		8192


//--------------------- .nv.shared.fused_nn_conv2d_add_cast_cast_cast_multiply_add_right_shift_cast_add_clip_cast_n_16373524651668054328__kernel1 --------------------------
	.section	.nv.shared.fused_nn_conv2d_add_cast_cast_cast_multiply_add_right_shift_cast_add_clip_cast_n_16373524651668054328__kernel1,"aw",@nobits
	.sectionflags	@""
	.align	4
.nv.shared.fused_nn_conv2d_add_cast_cast_cast_multiply_add_right_shift_cast_add_clip_cast_n_16373524651668054328__kernel1:
	.zero		11264


//--------------------- .nv.shared.fused_nn_conv2d_add_nn_relu_cast_cast_left_shift_multiply_add_right_shift_cast_c_3441552496575213188__4_kernel0 --------------------------
	.section	.nv.shared.fused_nn_conv2d_add_nn_relu_cast_cast_left_shift_multiply_add_right_shift_cast_c_3441552496575213188__4_kernel0,"aw",@nobits
	.sectionflags	@""
	.align	4
.nv.shared.fused_nn_conv2d_add_nn_relu_cast_cast_left_shift_multiply_add_right_shift_cast_c_3441552496575213188__4_kernel0:
	.zero		13312


//--------------------- .nv.shared.fused_nn_conv2d_add_nn_relu_cast_cast_left_shift_multiply_add_right_shift_cast_c_3441552496575213188__7_kernel0 --------------------------
	.section	.nv.shared.fused_nn_conv2d_add_nn_relu_cast_cast_left_shift_multiply_add_right_shift_cast_c_3441552496575213188__7_kernel0,"aw",@nobits
	.sectionflags	@""
	.align	4
.nv.shared.fused_nn_conv2d_add_nn_relu_cast_cast_left_shift_multiply_add_right_shift_cast_c_3441552496575213188__7_kernel0:
	.zero		10240


//--------------------- .nv.shared.fused_nn_conv2d_add_nn_relu_cast_cast_left_shift_multiply_add_right_shift_cast_c_3441552496575213188__10_kernel0 --------------------------
	.section	.nv.shared.fused_nn_conv2d_add_nn_relu_cast_cast_left_shift_multiply_add_right_shift_cast_c_3441552496575213188__10_kernel0,"aw",@nobits
	.sectionflags	@""
	.align	4
.nv.shared.fused_nn_conv2d_add_nn_relu_cast_cast_left_shift_multiply_add_right_shift_cast_c_3441552496575213188__10_kernel0:
	.zero		10240


//--------------------- .nv.shared.fused_nn_conv2d_add_cast_2_kernel0 --------------------------
	.section	.nv.shared.fused_nn_conv2d_add_cast_2_kernel0,"aw",@nobits
	.sectionflags	@""
	.align	4
.nv.shared.fused_nn_conv2d_add_cast_2_kernel0:
	.zero		7168


//--------------------- .nv.shared.fused_nn_conv2d_add_nn_relu_cast_cast_left_shift_multiply_add_right_shift_cast_c_3441552496575213188__5_kernel0 --------------------------
	.section	.nv.shared.fused_nn_conv2d_add_nn_relu_cast_cast_left_shift_multiply_add_right_shift_cast_c_3441552496575213188__5_kernel0,"aw",@nobits
	.sectionflags	@""
	.align	4
.nv.shared.fused_nn_conv2d_add_nn_relu_cast_cast_left_shift_multiply_add_right_shift_cast_c_3441552496575213188__5_kernel0:
	.zero		11264


//--------------------- .nv.shared.fused_nn_conv2d_add_cast_add_clip_cast_nn_relu_1_kernel0 --------------------------
	.section	.nv.shared.fused_nn_conv2d_add_cast_add_clip_cast_nn_relu_1_kernel0,"aw",@nobits
	.sectionflags	@""
	.align	4
.nv.shared.fused_nn_conv2d_add_cast_add_clip_cast_nn_relu_1_kernel0:
	.zero		5632


//--------------------- .nv.shared.fused_nn_conv2d_add_cast_cast_multiply_add_right_shift_cast_nn_relu_kernel1 --------------------------
	.section	.nv.shared.fused_nn_conv2d_add_cast_cast_multiply_add_right_shift_cast_nn_relu_kernel1,"aw",@nobits
	.sectionflags	@""
.nv.shared.fused_nn_conv2d_add_cast_cast_multiply_add_right_shift_cast_nn_relu_kernel1:
	.zero		5120


//--------------------- .nv.shared.fused_nn_conv2d_add_cast_3_kernel0 --------------------------
	.section	.nv.shared.fused_nn_conv2d_add_cast_3_kernel0,"aw",@nobits
	.sectionflags	@""
	.align	4
.nv.shared.fused_nn_conv2d_add_cast_3_kernel0:
	.zero		7296


//--------------------- .nv.shared.fused_nn_conv2d_add_nn_relu_cast_cast_left_shift_multiply_add_right_shift_cast_c_3441552496575213188__kernel1 --------------------------
	.section	.nv.shared.fused_nn_conv2d_add_nn_relu_cast_cast_left_shift_multiply_add_right_shift_cast_c_3441552496575213188__kernel1,"aw",@nobits
	.sectionflags	@""
	.align	4
.nv.shared.fused_nn_conv2d_add_nn_relu_cast_cast_left_shift_multiply_add_right_shift_cast_c_3441552496575213188__kernel1:
	.zero		10752


//--------------------- .nv.constant0.fused_nn_conv2d_add_nn_relu_cast_cast_left_shift_multiply_add_right_shift_cast_c_3441552496575213188__9_kernel0 --------------------------
	.section	.nv.constant0.fused_nn_conv2d_add_nn_relu_cast_cast_left_shift_multiply_add_right_shift_cast_c_3441552496575213188__9_kernel0,"a",@progbits
	.sectionflags	@""
	.align	4
.nv.constant0.fused_nn_conv2d_add_nn_relu_cast_cast_left_shift_multiply_add_right_shift_cast_c_3441552496575213188__9_kernel0:
	.zero		928


//--------------------- .nv.constant0.fused_nn_conv2d_add_nn_relu_cast_cast_left_shift_multiply_add_right_shift_cast_c_3441552496575213188__kernel0 --------------------------
	.section	.nv.constant0.fused_nn_conv2d_add_nn_relu_cast_cast_left_shift_multiply_add_right_shift_cast_c_3441552496575213188__kernel0,"a",@progbits
	.sectionflags	@""
	.align	4
.nv.constant0.fused_nn_conv2d_add_nn_relu_cast_cast_left_shift_multiply_add_right_shift_cast_c_3441552496575213188__kernel0:
	.zero		912


//--------------------- .nv.constant0.fused_nn_conv2d_add_cast_cast_multiply_add_right_shift_cast_nn_relu_kernel2 --------------------------
	.section	.nv.constant0.fused_nn_conv2d_add_cast_cast_multiply_add_right_shift_cast_nn_relu_kernel2,"a",@progbits
	.sectionflags	@""
	.align	4
.nv.constant0.fused_nn_conv2d_add_cast_cast_multiply_add_right_shift_cast_nn_relu_kernel2:
	.zero		920


//--------------------- .nv.constant0.fused_nn_conv2d_add_cast_add_clip_cast_nn_relu_2_kernel0 --------------------------
	.section	.nv.constant0.fused_nn_conv2d_add_cast_add_clip_cast_nn_relu_2_kernel0,"a",@progbits
	.sectionflags	@""
	.align	4
.nv.constant0.fused_nn_conv2d_add_cast_add_clip_cast_nn_relu_2_kernel0:
	.zero		936


//--------------------- .nv.constant0.fused_nn_batch_flatten_kernel0 --------------------------
	.section	.nv.constant0.fused_nn_batch_flatten_kernel0,"a",@progbits
	.sectionflags	@""
	.align	4
.nv.constant0.fused_nn_batch_flatten_kernel0:
	.zero		912


//--------------------- .nv.constant0.fused_cast_cast_left_shift_multiply_add_right_shift_cast_clip_cast_2_kernel0 --------------------------
	.section	.nv.constant0.fused_cast_cast_left_shift_multiply_add_right_shift_cast_clip_cast_2_kernel0,"a",@progbits
	.sectionflags	@""
	.align	4
.nv.constant0.fused_cast_cast_left_shift_multiply_add_right_shift_cast_clip_cast_2_kernel0:
	.zero		912


//--------------------- .nv.constant0.fused_nn_conv2d_add_cast_add_clip_cast_nn_relu_kernel0 --------------------------
	.section	.nv.constant0.fused_nn_conv2d_add_cast_add_clip_cast_nn_relu_kernel0,"a",@progbits
	.sectionflags	@""
	.align	4
.nv.constant0.fused_nn_conv2d_add_cast_add_clip_cast_nn_relu_kernel0:
	.zero		912


//--------------------- .nv.constant0.fused_nn_conv2d_add_cast_add_clip_cast_nn_relu_kernel1 --------------------------
	.section	.nv.constant0.fused_nn_conv2d_add_cast_add_clip_cast_nn_relu_kernel1,"a",@progbits
	.sectionflags	@""
	.align	4
.nv.constant0.fused_nn_conv2d_add_cast_add_clip_cast_nn_relu_kernel1:
	.zero		936


//--------------------- .nv.constant0.fused_nn_conv2d_add_nn_relu_cast_cast_left_shift_multiply_add_right_shift_cast_c_3441552496575213188__6_kernel1 --------------------------
	.section	.nv.constant0.fused_nn_conv2d_add_nn_relu_cast_cast_left_shift_multiply_add_right_shift_cast_c_3441552496575213188__6_kernel1,"a",@progbits
	.sectionflags	@""
	.align	4
.nv.constant0.fused_nn_conv2d_add_nn_relu_cast_cast_left_shift_multiply_add_right_shift_cast_c_3441552496575213188__6_kernel1:
	.zero		928


//--------------------- .nv.constant0.fused_nn_conv2d_add_nn_relu_cast_cast_left_shift_multiply_add_right_shift_cast_c_3441552496575213188__3_kernel0 --------------------------
	.section	.nv.constant0.fused_nn_conv2d_add_nn_relu_cast_cast_left_shift_multiply_add_right_shift_cast_c_3441552496575213188__3_kernel0,"a",@progbits
	.sectionflags	@""
	.align	4
.nv.constant0.fused_nn_conv2d_add_nn_relu_cast_cast_left_shift_multiply_add_right_shift_cast_c_3441552496575213188__3_kernel0:
	.zero		928


//--------------------- .nv.constant0.fused_nn_conv2d_add_nn_relu_cast_cast_left_shift_multiply_add_right_shift_cast_c_3441552496575213188__2_kernel0 --------------------------
	.section	.nv.constant0.fused_nn_conv2d_add_nn_relu_cast_cast_left_shift_multiply_add_right_shift_cast_c_3441552496575213188__2_kernel0,"a",@progbits
	.sectionflags	@""
	.align	4
.nv.constant0.fused_nn_conv2d_add_nn_relu_cast_cast_left_shift_multiply_add_right_shift_cast_c_3441552496575213188__2_kernel0:
	.zero		928


//--------------------- .nv.constant0.fused_nn_conv2d_add_cast_kernel0 --------------------------
	.section	.nv.constant0.fused_nn_conv2d_add_cast_kernel0,"a",@progbits
	.sectionflags	@""
	.align	4
.nv.constant0.fused_nn_conv2d_add_cast_kernel0:
	.zero		928


//--------------------- .nv.constant0.fused_nn_pad_2_kernel0 --------------------------
	.section	.nv.constant0.fused_nn_pad_2_kernel0,"a",@progbits
	.sectionflags	@""
	.align	4
.nv.constant0.fused_nn_pad_2_kernel0:
	.zero		912


//--------------------- .nv.constant0.fused_cast_cast_left_shift_multiply_add_right_shift_cast_clip_cast_1_kernel0 --------------------------
	.section	.nv.constant0.fused_cast_cast_left_shift_multiply_add_right_shift_cast_clip_cast_1_kernel0,"a",@progbits
	.sectionflags	@""
	.align	4
.nv.constant0.fused_cast_cast_left_shift_multiply_add_right_shift_cast_clip_cast_1_kernel0:
	.zero		912


//--------------------- .nv.constant0.fused_nn_dense_add_cast_subtract_cast_multiply_kernel0 --------------------------
	.section	.nv.constant0.fused_nn_dense_add_cast_subtract_cast_multiply_kernel0,"a",@progbits
	.sectionflags	@""
	.align	4
.nv.constant0.fused_nn_dense_add_cast_subtract_cast_multiply_kernel0:
	.zero		928


//--------------------- .nv.constant0.fused_nn_conv2d_add_nn_relu_cast_cast_left_shift_multiply_add_right_shift_cast_c_3441552496575213188__11_kernel0 --------------------------
	.section	.nv.constant0.fused_nn_conv2d_add_nn_relu_cast_cast_left_shift_multiply_add_right_shift_cast_c_3441552496575213188__11_kernel0,"a",@progbits
	.sectionflags	@""
	.align	4
.nv.constant0.fused_nn_conv2d_add_nn_relu_cast_cast_left_shift_multiply_add_right_shift_cast_c_3441552496575213188__11_kernel0:
	.zero		928


//--------------------- .nv.constant0.fused_nn_pad_3_kernel0 --------------------------
	.section	.nv.constant0.fused_nn_pad_3_kernel0,"a",@progbits
	.sectionflags	@""
	.align	4
.nv.constant0.fused_nn_pad_3_kernel0:
	.zero		912


//--------------------- .nv.constant0.fused_cast_cast_left_shift_multiply_add_right_shift_cast_clip_cast_kernel0 --------------------------
	.section	.nv.constant0.fused_cast_cast_left_shift_multiply_add_right_shift_cast_clip_cast_kernel0,"a",@progbits
	.sectionflags	@""
	.align	4
.nv.constant0.fused_cast_cast_left_shift_multiply_add_right_shift_cast_clip_cast_kernel0:
	.zero		912


//--------------------- .nv.constant0.fused_nn_conv2d_add_cast_cast_cast_multiply_add_right_shift_cast_add_clip_cast_n_16373524651668054328__kernel0 --------------------------
	.section	.nv.constant0.fused_nn_conv2d_add_cast_cast_cast_multiply_add_right_shift_cast_add_clip_cast_n_16373524651668054328__kernel0,"a",@progbits
	.sectionflags	@""
	.align	4
.nv.constant0.fused_nn_conv2d_add_cast_cast_cast_multiply_add_right_shift_cast_add_clip_cast_n_16373524651668054328__kernel0:
	.zero		912


//--------------------- .nv.constant0.fused_nn_conv2d_add_cast_add_clip_cast_nn_relu_3_kernel0 --------------------------
	.section	.nv.constant0.fused_nn_conv2d_add_cast_add_clip_cast_nn_relu_3_kernel0,"a",@progbits
	.sectionflags	@""
	.align	4
.nv.constant0.fused_nn_conv2d_add_cast_add_clip_cast_nn_relu_3_kernel0:
	.zero		936


//--------------------- .nv.constant0.fused_nn_conv2d_add_cast_cast_cast_multiply_add_right_shift_cast_add_clip_cast_n_16373524651668054328__2_kernel0 --------------------------
	.section	.nv.constant0.fused_nn_conv2d_add_cast_cast_cast_multiply_add_right_shift_cast_add_clip_cast_n_16373524651668054328__2_kernel0,"a",@progbits
	.sectionflags	@""
	.align	4
.nv.constant0.fused_nn_conv2d_add_cast_cast_cast_multiply_add_right_shift_cast_add_clip_cast_n_16373524651668054328__2_kernel0:
	.zero		936


//--------------------- .nv.constant0.fused_nn_pad_4_kernel0 --------------------------
	.section	.nv.constant0.fused_nn_pad_4_kernel0,"a",@progbits
	.sectionflags	@""
	.align	4
.nv.constant0.fused_nn_pad_4_kernel0:
	.zero		912


//--------------------- .nv.constant0.fused_nn_conv2d_add_nn_relu_cast_cast_left_shift_multiply_add_right_shift_cast_c_3441552496575213188__8_kernel0 --------------------------
	.section	.nv.constant0.fused_nn_conv2d_add_nn_relu_cast_cast_left_shift_multiply_add_right_shift_cast_c_3441552496575213188__8_kernel0,"a",@progbits
	.sectionflags	@""
	.align	4
.nv.constant0.fused_nn_conv2d_add_nn_relu_cast_cast_left_shift_multiply_add_right_shift_cast_c_3441552496575213188__8_kernel0:
	.zero		928


//--------------------- .nv.constant0.fused_nn_conv2d_add_cast_cast_cast_multiply_add_right_shift_cast_add_clip_cast_n_16373524651668054328__1_kernel0 --------------------------
	.section	.nv.constant0.fused_nn_conv2d_add_cast_cast_cast_multiply_add_right_shift_cast_add_clip_cast_n_16373524651668054328__1_kernel0,"a",@progbits
	.sectionflags	@""
	.align	4
.nv.constant0.fused_nn_conv2d_add_cast_cast_cast_multiply_add_right_shift_cast_add_clip_cast_n_16373524651668054328__1_kernel0:
	.zero		936


//--------------------- .nv.constant0.fused_nn_conv2d_add_cast_cast_cast_multiply_add_right_shift_cast_add_clip_cast_n_16373524651668054328__3_kernel0 --------------------------
	.section	.nv.constant0.fused_nn_conv2d_add_cast_cast_cast_multiply_add_right_shift_cast_add_clip_cast_n_16373524651668054328__3_kernel0,"a",@progbits
	.sectionflags	@""
	.align	4
.nv.constant0.fused_nn_conv2d_add_cast_cast_cast_multiply_add_right_shift_cast_add_clip_cast_n_16373524651668054328__3_kernel0:
	.zero		936


//--------------------- .nv.constant0.fused_nn_conv2d_add_nn_relu_cast_cast_left_shift_multiply_add_right_shift_cast_c_3441552496575213188__1_kernel0 --------------------------
	.section	.nv.constant0.fused_nn_conv2d_add_nn_relu_cast_cast_left_shift_multiply_add_right_shift_cast_c_3441552496575213188__1_kernel0,"a",@progbits
	.sectionflags	@""
	.align	4
.nv.constant0.fused_nn_conv2d_add_nn_relu_cast_cast_left_shift_multiply_add_right_shift_cast_c_3441552496575213188__1_kernel0:
	.zero		928


//--------------------- .nv.constant0.fused_cast_cast_left_shift_multiply_add_right_shift_cast_clip_cast_3_kernel0 --------------------------
	.section	.nv.constant0.fused_cast_cast_left_shift_multiply_add_right_shift_cast_clip_cast_3_kernel0,"a",@progbits
	.sectionflags	@""
	.align	4
.nv.constant0.fused_cast_cast_left_shift_multiply_add_right_shift_cast_clip_cast_3_kernel0:
	.zero		912


//--------------------- .nv.constant0.fused_nn_conv2d_add_cast_1_kernel0 --------------------------
	.section	.nv.constant0.fused_nn_conv2d_add_cast_1_kernel0,"a",@progbits
	.sectionflags	@""
	.align	4
.nv.constant0.fused_nn_conv2d_add_cast_1_kernel0:
	.zero		928


//--------------------- .nv.constant0.fused_nn_conv2d_add_nn_relu_cast_cast_left_shift_multiply_add_right_shift_cast_c_3441552496575213188__6_kernel0 --------------------------
	.section	.nv.constant0.fused_nn_conv2d_add_nn_relu_cast_cast_left_shift_multiply_add_right_shift_cast_c_3441552496575213188__6_kernel0,"a",@progbits
	.sectionflags	@""
	.align	4
.nv.constant0.fused_nn_conv2d_add_nn_relu_cast_cast_left_shift_multiply_add_right_shift_cast_c_3441552496575213188__6_kernel0:
	.zero		912


//--------------------- .nv.constant0.fused_nn_conv2d_add_cast_cast_cast_multiply_add_right_shift_cast_add_clip_cast_n_16373524651668054328__kernel1 --------------------------
	.section	.nv.constant0.fused_nn_conv2d_add_cast_cast_cast_multiply_add_right_shift_cast_add_clip_cast_n_16373524651668054328__kernel1,"a",@progbits
	.sectionflags	@""
	.align	4
.nv.constant0.fused_nn_conv2d_add_cast_cast_cast_multiply_add_right_shift_cast_add_clip_cast_n_16373524651668054328__kernel1:
	.zero		936


//--------------------- .nv.constant0.fused_nn_pad_1_kernel0 --------------------------
	.section	.nv.constant0.fused_nn_pad_1_kernel0,"a",@progbits
	.sectionflags	@""
	.align	4
.nv.constant0.fused_nn_pad_1_kernel0:
	.zero		912


//--------------------- .nv.constant0.fused_nn_conv2d_add_nn_relu_cast_cast_left_shift_multiply_add_right_shift_cast_c_3441552496575213188__4_kernel0 --------------------------
	.section	.nv.constant0.fused_nn_conv2d_add_nn_relu_cast_cast_left_shift_multiply_add_right_shift_cast_c_3441552496575213188__4_kernel0,"a",@progbits
	.sectionflags	@""
	.align	4
.nv.constant0.fused_nn_conv2d_add_nn_relu_cast_cast_left_shift_multiply_add_right_shift_cast_c_3441552496575213188__4_kernel0:
	.zero		928


//--------------------- .nv.constant0.fused_nn_conv2d_add_nn_relu_cast_cast_left_shift_multiply_add_right_shift_cast_c_3441552496575213188__7_kernel0 --------------------------
	.section	.nv.constant0.fused_nn_conv2d_add_nn_relu_cast_cast_left_shift_multiply_add_right_shift_cast_c_3441552496575213188__7_kernel0,"a",@progbits
	.sectionflags	@""
	.align	4
.nv.constant0.fused_nn_conv2d_add_nn_relu_cast_cast_left_shift_multiply_add_right_shift_cast_c_3441552496575213188__7_kernel0:
	.zero		928


//--------------------- .nv.constant0.fused_nn_max_pool2d_kernel0 --------------------------
	.section	.nv.constant0.fused_nn_max_pool2d_kernel0,"a",@progbits
	.sectionflags	@""
	.align	4
.nv.constant0.fused_nn_max_pool2d_kernel0:
	.zero		912


//--------------------- .nv.constant0.fused_nn_conv2d_add_nn_relu_cast_cast_left_shift_multiply_add_right_shift_cast_c_3441552496575213188__10_kernel0 --------------------------
	.section	.nv.constant0.fused_nn_conv2d_add_nn_relu_cast_cast_left_shift_multiply_add_right_shift_cast_c_3441552496575213188__10_kernel0,"a",@progbits
	.sectionflags	@""
	.align	4
.nv.constant0.fused_nn_conv2d_add_nn_relu_cast_cast_left_shift_multiply_add_right_shift_cast_c_3441552496575213188__10_kernel0:
	.zero		928


//--------------------- .nv.constant0.fused_nn_conv2d_add_cast_2_kernel0 --------------------------
	.section	.nv.constant0.fused_nn_conv2d_add_cast_2_kernel0,"a",@progbits
	.sectionflags	@""
	.align	4
.nv.constant0.fused_nn_conv2d_add_cast_2_kernel0:
	.zero		928


//--------------------- .nv.constant0.fused_nn_conv2d_add_nn_relu_cast_cast_left_shift_multiply_add_right_shift_cast_c_3441552496575213188__5_kernel0 --------------------------
	.section	.nv.constant0.fused_nn_conv2d_add_nn_relu_cast_cast_left_shift_multiply_add_right_shift_cast_c_3441552496575213188__5_kernel0,"a",@progbits
	.sectionflags	@""
	.align	4
.nv.constant0.fused_nn_conv2d_add_nn_relu_cast_cast_left_shift_multiply_add_right_shift_cast_c_3441552496575213188__5_kernel0:
	.zero		928


//--------------------- .nv.constant0.fused_nn_conv2d_add_cast_add_clip_cast_nn_relu_1_kernel0 --------------------------
	.section	.nv.constant0.fused_nn_conv2d_add_cast_add_clip_cast_nn_relu_1_kernel0,"a",@progbits
	.sectionflags	@""
	.align	4
.nv.constant0.fused_nn_conv2d_add_cast_add_clip_cast_nn_relu_1_kernel0:
	.zero		936


//--------------------- .nv.constant0.fused_nn_conv2d_add_cast_cast_multiply_add_right_shift_cast_nn_relu_kernel0 --------------------------
	.section	.nv.constant0.fused_nn_conv2d_add_cast_cast_multiply_add_right_shift_cast_nn_relu_kernel0,"a",@progbits
	.sectionflags	@""
	.align	4
.nv.constant0.fused_nn_conv2d_add_cast_cast_multiply_add_right_shift_cast_nn_relu_kernel0:
	.zero		912


//--------------------- .nv.constant0.fused_transpose_cast_cast_left_shift_multiply_add_right_shift_cast_clip_cast_kernel0 --------------------------
	.section	.nv.constant0.fused_transpose_cast_cast_left_shift_multiply_add_right_shift_cast_clip_cast_kernel0,"a",@progbits
	.sectionflags	@""
	.align	4
.nv.constant0.fused_transpose_cast_cast_left_shift_multiply_add_right_shift_cast_clip_cast_kernel0:
	.zero		912


//--------------------- .nv.constant0.fused_transpose_kernel0 --------------------------
	.section	.nv.constant0.fused_transpose_kernel0,"a",@progbits
	.sectionflags	@""
	.align	4
.nv.constant0.fused_transpose_kernel0:
	.zero		912


//--------------------- .nv.constant0.fused_nn_conv2d_add_cast_cast_multiply_add_right_shift_cast_nn_relu_kernel1 --------------------------
	.section	.nv.constant0.fused_nn_conv2d_add_cast_cast_multiply_add_right_shift_cast_nn_relu_kernel1,"a",@progbits
	.sectionflags	@""
	.align	4
.nv.constant0.fused_nn_conv2d_add_cast_cast_multiply_add_right_shift_cast_nn_relu_kernel1:
	.zero		920


//--------------------- .nv.constant0.fused_nn_conv2d_add_cast_3_kernel0 --------------------------
	.section	.nv.constant0.fused_nn_conv2d_add_cast_3_kernel0,"a",@progbits
	.sectionflags	@""
	.align	4
.nv.constant0.fused_nn_conv2d_add_cast_3_kernel0:
	.zero		928


//--------------------- .nv.constant0.fused_nn_conv2d_add_nn_relu_cast_cast_left_shift_multiply_add_right_shift_cast_c_3441552496575213188__kernel1 --------------------------
	.section	.nv.constant0.fused_nn_conv2d_add_nn_relu_cast_cast_left_shift_multiply_add_right_shift_cast_c_3441552496575213188__kernel1,"a",@progbits
	.sectionflags	@""
	.align	4
.nv.constant0.fused_nn_conv2d_add_nn_relu_cast_cast_left_shift_multiply_add_right_shift_cast_c_3441552496575213188__kernel1:
	.zero		928


//--------------------- .nv.constant0.fused_nn_pad_kernel0 --------------------------
	.section	.nv.constant0.fused_nn_pad_kernel0,"a",@progbits
	.sectionflags	@""
	.align	4
.nv.constant0.fused_nn_pad_kernel0:
	.zero		912


//--------------------- .nv.constant0.fused_nn_global_avg_pool2d_cast_cast_left_shift_multiply_add_right_shift_cast_cl_10830175937736834516__kernel0 --------------------------
	.section	.nv.constant0.fused_nn_global_avg_pool2d_cast_cast_left_shift_multiply_add_right_shift_cast_cl_10830175937736834516__kernel0,"a",@progbits
	.sectionflags	@""
	.align	4
.nv.constant0.fused_nn_global_avg_pool2d_cast_cast_left_shift_multiply_add_right_shift_cast_cl_10830175937736834516__kernel0:
	.zero		912


//--------------------- SYMBOLS --------------------------

	.type		.nv.reservedSmem.offset0,@object
	.size		.nv.reservedSmem.offset0,0x4
	.type		.nv.reservedSmem.cap,@object
	.size		.nv.reservedSmem.cap,0x4
